	.target	sm_90a

	.elftype	@"ET_EXEC"


//--------------------- .note.nv.tkinfo           --------------------------
	.section	.note.nv.tkinfo,"",@"SHT_NOTE"
	.sectionflags	@"SHF_NOTE_NV_TKINFO"
	.tkinfo
        /*0018*/ 	.word	0x00000002
        /*0030*/ 	.string	""
        /*0030*/ 	.string	"ptxas"
        /*0030*/ 	.string	"Cuda compilation tools, release 13.0, V13.0.88"
        /*0030*/ 	.string	"Build cuda_13.0.r13.0/compiler.36424714_0"
        /*0030*/ 	.string	"-v  -suppress-debug-info  -lineinfo  -arch sm_90a "



//--------------------- .note.nv.cuinfo           --------------------------
	.section	.note.nv.cuinfo,"",@"SHT_NOTE"
	.sectionflags	@"SHF_NOTE_NV_CUINFO"
        /*0018*/ 	.short	0x0002
        /*001a*/ 	.short	0x005a
        /*001c*/ 	.short	0x0082
	.zero		2


//--------------------- .nv.info                  --------------------------
	.section	.nv.info,"",@"SHT_CUDA_INFO"
	.align	4


	//----- nvinfo : EIATTR_REGCOUNT
	.align		4
        /*0000*/ 	.byte	0x04, 0x2f
        /*0002*/ 	.short	(.L_1 - .L_0)
	.align		4
.L_0:
        /*0004*/ 	.word	index@(matmul_kernel)
        /*0008*/ 	.word	0x000000ff


	//----- nvinfo : EIATTR_FRAME_SIZE
	.align		4
.L_1:
        /*000c*/ 	.byte	0x04, 0x11
        /*000e*/ 	.short	(.L_3 - .L_2)
	.align		4
.L_2:
        /*0010*/ 	.word	index@(matmul_kernel)
        /*0014*/ 	.word	0x00000bf8


	//----- nvinfo : EIATTR_MIN_STACK_SIZE
	.align		4
.L_3:
        /*0018*/ 	.byte	0x04, 0x12
        /*001a*/ 	.short	(.L_5 - .L_4)
	.align		4
.L_4:
        /*001c*/ 	.word	index@(matmul_kernel)
        /*0020*/ 	.word	0x00000bf8
.L_5:


//--------------------- .nv.compat                --------------------------
	.section	.nv.compat,"",@"SHT_CUDA_COMPAT_INFO"
	.align	4
        /*0000*/ 	.byte	0x02, 0x09, 0x01, 0x00, 0x02, 0x02, 0x04, 0x00, 0x02, 0x05, 0x05, 0x00, 0x03, 0x07, 0x01, 0x01
        /*0010*/ 	.byte	0x02, 0x03, 0x00, 0x00, 0x02, 0x06, 0x01, 0x00, 0x04, 0x0b, 0x08, 0x00, 0x00, 0x00, 0x00, 0x00
        /*0020*/ 	.byte	0x00, 0x00, 0x00, 0x00


//--------------------- .nv.info.matmul_kernel    --------------------------
	.section	.nv.info.matmul_kernel,"",@"SHT_CUDA_INFO"
	.sectionflags	@""
	.align	4


	//----- nvinfo : EIATTR_CUDA_API_VERSION
	.align		4
        /*0000*/ 	.byte	0x04, 0x37
        /*0002*/ 	.short	(.L_7 - .L_6)
.L_6:
        /*0004*/ 	.word	0x00000082


	//----- nvinfo : EIATTR_KPARAM_INFO
	.align		4
.L_7:
        /*0008*/ 	.byte	0x04, 0x17
        /*000a*/ 	.short	(.L_9 - .L_8)
.L_8:
        /*000c*/ 	.word	0x00000000
        /*0010*/ 	.short	0x000d
        /*0012*/ 	.short	0x0048
        /*0014*/ 	.byte	0x00, 0xf4, 0x21, 0x00


	//----- nvinfo : EIATTR_KPARAM_INFO
	.align		4
.L_9:
        /*0018*/ 	.byte	0x04, 0x17
        /*001a*/ 	.short	(.L_11 - .L_10)
.L_10:
        /*001c*/ 	.word	0x00000000
        /*0020*/ 	.short	0x000c
        /*0022*/ 	.short	0x0040
        /*0024*/ 	.byte	0x00, 0xf4, 0x21, 0x00


	//----- nvinfo : EIATTR_KPARAM_INFO
	.align		4
.L_11:
        /*0028*/ 	.byte	0x04, 0x17
        /*002a*/ 	.short	(.L_13 - .L_12)
.L_12:
        /*002c*/ 	.word	0x00000000
        /*0030*/ 	.short	0x000b
        /*0032*/ 	.short	0x0038
        /*0034*/ 	.byte	0x00, 0xf0, 0x11, 0x00


	//----- nvinfo : EIATTR_KPARAM_INFO
	.align		4
.L_13:
        /*0038*/ 	.byte	0x04, 0x17
        /*003a*/ 	.short	(.L_15 - .L_14)
.L_14:
        /*003c*/ 	.word	0x00000000
        /*0040*/ 	.short	0x000a
        /*0042*/ 	.short	0x0034
        /*0044*/ 	.byte	0x00, 0xf0, 0x11, 0x00


	//----- nvinfo : EIATTR_KPARAM_INFO
	.align		4
.L_15:
        /*0048*/ 	.byte	0x04, 0x17
        /*004a*/ 	.short	(.L_17 - .L_16)
.L_16:
        /*004c*/ 	.word	0x00000000
        /*0050*/ 	.short	0x0009
        /*0052*/ 	.short	0x0030
        /*0054*/ 	.byte	0x00, 0xf0, 0x11, 0x00


	//----- nvinfo : EIATTR_KPARAM_INFO
	.align		4
.L_17:
        /*0058*/ 	.byte	0x04, 0x17
        /*005a*/ 	.short	(.L_19 - .L_18)
.L_18:
        /*005c*/ 	.word	0x00000000
        /*0060*/ 	.short	0x0008
        /*0062*/ 	.short	0x002c
        /*0064*/ 	.byte	0x00, 0xf0, 0x11, 0x00


	//----- nvinfo : EIATTR_KPARAM_INFO
	.align		4
.L_19:
        /*0068*/ 	.byte	0x04, 0x17
        /*006a*/ 	.short	(.L_21 - .L_20)
.L_20:
        /*006c*/ 	.word	0x00000000
        /*0070*/ 	.short	0x0007
        /*0072*/ 	.short	0x0028
        /*0074*/ 	.byte	0x00, 0xf0, 0x11, 0x00


	//----- nvinfo : EIATTR_KPARAM_INFO
	.align		4
.L_21:
        /*0078*/ 	.byte	0x04, 0x17
        /*007a*/ 	.short	(.L_23 - .L_22)
.L_22:
        /*007c*/ 	.word	0x00000000
        /*0080*/ 	.short	0x0006
        /*0082*/ 	.short	0x0024
        /*0084*/ 	.byte	0x00, 0xf0, 0x11, 0x00


	//----- nvinfo : EIATTR_KPARAM_INFO
	.align		4
.L_23:
        /*0088*/ 	.byte	0x04, 0x17
        /*008a*/ 	.short	(.L_25 - .L_24)
.L_24:
        /*008c*/ 	.word	0x00000000
        /*0090*/ 	.short	0x0005
        /*0092*/ 	.short	0x0020
        /*0094*/ 	.byte	0x00, 0xf0, 0x11, 0x00


	//----- nvinfo : EIATTR_KPARAM_INFO
	.align		4
.L_25:
        /*0098*/ 	.byte	0x04, 0x17
        /*009a*/ 	.short	(.L_27 - .L_26)
.L_26:
        /*009c*/ 	.word	0x00000000
        /*00a0*/ 	.short	0x0004
        /*00a2*/ 	.short	0x001c
        /*00a4*/ 	.byte	0x00, 0xf0, 0x11, 0x00


	//----- nvinfo : EIATTR_KPARAM_INFO
	.align		4
.L_27:
        /*00a8*/ 	.byte	0x04, 0x17
        /*00aa*/ 	.short	(.L_29 - .L_28)
.L_28:
        /*00ac*/ 	.word	0x00000000
        /*00b0*/ 	.short	0x0003
        /*00b2*/ 	.short	0x0018
        /*00b4*/ 	.byte	0x00, 0xf0, 0x11, 0x00


	//----- nvinfo : EIATTR_KPARAM_INFO
	.align		4
.L_29:
        /*00b8*/ 	.byte	0x04, 0x17
        /*00ba*/ 	.short	(.L_31 - .L_30)
.L_30:
        /*00bc*/ 	.word	0x00000000
        /*00c0*/ 	.short	0x0002
        /*00c2*/ 	.short	0x0010
        /*00c4*/ 	.byte	0x00, 0xf4, 0x21, 0x00


	//----- nvinfo : EIATTR_KPARAM_INFO
	.align		4
.L_31:
        /*00c8*/ 	.byte	0x04, 0x17
        /*00ca*/ 	.short	(.L_33 - .L_32)
.L_32:
        /*00cc*/ 	.word	0x00000000
        /*00d0*/ 	.short	0x0001
        /*00d2*/ 	.short	0x0008
        /*00d4*/ 	.byte	0x00, 0xf4, 0x21, 0x00


	//----- nvinfo : EIATTR_KPARAM_INFO
	.align		4
.L_33:
        /*00d8*/ 	.byte	0x04, 0x17
        /*00da*/ 	.short	(.L_35 - .L_34)
.L_34:
        /*00dc*/ 	.word	0x00000000
        /*00e0*/ 	.short	0x0000
        /*00e2*/ 	.short	0x0000
        /*00e4*/ 	.byte	0x00, 0xf4, 0x21, 0x00


	//----- nvinfo : EIATTR_SPARSE_MMA_MASK
	.align		4
.L_35:
        /*00e8*/ 	.byte	0x03, 0x50
        /*00ea*/ 	.short	0x0000


	//----- nvinfo : EIATTR_MAXREG_COUNT
	.align		4
        /*00ec*/ 	.byte	0x03, 0x1b
        /*00ee*/ 	.short	0x00ff


	//----- nvinfo : EIATTR_NUM_BARRIERS
	.align		4
        /*00f0*/ 	.byte	0x02, 0x4c
        /*00f2*/ 	.byte	0x01
	.zero		1


	//----- nvinfo : EIATTR_ANNOTATIONS
	.align		4
        /*00f4*/ 	.byte	0x04, 0x55
        /*00f6*/ 	.short	(.L_37 - .L_36)


	//   ....[0]....
.L_36:
        /*00f8*/ 	.word	0x00000001
        /*00fc*/ 	.byte	0xd0, 0x05, 0x00, 0x00, 0x01, 0x00, 0x00, 0x00, 0x20, 0x0a, 0x00, 0x00, 0x01, 0x00, 0x00, 0x00
        /* <DEDUP_REMOVED lines=1468> */
        /*5ccc*/ 	.byte	0x50, 0x6b, 0x02, 0x00


	//----- nvinfo : EIATTR_MERCURY_ISA_VERSION
	.align		4
.L_37:
        /*5cd0*/ 	.byte	0x03, 0x5f
        /*5cd2*/ 	.short	0x0101


	//----- nvinfo : EIATTR_EXIT_INSTR_OFFSETS
	.align		4
        /*5cd4*/ 	.byte	0x04, 0x1c
        /*5cd6*/ 	.short	(.L_39 - .L_38)


	//   ....[0]....
.L_38:
        /*5cd8*/ 	.word	0x0002cc10


	//   ....[1]....
        /*5cdc*/ 	.word	0x0002cc30


	//----- nvinfo : EIATTR_REQNTID
	.align		4
.L_39:
        /*5ce0*/ 	.byte	0x04, 0x10
        /*5ce2*/ 	.short	(.L_41 - .L_40)
.L_40:
        /*5ce4*/ 	.word	0x00000080
        /*5ce8*/ 	.word	0x00000001
        /*5cec*/ 	.word	0x00000001


	//----- nvinfo : EIATTR_CBANK_PARAM_SIZE
	.align		4
.L_41:
        /*5cf0*/ 	.byte	0x03, 0x19
        /*5cf2*/ 	.short	0x0050


	//----- nvinfo : EIATTR_PARAM_CBANK
	.align		4
        /*5cf4*/ 	.byte	0x04, 0x0a
        /*5cf6*/ 	.short	(.L_43 - .L_42)
	.align		4
.L_42:
        /*5cf8*/ 	.word	index@(.nv.constant0.matmul_kernel)
        /*5cfc*/ 	.short	0x0210
        /*5cfe*/ 	.short	0x0050


	//----- nvinfo : EIATTR_SW_WAR
	.align		4
.L_43:
        /*5d00*/ 	.byte	0x04, 0x36
        /*5d02*/ 	.short	(.L_45 - .L_44)
.L_44:
        /*5d04*/ 	.word	0x00000008
.L_45:


//--------------------- .nv.callgraph             --------------------------
	.section	.nv.callgraph,"",@"SHT_CUDA_CALLGRAPH"
	.align	4
	.sectionentsize	8
	.align		4
        /*0000*/ 	.word	0x00000000
	.align		4
        /*0004*/ 	.word	0xffffffff
	.align		4
        /*0008*/ 	.word	0x00000000
	.align		4
        /*000c*/ 	.word	0xfffffffe
	.align		4
        /*0010*/ 	.word	0x00000000
	.align		4
        /*0014*/ 	.word	0xfffffffd
	.align		4
        /*0018*/ 	.word	0x00000000
	.align		4
        /*001c*/ 	.word	0xfffffffc


//--------------------- .text.matmul_kernel       --------------------------
	.section	.text.matmul_kernel,"ax",@progbits
	.align	128
        .global         matmul_kernel
        .type           matmul_kernel,@function
        .size           matmul_kernel,(.L_x_4 - matmul_kernel)
        .other          matmul_kernel,@"STO_CUDA_ENTRY STV_DEFAULT"
matmul_kernel:
.text.matmul_kernel:
[----:B------:R-:W0:Y:S08]  /*0000*/  LDC R1, c[0x0][0x28] ;  /* 0x00000a00ff017b82 */ /* 0x000e300000000800 */
[----:B------:R-:W1:Y:S01]  /*0010*/  LDC.64 R4, c[0x0][0x228] ;  /* 0x00008a00ff047b82 */ /* 0x000e620000000a00 */
[----:B------:R-:W2:Y:S01]  /*0020*/  S2R R7, SR_CTAID.X ;  /* 0x0000000000077919 */ /* 0x000ea20000002500 */
[----:B------:R-:W-:Y:S01]  /*0030*/  ULDC UR8, c[0x0][0x230] ;  /* 0x00008c0000087ab9 */ /* 0x000fe20000000800 */
[----:B0-----:R-:W-:Y:S01]  /*0040*/  VIADD R1, R1, 0xfffff408 ;  /* 0xfffff40801017836 */ /* 0x001fe20000000000 */
[----:B------:R-:W-:Y:S01]  /*0050*/  UIADD3 UR8, UR8, 0x7f, URZ ;  /* 0x0000007f08087890 */ /* 0x000fe2000fffe03f */
[----:B------:R-:W0:Y:S01]  /*0060*/  S2R R14, SR_TID.X ;  /* 0x00000000000e7919 */ /* 0x000e220000002100 */
[----:B------:R-:W-:Y:S01]  /*0070*/  UMOV UR7, 0x400 ;  /* 0x0000040000077882 */ /* 0x000fe20000000000 */
[----:B------:R-:W-:Y:S01]  /*0080*/  ULDC.64 UR28, c[0x0][0x208] ;  /* 0x00008200001c7ab9 */ /* 0x000fe20000000a00 */
[----:B------:R-:W3:Y:S01]  /*0090*/  S2UR UR4, SR_CgaCtaId ;  /* 0x00000000000479c3 */ /* 0x000ee20000008800 */
[----:B------:R-:W-:Y:S01]  /*00a0*/  UISETP.GT.AND UP0, UPT, UR8, 0x7f, UPT ;  /* 0x0000007f0800788c */ /* 0x000fe2000bf04270 */
[----:B-1----:R-:W-:-:S05]  /*00b0*/  VIADD R0, R5, 0xff ;  /* 0x000000ff05007836 */ /* 0x002fca0000000000 */
[----:B------:R-:W-:Y:S01]  /*00c0*/  SHF.R.S32.HI R3, RZ, 0x1f, R0 ;  /* 0x0000001fff037819 */ /* 0x000fe20000011400 */
[----:B---3--:R-:W-:-:S03]  /*00d0*/  ULEA UR7, UR4, UR7, 0x18 ;  /* 0x0000000704077291 */ /* 0x008fc6000f8ec03f */
[----:B------:R-:W-:Y:S02]  /*00e0*/  LEA.HI R3, R3, R0, RZ, 0x8 ;  /* 0x0000000003037211 */ /* 0x000fe400078f40ff */
[----:B--2---:R-:W-:Y:S02]  /*00f0*/  IABS R10, R7 ;  /* 0x00000007000a7213 */ /* 0x004fe40000000000 */
[----:B------:R-:W-:Y:S02]  /*0100*/  SHF.R.S32.HI R3, RZ, 0x8, R3 ;  /* 0x00000008ff037819 */ /* 0x000fe40000011403 */
[----:B0-----:R-:W-:-:S03]  /*0110*/  LOP3.LUT R15, R14, 0x3f, RZ, 0xc0, !PT ;  /* 0x0000003f0e0f7812 */ /* 0x001fc600078ec0ff */
[----:B------:R-:W-:-:S05]  /*0120*/  IMAD.SHL.U32 R6, R3, 0x4, RZ ;  /* 0x0000000403067824 */ /* 0x000fca00078e00ff */
[-C--:B------:R-:W-:Y:S02]  /*0130*/  IABS R9, R6.reuse ;  /* 0x0000000600097213 */ /* 0x080fe40000000000 */
[----:B------:R-:W-:Y:S02]  /*0140*/  IABS R12, R6 ;  /* 0x00000006000c7213 */ /* 0x000fe40000000000 */
[----:B------:R-:W0:Y:S08]  /*0150*/  I2F.RP R0, R9 ;  /* 0x0000000900007306 */ /* 0x000e300000209400 */
[----:B0-----:R-:W0:Y:S02]  /*0160*/  MUFU.RCP R0, R0 ;  /* 0x0000000000007308 */ /* 0x001e240000001000 */
[----:B0-----:R-:W-:-:S02]  /*0170*/  VIADD R2, R0, 0xffffffe ;  /* 0x0ffffffe00027836 */ /* 0x001fc40000000000 */
[----:B------:R-:W-:-:S04]  /*0180*/  IMAD.MOV R0, RZ, RZ, -R12 ;  /* 0x000000ffff007224 */ /* 0x000fc800078e0a0c */
[----:B------:R0:W1:Y:S02]  /*0190*/  F2I.FTZ.U32.TRUNC.NTZ R3, R2 ;  /* 0x0000000200037305 */ /* 0x000064000021f000 */
[----:B0-----:R-:W-:Y:S02]  /*01a0*/  IMAD.MOV.U32 R2, RZ, RZ, RZ ;  /* 0x000000ffff027224 */ /* 0x001fe400078e00ff */
[----:B-1----:R-:W-:-:S04]  /*01b0*/  IMAD.MOV R8, RZ, RZ, -R3 ;  /* 0x000000ffff087224 */ /* 0x002fc800078e0a03 */
[----:B------:R-:W-:Y:S02]  /*01c0*/  IMAD R11, R8, R9, RZ ;  /* 0x00000009080b7224 */ /* 0x000fe400078e02ff */
[----:B------:R-:W-:Y:S02]  /*01d0*/  IMAD.MOV.U32 R8, RZ, RZ, R10 ;  /* 0x000000ffff087224 */ /* 0x000fe400078e000a */
[----:B------:R-:W-:-:S06]  /*01e0*/  IMAD.HI.U32 R3, R3, R11, R2 ;  /* 0x0000000b03037227 */ /* 0x000fcc00078e0002 */
[----:B------:R-:W-:-:S04]  /*01f0*/  IMAD.HI.U32 R3, R3, R8, RZ ;  /* 0x0000000803037227 */ /* 0x000fc800078e00ff */
[----:B------:R-:W-:-:S05]  /*0200*/  IMAD R0, R3, R0, R8 ;  /* 0x0000000003007224 */ /* 0x000fca00078e0208 */
[----:B------:R-:W-:-:S13]  /*0210*/  ISETP.GT.U32.AND P1, PT, R9, R0, PT ;  /* 0x000000000900720c */ /* 0x000fda0003f24070 */
[----:B------:R-:W-:Y:S02]  /*0220*/  @!P1 IMAD.IADD R0, R0, 0x1, -R9 ;  /* 0x0000000100009824 */ /* 0x000fe400078e0a09 */
[----:B------:R-:W-:Y:S01]  /*0230*/  @!P1 VIADD R3, R3, 0x1 ;  /* 0x0000000103039836 */ /* 0x000fe20000000000 */
[----:B------:R-:W-:Y:S02]  /*0240*/  ISETP.NE.AND P1, PT, R6, RZ, PT ;  /* 0x000000ff0600720c */ /* 0x000fe40003f25270 */
[----:B------:R-:W-:Y:S02]  /*0250*/  ISETP.GE.U32.AND P0, PT, R0, R9, PT ;  /* 0x000000090000720c */ /* 0x000fe40003f06070 */
[----:B------:R-:W-:-:S04]  /*0260*/  LOP3.LUT R0, R7, R6, RZ, 0x3c, !PT ;  /* 0x0000000607007212 */ /* 0x000fc800078e3cff */
[----:B------:R-:W-:Y:S01]  /*0270*/  ISETP.GE.AND P2, PT, R0, RZ, PT ;  /* 0x000000ff0000720c */ /* 0x000fe20003f46270 */
[----:B------:R-:W-:-:S06]  /*0280*/  VIADD R0, R4, 0x3f ;  /* 0x0000003f04007836 */ /* 0x000fcc0000000000 */
[----:B------:R-:W-:-:S04]  /*0290*/  @P0 VIADD R3, R3, 0x1 ;  /* 0x0000000103030836 */ /* 0x000fc80000000000 */
[----:B------:R-:W-:Y:S01]  /*02a0*/  IMAD.MOV.U32 R2, RZ, RZ, R3 ;  /* 0x000000ffff027224 */ /* 0x000fe200078e0003 */
[----:B------:R-:W-:-:S03]  /*02b0*/  SHF.R.S32.HI R3, RZ, 0x1f, R0 ;  /* 0x0000001fff037819 */ /* 0x000fc60000011400 */
[----:B------:R-:W-:Y:S01]  /*02c0*/  @!P2 IMAD.MOV R2, RZ, RZ, -R2 ;  /* 0x000000ffff02a224 */ /* 0x000fe200078e0a02 */
[----:B------:R-:W-:Y:S02]  /*02d0*/  @!P1 LOP3.LUT R2, RZ, R6, RZ, 0x33, !PT ;  /* 0x00000006ff029212 */ /* 0x000fe400078e33ff */
[----:B------:R-:W-:-:S03]  /*02e0*/  LEA.HI R3, R3, R0, RZ, 0x6 ;  /* 0x0000000003037211 */ /* 0x000fc600078f30ff */
[----:B------:R-:W-:Y:S02]  /*02f0*/  IMAD.SHL.U32 R8, R2, 0x4, RZ ;  /* 0x0000000402087824 */ /* 0x000fe400078e00ff */
[----:B------:R-:W-:-:S03]  /*0300*/  IMAD.MOV R2, RZ, RZ, -R2 ;  /* 0x000000ffff027224 */ /* 0x000fc600078e0a02 */
[----:B------:R-:W-:Y:S01]  /*0310*/  LEA.HI.SX32 R3, R3, -R8, 0x1a ;  /* 0x8000000803037211 */ /* 0x000fe200078fd2ff */
[----:B------:R-:W-:-:S03]  /*0320*/  IMAD R6, R6, R2, R7 ;  /* 0x0000000206067224 */ /* 0x000fc600078e0207 */
[----:B------:R-:W-:Y:S02]  /*0330*/  VIMNMX R13, R3, 0x4, PT ;  /* 0x00000004030d7848 */ /* 0x000fe40003fe0100 */
[----:B------:R-:W-:Y:S02]  /*0340*/  IABS R11, R6 ;  /* 0x00000006000b7213 */ /* 0x000fe40000000000 */
[----:B------:R-:W-:-:S04]  /*0350*/  IABS R9, R13 ;  /* 0x0000000d00097213 */ /* 0x000fc80000000000 */
[----:B------:R-:W0:Y:S08]  /*0360*/  I2F.RP R0, R9 ;  /* 0x0000000900007306 */ /* 0x000e300000209400 */
[----:B0-----:R-:W0:Y:S02]  /*0370*/  MUFU.RCP R0, R0 ;  /* 0x0000000000007308 */ /* 0x001e240000001000 */
[----:B0-----:R-:W-:-:S06]  /*0380*/  VIADD R3, R0, 0xffffffe ;  /* 0x0ffffffe00037836 */ /* 0x001fcc0000000000 */
[----:B------:R-:W0:Y:S02]  /*0390*/  F2I.FTZ.U32.TRUNC.NTZ R3, R3 ;  /* 0x0000000300037305 */ /* 0x000e24000021f000 */
[----:B0-----:R-:W-:-:S04]  /*03a0*/  IMAD.MOV R10, RZ, RZ, -R3 ;  /* 0x000000ffff0a7224 */ /* 0x001fc800078e0a03 */
[----:B------:R-:W-:Y:S01]  /*03b0*/  IMAD.MOV.U32 R2, RZ, RZ, R10 ;  /* 0x000000ffff027224 */ /* 0x000fe200078e000a */
[----:B------:R-:W-:-:S03]  /*03c0*/  IABS R10, R13 ;  /* 0x0000000d000a7213 */ /* 0x000fc60000000000 */
[----:B------:R-:W-:Y:S02]  /*03d0*/  IMAD R7, R2, R9, RZ ;  /* 0x0000000902077224 */ /* 0x000fe400078e02ff */
[----:B------:R-:W-:Y:S02]  /*03e0*/  IMAD.MOV.U32 R2, RZ, RZ, RZ ;  /* 0x000000ffff027224 */ /* 0x000fe400078e00ff */
[----:B------:R-:W-:Y:S02]  /*03f0*/  IMAD.MOV R0, RZ, RZ, -R10 ;  /* 0x000000ffff007224 */ /* 0x000fe400078e0a0a */
        /* <DEDUP_REMOVED lines=9> */
[----:B------:R-:W-:Y:S02]  /*0490*/  ISETP.GE.AND P2, PT, R0, RZ, PT ;  /* 0x000000ff0000720c */ /* 0x000fe40003f46270 */
[----:B------:R-:W-:-:S04]  /*04a0*/  SHF.R.U32.HI R0, RZ, 0x6, R14 ;  /* 0x00000006ff007819 */ /* 0x000fc8000001160e */
[----:B------:R-:W-:Y:S01]  /*04b0*/  R2UR UR16, R0 ;  /* 0x00000000001072ca */ /* 0x000fe200000e0000 */
[----:B------:R-:W-:Y:S01]  /*04c0*/  @P0 VIADD R2, R2, 0x1 ;  /* 0x0000000102020836 */ /* 0x000fe20000000000 */
[----:B------:R-:W-:-:S05]  /*04d0*/  PLOP3.LUT P0, PT, PT, PT, UP0, 0x80, 0x0 ;  /* 0x000000000000781c */ /* 0x000fca0003f0f008 */
[----:B------:R-:W-:Y:S01]  /*04e0*/  @!P2 IMAD.MOV R2, RZ, RZ, -R2 ;  /* 0x000000ffff02a224 */ /* 0x000fe200078e0a02 */
[----:B------:R-:W-:-:S05]  /*04f0*/  @!P1 LOP3.LUT R2, RZ, R13, RZ, 0x33, !PT ;  /* 0x0000000dff029212 */ /* 0x000fca00078e33ff */
[----:B------:R-:W-:Y:S01]  /*0500*/  IMAD.MOV R0, RZ, RZ, -R2 ;  /* 0x000000ffff007224 */ /* 0x000fe200078e0a02 */
[----:B------:R-:W-:Y:S02]  /*0510*/  UIADD3 UR35, UR16, 0xe, URZ ;  /* 0x0000000e10237890 */ /* 0x000fe4000fffe03f */
[----:B------:R-:W-:Y:S01]  /*0520*/  UIADD3 UR34, UR16, 0x1e, URZ ;  /* 0x0000001e10227890 */ /* 0x000fe2000fffe03f */
[----:B------:R-:W-:Y:S01]  /*0530*/  IMAD R0, R13, R0, R6 ;  /* 0x000000000d007224 */ /* 0x000fe200078e0206 */
[----:B------:R-:W-:Y:S02]  /*0540*/  UIADD3 UR33, UR16, 0x2e, URZ ;  /* 0x0000002e10217890 */ /* 0x000fe4000fffe03f */
[----:B------:R-:W-:Y:S01]  /*0550*/  UIADD3 UR32, UR16, 0x3e, URZ ;  /* 0x0000003e10207890 */ /* 0x000fe2000fffe03f */
[----:B------:R-:W-:Y:S01]  /*0560*/  IMAD.IADD R3, R8, 0x1, R0 ;  /* 0x0000000108037824 */ /* 0x000fe200078e0200 */
[----:B------:R-:W-:Y:S01]  /*0570*/  SHF.R.U32.HI R0, RZ, 0x6, R14 ;  /* 0x00000006ff007819 */ /* 0x000fe2000001160e */
[----:B------:R-:W-:-:S02]  /*0580*/  UIADD3 UR31, UR16, 0x4e, URZ ;  /* 0x0000004e101f7890 */ /* 0x000fc4000fffe03f */
[----:B------:R-:W-:Y:S01]  /*0590*/  IMAD R18, R3, 0x40, R15 ;  /* 0x0000004003127824 */ /* 0x000fe200078e020f */
[----:B------:R-:W-:Y:S01]  /*05a0*/  SGXT.U32 R16, R0, 0x1 ;  /* 0x000000010010781a */ /* 0x000fe20000000000 */
[----:B------:R-:W-:Y:S02]  /*05b0*/  UIADD3 UR30, UR16, 0x5e, URZ ;  /* 0x0000005e101e7890 */ /* 0x000fe4000fffe03f */
[----:B------:R-:W-:Y:S01]  /*05c0*/  UIADD3 UR19, UR16, 0x6e, URZ ;  /* 0x0000006e10137890 */ /* 0x000fe2000fffe03f */
[----:B------:R0:W-:Y:S01]  /*05d0*/  STL [R1+0xb40], R18 ;  /* 0x000b401201007387 */ /* 0x0001e20000100800 */
[C---:B------:R-:W-:Y:S01]  /*05e0*/  LOP3.LUT R6, R16.reuse, 0x2, RZ, 0xfc, !PT ;  /* 0x0000000210067812 */ /* 0x040fe200078efcff */
[----:B------:R-:W-:Y:S01]  /*05f0*/  UIADD3 UR16, UR16, 0x7e, URZ ;  /* 0x0000007e10107890 */ /* 0x000fe2000fffe03f */
[C---:B------:R-:W-:Y:S02]  /*0600*/  LOP3.LUT R0, R16.reuse, 0x4, RZ, 0xfc, !PT ;  /* 0x0000000410007812 */ /* 0x040fe400078efcff */
[----:B------:R-:W-:-:S02]  /*0610*/  LOP3.LUT R7, R16, 0x6, RZ, 0xfc, !PT ;  /* 0x0000000610077812 */ /* 0x000fc400078efcff */
[C---:B------:R-:W-:Y:S02]  /*0620*/  LOP3.LUT R6, R16.reuse, 0x8, RZ, 0xfc, !PT ;  /* 0x0000000810067812 */ /* 0x040fe400078efcff */
[C---:B------:R-:W-:Y:S02]  /*0630*/  LOP3.LUT R0, R16.reuse, 0xa, RZ, 0xfc, !PT ;  /* 0x0000000a10007812 */ /* 0x040fe400078efcff */
[C---:B------:R-:W-:Y:S02]  /*0640*/  LOP3.LUT R7, R16.reuse, 0xc, RZ, 0xfc, !PT ;  /* 0x0000000c10077812 */ /* 0x040fe400078efcff */
[C---:B------:R-:W-:Y:S02]  /*0650*/  LOP3.LUT R6, R16.reuse, 0x10, RZ, 0xfc, !PT ;  /* 0x0000001010067812 */ /* 0x040fe400078efcff */
        /* <DEDUP_REMOVED lines=45> */
[----:B------:R-:W-:Y:S01]  /*0930*/  LOP3.LUT R0, R16, 0x78, RZ, 0xfc, !PT ;  /* 0x0000007810007812 */ /* 0x000fe200078efcff */
[----:B------:R-:W-:Y:S01]  /*0940*/  IMAD.SHL.U32 R0, R2, 0x100, RZ ;  /* 0x0000010002007824 */ /* 0x000fe200078e00ff */
[C---:B------:R-:W-:Y:S02]  /*0950*/  LOP3.LUT R7, R16.reuse, 0x7a, RZ, 0xfc, !PT ;  /* 0x0000007a10077812 */ /* 0x040fe400078efcff */
[----:B------:R-:W-:Y:S01]  /*0960*/  LOP3.LUT R6, R16, 0x7c, RZ, 0xfc, !PT ;  /* 0x0000007c10067812 */ /* 0x000fe200078efcff */
[----:B0-----:R-:W-:Y:S06]  /*0970*/  @P0 BRA `(.L_x_0) ;  /* 0x0000000400100947 */ /* 0x001fec0003800000 */
[----:B------:R-:W-:Y:S01]  /*0980*/  IMAD.SHL.U32 R2, R14, 0x10, RZ ;  /* 0x000000100e027824 */ /* 0x000fe200078e00ff */
[----:B------:R-:W-:Y:S02]  /*0990*/  CS2R R24, SRZ ;  /* 0x0000000000187805 */ /* 0x000fe4000001ff00 */
[----:B------:R-:W-:Y:S02]  /*09a0*/  CS2R R26, SRZ ;  /* 0x00000000001a7805 */ /* 0x000fe4000001ff00 */
[----:B------:R-:W-:Y:S02]  /*09b0*/  CS2R R28, SRZ ;  /* 0x00000000001c7805 */ /* 0x000fe4000001ff00 */
[----:B------:R-:W-:Y:S02]  /*09c0*/  CS2R R30, SRZ ;  /* 0x00000000001e7805 */ /* 0x000fe4000001ff00 */
[----:B------:R-:W-:Y:S02]  /*09d0*/  LOP3.LUT R2, R2, 0x70, RZ, 0xc0, !PT ;  /* 0x0000007002027812 */ /* 0x000fe400078ec0ff */
[----:B------:R-:W-:-:S02]  /*09e0*/  CS2R R32, SRZ ;  /* 0x0000000000207805 */ /* 0x000fc4000001ff00 */
[----:B------:R-:W-:Y:S02]  /*09f0*/  CS2R R34, SRZ ;  /* 0x0000000000227805 */ /* 0x000fe4000001ff00 */
[----:B------:R-:W-:Y:S02]  /*0a00*/  CS2R R36, SRZ ;  /* 0x0000000000247805 */ /* 0x000fe4000001ff00 */
[----:B------:R-:W-:Y:S01]  /*0a10*/  CS2R R38, SRZ ;  /* 0x0000000000267805 */ /* 0x000fe2000001ff00 */
[----:B------:R0:W-:Y:S01]  /*0a20*/  STL [R1+0xb3c], R2 ;  /* 0x000b3c0201007387 */ /* 0x0001e20000100800 */
[----:B------:R-:W-:Y:S02]  /*0a30*/  CS2R R40, SRZ ;  /* 0x0000000000287805 */ /* 0x000fe4000001ff00 */
[----:B------:R-:W-:Y:S02]  /*0a40*/  CS2R R42, SRZ ;  /* 0x00000000002a7805 */ /* 0x000fe4000001ff00 */
[----:B------:R-:W-:-:S02]  /*0a50*/  CS2R R44, SRZ ;  /* 0x00000000002c7805 */ /* 0x000fc4000001ff00 */
[----:B------:R-:W-:Y:S02]  /*0a60*/  CS2R R46, SRZ ;  /* 0x00000000002e7805 */ /* 0x000fe4000001ff00 */
[----:B------:R-:W-:Y:S02]  /*0a70*/  CS2R R48, SRZ ;  /* 0x0000000000307805 */ /* 0x000fe4000001ff00 */
[----:B------:R-:W-:Y:S02]  /*0a80*/  CS2R R50, SRZ ;  /* 0x0000000000327805 */ /* 0x000fe4000001ff00 */
        /* <DEDUP_REMOVED lines=49> */
[----:B------:R-:W-:Y:S01]  /*0da0*/  CS2R R150, SRZ ;  /* 0x0000000000967805 */ /* 0x000fe2000001ff00 */
[----:B0-----:R-:W-:Y:S06]  /*0db0*/  BRA `(.L_x_1) ;  /* 0x0000025c00447947 */ /* 0x001fec0003800000 */
.L_x_0:
[----:B------:R-:W-:Y:S01]  /*0dc0*/  IABS R11, R4 ;  /* 0x00000004000b7213 */ /* 0x000fe20000000000 */
[C---:B------:R-:W-:Y:S01]  /*0dd0*/  VIADD R15, R0.reuse, 0xfc ;  /* 0x000000fc000f7836 */ /* 0x040fe20000000000 */
[----:B------:R-:W-:Y:S01]  /*0de0*/  IABS R3, R5 ;  /* 0x0000000500037213 */ /* 0x000fe20000000000 */
[C---:B------:R-:W-:Y:S01]  /*0df0*/  VIADD R17, R0.reuse, 0xfb ;  /* 0x000000fb00117836 */ /* 0x040fe20000000000 */
[----:B------:R-:W0:Y:S01]  /*0e00*/  I2F.RP R2, R11 ;  /* 0x0000000b00027306 */ /* 0x000e220000209400 */
[----:B------:R-:W-:Y:S01]  /*0e10*/  IABS R14, R18 ;  /* 0x00000012000e7213 */ /* 0x000fe20000000000 */
[----:B------:R1:W-:Y:S01]  /*0e20*/  STL [R1+0xbb0], R5 ;  /* 0x000bb00501007387 */ /* 0x0003e20000100800 */
[C---:B------:R-:W-:Y:S01]  /*0e30*/  VIADD R22, R0.reuse, 0xf2 ;  /* 0x000000f200167836 */ /* 0x040fe20000000000 */
[----:B------:R-:W-:Y:S01]  /*0e40*/  IABS R16, R17 ;  /* 0x0000001100107213 */ /* 0x000fe20000000000 */
[C---:B------:R-:W-:Y:S01]  /*0e50*/  VIADD R190, R0.reuse, 0x3c ;  /* 0x0000003c00be7836 */ /* 0x040fe20000000000 */
[----:B------:R-:W-:Y:S01]  /*0e60*/  IABS R233, R0 ;  /* 0x0000000000e97213 */ /* 0x000fe20000000000 */
[C---:B------:R-:W-:Y:S01]  /*0e70*/  VIADD R237, R0.reuse, 0x8 ;  /* 0x0000000800ed7836 */ /* 0x040fe20000000000 */
[----:B------:R-:W2:Y:S01]  /*0e80*/  I2F.RP R10, R3 ;  /* 0x00000003000a7306 */ /* 0x000ea20000209400 */
[C---:B------:R-:W-:Y:S01]  /*0e90*/  VIADD R239, R0.reuse, 0x6 ;  /* 0x0000000600ef7836 */ /* 0x040fe20000000000 */
[----:B------:R-:W-:Y:S01]  /*0ea0*/  ULDC UR17, c[0x0][0x238] ;  /* 0x00008e0000117ab9 */ /* 0x000fe20000000800 */
[C---:B------:R-:W-:Y:S01]  /*0eb0*/  VIADD R238, R0.reuse, 0x7 ;  /* 0x0000000700ee7836 */ /* 0x040fe20000000000 */
[----:B------:R-:W-:Y:S01]  /*0ec0*/  ULDC UR18, c[0x0][0x23c] ;  /* 0x00008f0000127ab9 */ /* 0x000fe20000000800 */
[C---:B------:R-:W-:Y:S01]  /*0ed0*/  VIADD R244, R0.reuse, 0x2 ;  /* 0x0000000200f47836 */ /* 0x040fe20000000000 */
[----:B------:R-:W-:Y:S01]  /*0ee0*/  ULDC.64 UR4, c[0x0][0x218] ;  /* 0x0000860000047ab9 */ /* 0x000fe20000000a00 */
[----:B------:R-:W-:Y:S01]  /*0ef0*/  VIADD R245, R0, 0x1 ;  /* 0x0000000100f57836 */ /* 0x000fe20000000000 */
[----:B0-----:R-:W0:Y:S01]  /*0f00*/  MUFU.RCP R2, R2 ;  /* 0x0000000200027308 */ /* 0x001e220000001000 */
[----:B------:R-:W-:Y:S01]  /*0f10*/  ULDC UR10, c[0x0][0x234] ;  /* 0x00008d00000a7ab9 */ /* 0x000fe20000000800 */
[----:B------:R-:W-:-:S06]  /*0f20*/  ULDC.64 UR12, c[0x0][0x210] ;  /* 0x00008400000c7ab9 */ /* 0x000fcc0000000a00 */
[----:B--2---:R-:W2:Y:S01]  /*0f30*/  MUFU.RCP R10, R10 ;  /* 0x0000000a000a7308 */ /* 0x004ea20000001000 */
[----:B0-----:R-:W-:-:S07]  /*0f40*/  VIADD R6, R2, 0xffffffe ;  /* 0x0ffffffe02067836 */ /* 0x001fce0000000000 */
[----:B------:R0:W3:Y:S01]  /*0f50*/  F2I.FTZ.U32.TRUNC.NTZ R7, R6 ;  /* 0x0000000600077305 */ /* 0x0000e2000021f000 */
[----:B--2---:R-:W-:-:S07]  /*0f60*/  VIADD R8, R10, 0xffffffe ;  /* 0x0ffffffe0a087836 */ /* 0x004fce0000000000 */
[----:B------:R2:W4:Y:S01]  /*0f70*/  F2I.FTZ.U32.TRUNC.NTZ R9, R8 ;  /* 0x0000000800097305 */ /* 0x000522000021f000 */
[----:B0-----:R-:W-:Y:S02]  /*0f80*/  IMAD.MOV.U32 R6, RZ, RZ, RZ ;  /* 0x000000ffff067224 */ /* 0x001fe400078e00ff */
[--C-:B---3--:R-:W-:Y:S02]  /*0f90*/  IMAD.MOV R12, RZ, RZ, -R7.reuse ;  /* 0x000000ffff0c7224 */ /* 0x108fe400078e0a07 */
[----:B--2---:R-:W-:Y:S02]  /*0fa0*/  IMAD.MOV.U32 R8, RZ, RZ, RZ ;  /* 0x000000ffff087224 */ /* 0x004fe400078e00ff */
[----:B------:R-:W-:Y:S02]  /*0fb0*/  IMAD R13, R12, R11, RZ ;  /* 0x0000000b0c0d7224 */ /* 0x000fe400078e02ff */
[----:B------:R-:W-:Y:S02]  /*0fc0*/  IMAD.MOV.U32 R12, RZ, RZ, R14 ;  /* 0x000000ffff0c7224 */ /* 0x000fe400078e000e */
[----:B------:R-:W-:-:S04]  /*0fd0*/  IMAD.HI.U32 R7, R7, R13, R6 ;  /* 0x0000000d07077227 */ /* 0x000fc800078e0006 */
[----:B----4-:R-:W-:Y:S02]  /*0fe0*/  IMAD.MOV R2, RZ, RZ, -R9 ;  /* 0x000000ffff027224 */ /* 0x010fe400078e0a09 */
[----:B------:R-:W-:-:S04]  /*0ff0*/  IMAD.HI.U32 R7, R7, R12, RZ ;  /* 0x0000000c07077227 */ /* 0x000fc800078e00ff */
[----:B------:R-:W-:Y:S02]  /*1000*/  IMAD.MOV R7, RZ, RZ, -R7 ;  /* 0x000000ffff077224 */ /* 0x000fe400078e0a07 */
[----:B------:R-:W-:Y:S02]  /*1010*/  VIADD R14, R0, 0xff ;  /* 0x000000ff000e7836 */ /* 0x000fe40000000000 */
[C---:B------:R-:W-:Y:S02]  /*1020*/  IMAD R6, R11.reuse, R7, R12 ;  /* 0x000000070b067224 */ /* 0x040fe400078e020c */
[----:B------:R-:W-:Y:S01]  /*1030*/  IMAD R13, R2, R3, RZ ;  /* 0x00000003020d7224 */ /* 0x000fe200078e02ff */
[----:B------:R-:W-:Y:S01]  /*1040*/  IABS R10, R14 ;  /* 0x0000000e000a7213 */ /* 0x000fe20000000000 */
[----:B------:R-:W-:Y:S01]  /*1050*/  VIADD R12, R0, 0xfe ;  /* 0x000000fe000c7836 */ /* 0x000fe20000000000 */
[----:B------:R-:W-:Y:S01]  /*1060*/  ISETP.GT.U32.AND P0, PT, R11, R6, PT ;  /* 0x000000060b00720c */ /* 0x000fe20003f04070 */
[----:B------:R-:W-:Y:S01]  /*1070*/  IMAD.HI.U32 R2, R9, R13, R8 ;  /* 0x0000000d09027227 */ /* 0x000fe200078e0008 */
[----:B------:R-:W-:-:S02]  /*1080*/  ISETP.GE.AND P1, PT, R14, RZ, PT ;  /* 0x000000ff0e00720c */ /* 0x000fc40003f26270 */
[----:B------:R-:W-:Y:S01]  /*1090*/  ISETP.GE.AND P5, PT, R12, RZ, PT ;  /* 0x000000ff0c00720c */ /* 0x000fe20003fa6270 */
[----:B------:R-:W-:Y:S01]  /*10a0*/  IMAD.MOV.U32 R8, RZ, RZ, R10 ;  /* 0x000000ffff087224 */ /* 0x000fe200078e000a */
[----:B------:R-:W-:Y:S01]  /*10b0*/  IABS R10, R12 ;  /* 0x0000000c000a7213 */ /* 0x000fe20000000000 */
[----:B------:R-:W-:Y:S01]  /*10c0*/  VIADD R13, R0, 0xfd ;  /* 0x000000fd000d7836 */ /* 0x000fe20000000000 */
[----:B------:R-:W-:Y:S01]  /*10d0*/  IABS R14, R15 ;  /* 0x0000000f000e7213 */ /* 0x000fe20000000000 */
[----:B------:R-:W-:-:S03]  /*10e0*/  IMAD.HI.U32 R7, R2, R8, RZ ;  /* 0x0000000802077227 */ /* 0x000fc600078e00ff */
[----:B------:R-:W-:Y:S01]  /*10f0*/  IABS R12, R13 ;  /* 0x0000000d000c7213 */ /* 0x000fe20000000000 */
[----:B------:R-:W-:Y:S01]  /*1100*/  IMAD.MOV R9, RZ, RZ, -R7 ;  /* 0x000000ffff097224 */ /* 0x000fe200078e0a07 */
[----:B------:R-:W-:Y:S01]  /*1110*/  ISETP.GE.AND P6, PT, R13, RZ, PT ;  /* 0x000000ff0d00720c */ /* 0x000fe20003fc6270 */
[----:B------:R-:W-:-:S04]  /*1120*/  IMAD.HI.U32 R7, R2, R10, RZ ;  /* 0x0000000a02077227 */ /* 0x000fc800078e00ff */
[----:B------:R-:W-:Y:S02]  /*1130*/  @!P0 IMAD.IADD R6, R6, 0x1, -R11 ;  /* 0x0000000106068824 */ /* 0x000fe400078e0a0b */
[----:B------:R-:W-:Y:S02]  /*1140*/  IMAD R8, R3, R9, R8 ;  /* 0x0000000903087224 */ /* 0x000fe400078e0208 */
[----:B------:R-:W-:Y:S01]  /*1150*/  IMAD.MOV R9, RZ, RZ, -R7 ;  /* 0x000000ffff097224 */ /* 0x000fe200078e0a07 */
[----:B------:R-:W-:Y:S01]  /*1160*/  ISETP.GT.U32.AND P3, PT, R11, R6, PT ;  /* 0x000000060b00720c */ /* 0x000fe20003f64070 */
[----:B------:R-:W-:Y:S01]  /*1170*/  IMAD.HI.U32 R7, R2, R12, RZ ;  /* 0x0000000c02077227 */ /* 0x000fe200078e00ff */
[----:B------:R-:W-:-:S03]  /*1180*/  ISETP.GT.U32.AND P0, PT, R3, R8, PT ;  /* 0x000000080300720c */ /* 0x000fc60003f04070 */
[C---:B------:R-:W-:Y:S02]  /*1190*/  IMAD R10, R3.reuse, R9, R10 ;  /* 0x00000009030a7224 */ /* 0x040fe400078e020a */
[----:B------:R-:W-:Y:S02]  /*11a0*/  IMAD.MOV R9, RZ, RZ, -R7 ;  /* 0x000000ffff097224 */ /* 0x000fe400078e0a07 */
[----:B------:R-:W-:Y:S01]  /*11b0*/  IMAD.HI.U32 R7, R2, R14, RZ ;  /* 0x0000000e02077227 */ /* 0x000fe200078e00ff */
[----:B------:R-:W-:-:S03]  /*11c0*/  ISETP.GT.U32.AND P2, PT, R3, R10, PT ;  /* 0x0000000a0300720c */ /* 0x000fc60003f44070 */
[C---:B------:R-:W-:Y:S02]  /*11d0*/  IMAD R12, R3.reuse, R9, R12 ;  /* 0x00000009030c7224 */ /* 0x040fe400078e020c */
[----:B------:R-:W-:Y:S01]  /*11e0*/  @!P3 IMAD.IADD R6, R6, 0x1, -R11 ;  /* 0x000000010606b824 */ /* 0x000fe200078e0a0b */
[----:B------:R-:W-:Y:S01]  /*11f0*/  ISETP.GE.AND P3, PT, R18, RZ, PT ;  /* 0x000000ff1200720c */ /* 0x000fe20003f66270 */
[----:B------:R-:W-:Y:S01]  /*1200*/  @!P0 IMAD.IADD R8, R8, 0x1, -R3 ;  /* 0x0000000108088824 */ /* 0x000fe200078e0a03 */
[----:B------:R-:W-:Y:S01]  /*1210*/  ISETP.GT.U32.AND P4, PT, R3, R12, PT ;  /* 0x0000000c0300720c */ /* 0x000fe20003f84070 */
[----:B------:R-:W-:Y:S01]  /*1220*/  IMAD.MOV R9, RZ, RZ, -R7 ;  /* 0x000000ffff097224 */ /* 0x000fe200078e0a07 */
[----:B------:R-:W-:Y:S01]  /*1230*/  ISETP.NE.AND P0, PT, R4, RZ, PT ;  /* 0x000000ff0400720c */ /* 0x000fe20003f05270 */
[----:B------:R-:W-:-:S04]  /*1240*/  IMAD.HI.U32 R7, R2, R16, RZ ;  /* 0x0000001002077227 */ /* 0x000fc800078e00ff */
[----:B------:R-:W-:Y:S01]  /*1250*/  @!P2 IMAD.IADD R10, R10, 0x1, -R3 ;  /* 0x000000010a0aa824 */ /* 0x000fe200078e0a03 */
[C---:B------:R-:W-:Y:S01]  /*1260*/  ISETP.GT.U32.AND P2, PT, R3.reuse, R8, PT ;  /* 0x000000080300720c */ /* 0x040fe20003f44070 */
[----:B-1----:R-:W-:Y:S02]  /*1270*/  IMAD.MOV.U32 R5, RZ, RZ, R6 ;  /* 0x000000ffff057224 */ /* 0x002fe400078e0006 */
[----:B------:R-:W-:Y:S02]  /*1280*/  IMAD.MOV R7, RZ, RZ, -R7 ;  /* 0x000000ffff077224 */ /* 0x000fe400078e0a07 */
[----:B------:R-:W-:Y:S02]  /*1290*/  VIADD R11, R0, 0xfa ;  /* 0x000000fa000b7836 */ /* 0x000fe40000000000 */
[----:B------:R-:W-:Y:S02]  /*12a0*/  @!P4 IMAD.IADD R12, R12, 0x1, -R3 ;  /* 0x000000010c0cc824 */ /* 0x000fe400078e0a03 */
[----:B------:R-:W-:Y:S01]  /*12b0*/  @!P3 IMAD.MOV R5, RZ, RZ, -R5 ;  /* 0x000000ffff05b224 */ /* 0x000fe200078e0a05 */
[C---:B------:R-:W-:Y:S01]  /*12c0*/  ISETP.GT.U32.AND P3, PT, R3.reuse, R10, PT ;  /* 0x0000000a0300720c */ /* 0x040fe20003f64070 */
[----:B------:R-:W-:Y:S01]  /*12d0*/  VIADD R13, R0, 0xf9 ;  /* 0x000000f9000d7836 */ /* 0x000fe20000000000 */
[C---:B------:R-:W-:Y:S01]  /*12e0*/  ISETP.GT.U32.AND P4, PT, R3.reuse, R12, PT ;  /* 0x0000000c0300720c */ /* 0x040fe20003f84070 */
[C---:B------:R-:W-:Y:S01]  /*12f0*/  IMAD R16, R3.reuse, R7, R16 ;  /* 0x0000000703107224 */ /* 0x040fe200078e0210 */
[----:B------:R-:W-:Y:S01]  /*1300*/  IABS R7, R11 ;  /* 0x0000000b00077213 */ /* 0x000fe20000000000 */
[C---:B------:R-:W-:Y:S01]  /*1310*/  IMAD R14, R3.reuse, R9, R14 ;  /* 0x00000009030e7224 */ /* 0x040fe200078e020e */
[----:B------:R-:W-:Y:S01]  /*1320*/  @!P0 LOP3.LUT R5, RZ, R4, RZ, 0x33, !PT ;  /* 0x00000004ff058212 */ /* 0x000fe200078e33ff */
[----:B------:R-:W-:Y:S01]  /*1330*/  @!P2 IMAD.IADD R8, R8, 0x1, -R3 ;  /* 0x000000010808a824 */ /* 0x000fe200078e0a03 */
[----:B------:R-:W-:Y:S01]  /*1340*/  IABS R9, R13 ;  /* 0x0000000d00097213 */ /* 0x000fe20000000000 */
[C---:B------:R-:W-:Y:S01]  /*1350*/  IMAD.HI.U32 R4, R2.reuse, R7, RZ ;  /* 0x0000000702047227 */ /* 0x040fe200078e00ff */
[C---:B------:R-:W-:Y:S01]  /*1360*/  ISETP.GT.U32.AND P2, PT, R3.reuse, R16, PT ;  /* 0x000000100300720c */ /* 0x040fe20003f44070 */
[----:B------:R0:W-:Y:S01]  /*1370*/  STL [R1+0x45c], R5 ;  /* 0x00045c0501007387 */ /* 0x0001e20000100800 */
[----:B------:R-:W-:Y:S01]  /*1380*/  ISETP.GT.U32.AND P0, PT, R3, R14, PT ;  /* 0x0000000e0300720c */ /* 0x000fe20003f04070 */
[----:B------:R-:W-:-:S04]  /*1390*/  IMAD.HI.U32 R6, R2, R9, RZ ;  /* 0x0000000902067227 */ /* 0x000fc800078e00ff */
[----:B------:R-:W-:Y:S01]  /*13a0*/  @!P3 IMAD.IADD R10, R10, 0x1, -R3 ;  /* 0x000000010a0ab824 */ /* 0x000fe200078e0a03 */
[----:B------:R-:W-:Y:S01]  /*13b0*/  ISETP.GE.AND P3, PT, R17, RZ, PT ;  /* 0x000000ff1100720c */ /* 0x000fe20003f66270 */
[----:B------:R-:W-:Y:S01]  /*13c0*/  IMAD.MOV R4, RZ, RZ, -R4 ;  /* 0x000000ffff047224 */ /* 0x000fe200078e0a04 */
[----:B------:R-:W-:Y:S01]  /*13d0*/  IABS R17, R22 ;  /* 0x0000001600117213 */ /* 0x000fe20000000000 */
[----:B0-----:R-:W-:Y:S02]  /*13e0*/  IMAD.MOV.U32 R5, RZ, RZ, R8 ;  /* 0x000000ffff057224 */ /* 0x001fe400078e0008 */
[----:B------:R-:W-:Y:S02]  /*13f0*/  IMAD.MOV R6, RZ, RZ, -R6 ;  /* 0x000000ffff067224 */ /* 0x000fe400078e0a06 */
[----:B------:R-:W-:Y:S01]  /*1400*/  @!P1 IMAD.MOV R5, RZ, RZ, -R5 ;  /* 0x000000ffff059224 */ /* 0x000fe200078e0a05 */
[----:B------:R-:W-:Y:S01]  /*1410*/  ISETP.GE.AND P1, PT, R15, RZ, PT ;  /* 0x000000ff0f00720c */ /* 0x000fe20003f26270 */
[----:B------:R-:W-:Y:S01]  /*1420*/  @!P4 IMAD.IADD R12, R12, 0x1, -R3 ;  /* 0x000000010c0cc824 */ /* 0x000fe200078e0a03 */
[----:B------:R-:W-:Y:S01]  /*1430*/  ISETP.GE.AND P4, PT, R11, RZ, PT ;  /* 0x000000ff0b00720c */ /* 0x000fe20003f86270 */
[----:B------:R-:W-:Y:S01]  /*1440*/  IMAD R4, R3, R4, R7 ;  /* 0x0000000403047224 */ /* 0x000fe200078e0207 */
[----:B------:R0:W-:Y:S01]  /*1450*/  STL [R1+0x28], R5 ;  /* 0x0000280501007387 */ /* 0x0001e20000100800 */
[----:B------:R-:W-:-:S02]  /*1460*/  IMAD.MOV.U32 R18, RZ, RZ, R10 ;  /* 0x000000ffff127224 */ /* 0x000fc400078e000a */
[C---:B------:R-:W-:Y:S02]  /*1470*/  IMAD R6, R3.reuse, R6, R9 ;  /* 0x0000000603067224 */ /* 0x040fe400078e0209 */
[----:B------:R-:W-:Y:S01]  /*1480*/  @!P5 IMAD.MOV R18, RZ, RZ, -R18 ;  /* 0x000000ffff12d224 */ /* 0x000fe200078e0a12 */
[C---:B------:R-:W-:Y:S01]  /*1490*/  ISETP.GT.U32.AND P5, PT, R3.reuse, R4, PT ;  /* 0x000000040300720c */ /* 0x040fe20003fa4070 */
[----:B------:R-:W-:Y:S02]  /*14a0*/  @!P2 IMAD.IADD R16, R16, 0x1, -R3 ;  /* 0x000000011010a824 */ /* 0x000fe400078e0a03 */
[C---:B------:R-:W-:Y:S01]  /*14b0*/  VIADD R8, R0.reuse, 0xf8 ;  /* 0x000000f800087836 */ /* 0x040fe20000000000 */
[----:B------:R-:W-:Y:S01]  /*14c0*/  STL [R1+0x24], R18 ;  /* 0x0000241201007387 */ /* 0x000fe20000100800 */
[----:B0-----:R-:W-:Y:S01]  /*14d0*/  IMAD.MOV.U32 R5, RZ, RZ, R12 ;  /* 0x000000ffff057224 */ /* 0x001fe200078e000c */
[C---:B------:R-:W-:Y:S01]  /*14e0*/  ISETP.GT.U32.AND P2, PT, R3.reuse, R16, PT ;  /* 0x000000100300720c */ /* 0x040fe20003f44070 */
[----:B------:R-:W-:Y:S01]  /*14f0*/  VIADD R9, R0, 0xf7 ;  /* 0x000000f700097836 */ /* 0x000fe20000000000 */
[----:B------:R-:W-:Y:S01]  /*1500*/  IABS R252, R8 ;  /* 0x0000000800fc7213 */ /* 0x000fe20000000000 */
[----:B------:R-:W-:Y:S01]  /*1510*/  @!P6 IMAD.MOV R5, RZ, RZ, -R5 ;  /* 0x000000ffff05e224 */ /* 0x000fe200078e0a05 */
[C---:B------:R-:W-:Y:S01]  /*1520*/  ISETP.GT.U32.AND P6, PT, R3.reuse, R6, PT ;  /* 0x000000060300720c */ /* 0x040fe20003fc4070 */
[--C-:B------:R-:W-:Y:S01]  /*1530*/  @!P0 IMAD.IADD R14, R14, 0x1, -R3.reuse ;  /* 0x000000010e0e8824 */ /* 0x100fe200078e0a03 */
[----:B------:R-:W-:Y:S01]  /*1540*/  IABS R251, R9 ;  /* 0x0000000900fb7213 */ /* 0x000fe20000000000 */
[----:B------:R-:W-:Y:S01]  /*1550*/  @!P5 IMAD.IADD R4, R4, 0x1, -R3 ;  /* 0x000000010404d824 */ /* 0x000fe200078e0a03 */
[----:B------:R0:W-:Y:S01]  /*1560*/  STL [R1+0x20], R5 ;  /* 0x0000200501007387 */ /* 0x0001e20000100800 */
[----:B------:R-:W-:Y:S01]  /*1570*/  IMAD.HI.U32 R7, R2, R252, RZ ;  /* 0x000000fc02077227 */ /* 0x000fe200078e00ff */
[----:B------:R-:W-:-:S02]  /*1580*/  ISETP.GT.U32.AND P0, PT, R3, R14, PT ;  /* 0x0000000e0300720c */ /* 0x000fc40003f04070 */
[----:B------:R-:W-:Y:S01]  /*1590*/  ISETP.GT.U32.AND P5, PT, R3, R4, PT ;  /* 0x000000040300720c */ /* 0x000fe20003fa4070 */
[----:B------:R-:W-:Y:S01]  /*15a0*/  @!P2 IMAD.IADD R16, R16, 0x1, -R3 ;  /* 0x000000011010a824 */ /* 0x000fe200078e0a03 */
[----:B------:R-:W-:Y:S01]  /*15b0*/  ISETP.GE.AND P2, PT, R8, RZ, PT ;  /* 0x000000ff0800720c */ /* 0x000fe20003f46270 */
[----:B------:R-:W-:-:S04]  /*15c0*/  IMAD.HI.U32 R8, R2, R251, RZ ;  /* 0x000000fb02087227 */ /* 0x000fc800078e00ff */
[----:B------:R-:W-:Y:S02]  /*15d0*/  @!P6 IMAD.IADD R6, R6, 0x1, -R3 ;  /* 0x000000010606e824 */ /* 0x000fe400078e0a03 */
[----:B------:R-:W-:Y:S02]  /*15e0*/  IMAD.MOV R7, RZ, RZ, -R7 ;  /* 0x000000ffff077224 */ /* 0x000fe400078e0a07 */
[----:B------:R-:W-:Y:S01]  /*15f0*/  IMAD.MOV R8, RZ, RZ, -R8 ;  /* 0x000000ffff087224 */ /* 0x000fe200078e0a08 */
[C---:B------:R-:W-:Y:S01]  /*1600*/  ISETP.GT.U32.AND P6, PT, R3.reuse, R6, PT ;  /* 0x000000060300720c */ /* 0x040fe20003fc4070 */
[C---:B------:R-:W-:Y:S02]  /*1610*/  IMAD R252, R3.reuse, R7, R252 ;  /* 0x0000000703fc7224 */ /* 0x040fe400078e02fc */
[C---:B------:R-:W-:Y:S02]  /*1620*/  IMAD R251, R3.reuse, R8, R251 ;  /* 0x0000000803fb7224 */ /* 0x040fe400078e02fb */
[----:B------:R-:W-:Y:S01]  /*1630*/  @!P5 IMAD.IADD R4, R4, 0x1, -R3 ;  /* 0x000000010404d824 */ /* 0x000fe200078e0a03 */
[----:B------:R-:W-:Y:S01]  /*1640*/  ISETP.GT.U32.AND P5, PT, R3, R252, PT ;  /* 0x000000fc0300720c */ /* 0x000fe20003fa4070 */
[----:B------:R-:W-:-:S02]  /*1650*/  VIADD R10, R0, 0xf6 ;  /* 0x000000f6000a7836 */ /* 0x000fc40000000000 */
[--C-:B------:R-:W-:Y:S01]  /*1660*/  @!P0 IMAD.IADD R14, R14, 0x1, -R3.reuse ;  /* 0x000000010e0e8824 */ /* 0x100fe200078e0a03 */
[----:B------:R-:W-:Y:S01]  /*1670*/  ISETP.GE.AND P0, PT, R13, RZ, PT ;  /* 0x000000ff0d00720c */ /* 0x000fe20003f06270 */
[----:B------:R-:W-:Y:S01]  /*1680*/  VIADD R11, R0, 0xf5 ;  /* 0x000000f5000b7836 */ /* 0x000fe20000000000 */
[----:B------:R-:W-:Y:S01]  /*1690*/  IABS R250, R10 ;  /* 0x0000000a00fa7213 */ /* 0x000fe20000000000 */
[----:B------:R-:W-:Y:S01]  /*16a0*/  @!P6 IMAD.IADD R6, R6, 0x1, -R3 ;  /* 0x000000010606e824 */ /* 0x000fe200078e0a03 */
[----:B------:R-:W-:Y:S01]  /*16b0*/  ISETP.GT.U32.AND P6, PT, R3, R251, PT ;  /* 0x000000fb0300720c */ /* 0x000fe20003fc4070 */
[----:B0-----:R-:W-:Y:S01]  /*16c0*/  IMAD.MOV.U32 R5, RZ, RZ, R14 ;  /* 0x000000ffff057224 */ /* 0x001fe200078e000e */
[----:B------:R-:W-:Y:S01]  /*16d0*/  IABS R14, R11 ;  /* 0x0000000b000e7213 */ /* 0x000fe20000000000 */
[----:B------:R-:W-:-:S04]  /*16e0*/  IMAD.HI.U32 R7, R2, R250, RZ ;  /* 0x000000fa02077227 */ /* 0x000fc800078e00ff */
[----:B------:R-:W-:Y:S02]  /*16f0*/  @!P5 IMAD.IADD R252, R252, 0x1, -R3 ;  /* 0x00000001fcfcd824 */ /* 0x000fe400078e0a03 */
[----:B------:R-:W-:Y:S02]  /*1700*/  IMAD.MOV R7, RZ, RZ, -R7 ;  /* 0x000000ffff077224 */ /* 0x000fe400078e0a07 */
[----:B------:R-:W-:Y:S01]  /*1710*/  @!P1 IMAD.MOV R5, RZ, RZ, -R5 ;  /* 0x000000ffff059224 */ /* 0x000fe200078e0a05 */
[----:B------:R-:W-:Y:S01]  /*1720*/  ISETP.GE.AND P1, PT, R9, RZ, PT ;  /* 0x000000ff0900720c */ /* 0x000fe20003f26270 */
[----:B------:R-:W-:Y:S01]  /*1730*/  @!P6 IMAD.IADD R251, R251, 0x1, -R3 ;  /* 0x00000001fbfbe824 */ /* 0x000fe200078e0a03 */
[C---:B------:R-:W-:Y:S01]  /*1740*/  ISETP.GT.U32.AND P6, PT, R3.reuse, R252, PT ;  /* 0x000000fc0300720c */ /* 0x040fe20003fc4070 */
[----:B------:R-:W-:Y:S01]  /*1750*/  IMAD R250, R3, R7, R250 ;  /* 0x0000000703fa7224 */ /* 0x000fe200078e02fa */
[----:B------:R0:W-:Y:S01]  /*1760*/  STL [R1+0x1c], R5 ;  /* 0x00001c0501007387 */ /* 0x0001e20000100800 */
[----:B------:R-:W-:-:S02]  /*1770*/  VIADD R13, R0, 0xf3 ;  /* 0x000000f3000d7836 */ /* 0x000fc40000000000 */
[----:B------:R-:W-:Y:S01]  /*1780*/  IMAD.HI.U32 R7, R2, R14, RZ ;  /* 0x0000000e02077227 */ /* 0x000fe200078e00ff */
[C---:B------:R-:W-:Y:S02]  /*1790*/  ISETP.GT.U32.AND P5, PT, R3.reuse, R250, PT ;  /* 0x000000fa0300720c */ /* 0x040fe40003fa4070 */
[----:B------:R-:W-:Y:S01]  /*17a0*/  IABS R9, R13 ;  /* 0x0000000d00097213 */ /* 0x000fe20000000000 */
[----:B------:R-:W-:Y:S02]  /*17b0*/  IMAD.MOV R7, RZ, RZ, -R7 ;  /* 0x000000ffff077224 */ /* 0x000fe400078e0a07 */
[----:B------:R-:W-:Y:S02]  /*17c0*/  VIADD R12, R0, 0xf4 ;  /* 0x000000f4000c7836 */ /* 0x000fe40000000000 */
[----:B0-----:R-:W-:Y:S02]  /*17d0*/  IMAD.MOV.U32 R5, RZ, RZ, R16 ;  /* 0x000000ffff057224 */ /* 0x001fe400078e0010 */
[----:B------:R-:W-:Y:S01]  /*17e0*/  IMAD R14, R3, R7, R14 ;  /* 0x00000007030e7224 */ /* 0x000fe200078e020e */
[----:B------:R-:W-:Y:S01]  /*17f0*/  IABS R15, R12 ;  /* 0x0000000c000f7213 */ /* 0x000fe20000000000 */
[----:B------:R-:W-:Y:S01]  /*1800*/  @!P3 IMAD.MOV R5, RZ, RZ, -R5 ;  /* 0x000000ffff05b224 */ /* 0x000fe200078e0a05 */
[----:B------:R-:W-:Y:S01]  /*1810*/  ISETP.GE.AND P3, PT, R10, RZ, PT ;  /* 0x000000ff0a00720c */ /* 0x000fe20003f66270 */
[----:B------:R-:W-:-:S02]  /*1820*/  IMAD.MOV.U32 R16, RZ, RZ, R9 ;  /* 0x000000ffff107224 */ /* 0x000fc400078e0009 */
[----:B------:R-:W-:Y:S01]  /*1830*/  @!P6 IMAD.IADD R252, R252, 0x1, -R3 ;  /* 0x00000001fcfce824 */ /* 0x000fe200078e0a03 */
[----:B------:R0:W-:Y:S01]  /*1840*/  STL [R1+0x18], R5 ;  /* 0x0000180501007387 */ /* 0x0001e20000100800 */
[----:B------:R-:W-:Y:S01]  /*1850*/  ISETP.GT.U32.AND P6, PT, R3, R14, PT ;  /* 0x0000000e0300720c */ /* 0x000fe20003fc4070 */
[----:B------:R-:W-:-:S04]  /*1860*/  IMAD.HI.U32 R8, R2, R15, RZ ;  /* 0x0000000f02087227 */ /* 0x000fc800078e00ff */
[----:B------:R-:W-:Y:S02]  /*1870*/  IMAD.MOV R8, RZ, RZ, -R8 ;  /* 0x000000ffff087224 */ /* 0x000fe400078e0a08 */
[----:B------:R-:W-:Y:S02]  /*1880*/  VIADD R9, R0, 0xf1 ;  /* 0x000000f100097836 */ /* 0x000fe40000000000 */
[----:B0-----:R-:W-:Y:S02]  /*1890*/  IMAD.MOV.U32 R5, RZ, RZ, R4 ;  /* 0x000000ffff057224 */ /* 0x001fe400078e0004 */
[----:B------:R-:W-:Y:S01]  /*18a0*/  IMAD.HI.U32 R4, R2, R16, RZ ;  /* 0x0000001002047227 */ /* 0x000fe200078e00ff */
[----:B------:R-:W-:-:S03]  /*18b0*/  IABS R18, R9 ;  /* 0x0000000900127213 */ /* 0x000fc60000000000 */
[----:B------:R-:W-:Y:S02]  /*18c0*/  IMAD.MOV R4, RZ, RZ, -R4 ;  /* 0x000000ffff047224 */ /* 0x000fe400078e0a04 */
[----:B------:R-:W-:Y:S01]  /*18d0*/  @!P4 IMAD.MOV R5, RZ, RZ, -R5 ;  /* 0x000000ffff05c224 */ /* 0x000fe200078e0a05 */
[C---:B------:R-:W-:Y:S01]  /*18e0*/  ISETP.GT.U32.AND P4, PT, R3.reuse, R251, PT ;  /* 0x000000fb0300720c */ /* 0x040fe20003f84070 */
[C---:B------:R-:W-:Y:S02]  /*18f0*/  IMAD R16, R3.reuse, R4, R16 ;  /* 0x0000000403107224 */ /* 0x040fe400078e0210 */
[----:B------:R-:W-:Y:S01]  /*1900*/  @!P6 IMAD.IADD R14, R14, 0x1, -R3 ;  /* 0x000000010e0ee824 */ /* 0x000fe200078e0a03 */
[----:B------:R0:W-:Y:S01]  /*1910*/  STL [R1+0x14], R5 ;  /* 0x0000140501007387 */ /* 0x0001e20000100800 */
[C---:B------:R-:W-:Y:S01]  /*1920*/  IMAD R15, R3.reuse, R8, R15 ;  /* 0x00000008030f7224 */ /* 0x040fe200078e020f */
[----:B------:R-:W-:Y:S01]  /*1930*/  ISETP.GT.U32.AND P6, PT, R3, R16, PT ;  /* 0x000000100300720c */ /* 0x000fe20003fc4070 */
[----:B------:R-:W-:-:S02]  /*1940*/  @!P2 IMAD.MOV R252, RZ, RZ, -R252 ;  /* 0x000000fffffca224 */ /* 0x000fc400078e0afc */
[----:B------:R-:W-:Y:S01]  /*1950*/  IMAD.HI.U32 R4, R2, R18, RZ ;  /* 0x0000001202047227 */ /* 0x000fe200078e00ff */
[----:B------:R-:W-:-:S03]  /*1960*/  ISETP.GT.U32.AND P2, PT, R3, R15, PT ;  /* 0x0000000f0300720c */ /* 0x000fc60003f44070 */
[----:B------:R-:W-:Y:S01]  /*1970*/  @!P4 IMAD.IADD R251, R251, 0x1, -R3 ;  /* 0x00000001fbfbc824 */ /* 0x000fe200078e0a03 */
[----:B------:R-:W-:Y:S01]  /*1980*/  ISETP.GE.AND P4, PT, R12, RZ, PT ;  /* 0x000000ff0c00720c */ /* 0x000fe20003f86270 */
[----:B0-----:R-:W-:Y:S02]  /*1990*/  IMAD.MOV.U32 R5, RZ, RZ, R6 ;  /* 0x000000ffff057224 */ /* 0x001fe400078e0006 */
[----:B------:R-:W-:Y:S01]  /*19a0*/  @!P1 IMAD.MOV R251, RZ, RZ, -R251 ;  /* 0x000000fffffb9224 */ /* 0x000fe200078e0afb */
[----:B------:R-:W-:Y:S01]  /*19b0*/  ISETP.GT.U32.AND P1, PT, R3, R14, PT ;  /* 0x0000000e0300720c */ /* 0x000fe20003f24070 */
[----:B------:R-:W-:Y:S02]  /*19c0*/  @!P6 IMAD.IADD R16, R16, 0x1, -R3 ;  /* 0x000000011010e824 */ /* 0x000fe400078e0a03 */
[----:B------:R-:W-:-:S03]  /*19d0*/  IMAD.HI.U32 R6, R2, R17, RZ ;  /* 0x0000001102067227 */ /* 0x000fc600078e00ff */
[C---:B------:R-:W-:Y:S01]  /*19e0*/  ISETP.GT.U32.AND P6, PT, R3.reuse, R16, PT ;  /* 0x000000100300720c */ /* 0x040fe20003fc4070 */
[----:B------:R-:W-:Y:S02]  /*19f0*/  IMAD.MOV R6, RZ, RZ, -R6 ;  /* 0x000000ffff067224 */ /* 0x000fe400078e0a06 */
[----:B------:R-:W-:Y:S02]  /*1a00*/  IMAD.MOV R4, RZ, RZ, -R4 ;  /* 0x000000ffff047224 */ /* 0x000fe400078e0a04 */
[C---:B------:R-:W-:Y:S02]  /*1a10*/  IMAD R17, R3.reuse, R6, R17 ;  /* 0x0000000603117224 */ /* 0x040fe400078e0211 */
[--C-:B------:R-:W-:Y:S02]  /*1a20*/  @!P5 IMAD.IADD R250, R250, 0x1, -R3.reuse ;  /* 0x00000001fafad824 */ /* 0x100fe400078e0a03 */
[----:B------:R-:W-:Y:S02]  /*1a30*/  VIADD R10, R0, 0xf0 ;  /* 0x000000f0000a7836 */ /* 0x000fe40000000000 */
[----:B------:R-:W-:Y:S01]  /*1a40*/  @!P1 IMAD.IADD R14, R14, 0x1, -R3 ;  /* 0x000000010e0e9824 */ /* 0x000fe200078e0a03 */
[C---:B------:R-:W-:Y:S01]  /*1a50*/  ISETP.GT.U32.AND P1, PT, R3.reuse, R17, PT ;  /* 0x000000110300720c */ /* 0x040fe20003f24070 */
[C---:B------:R-:W-:Y:S01]  /*1a60*/  IMAD R18, R3.reuse, R4, R18 ;  /* 0x0000000403127224 */ /* 0x040fe200078e0212 */
[----:B------:R-:W-:Y:S01]  /*1a70*/  ISETP.GT.U32.AND P5, PT, R3, R250, PT ;  /* 0x000000fa0300720c */ /* 0x000fe20003fa4070 */
[----:B------:R-:W-:Y:S01]  /*1a80*/  @!P0 IMAD.MOV R5, RZ, RZ, -R5 ;  /* 0x000000ffff058224 */ /* 0x000fe200078e0a05 */
[----:B------:R-:W-:Y:S01]  /*1a90*/  ISETP.GE.AND P0, PT, R11, RZ, PT ;  /* 0x000000ff0b00720c */ /* 0x000fe20003f06270 */
[----:B------:R-:W-:Y:S01]  /*1aa0*/  VIADD R11, R0, 0xef ;  /* 0x000000ef000b7836 */ /* 0x000fe20000000000 */
[----:B------:R-:W-:Y:S01]  /*1ab0*/  IABS R19, R10 ;  /* 0x0000000a00137213 */ /* 0x000fe20000000000 */
[--C-:B------:R-:W-:Y:S01]  /*1ac0*/  @!P2 IMAD.IADD R15, R15, 0x1, -R3.reuse ;  /* 0x000000010f0fa824 */ /* 0x100fe200078e0a03 */
[----:B------:R0:W-:Y:S01]  /*1ad0*/  STL [R1+0x10], R5 ;  /* 0x0000100501007387 */ /* 0x0001e20000100800 */
[----:B------:R-:W-:Y:S01]  /*1ae0*/  @!P6 IMAD.IADD R16, R16, 0x1, -R3 ;  /* 0x000000011010e824 */ /* 0x000fe200078e0a03 */
[C---:B------:R-:W-:Y:S01]  /*1af0*/  ISETP.GT.U32.AND P6, PT, R3.reuse, R18, PT ;  /* 0x000000120300720c */ /* 0x040fe20003fc4070 */
[----:B------:R-:W-:Y:S01]  /*1b00*/  VIADD R12, R0, 0xee ;  /* 0x000000ee000c7836 */ /* 0x000fe20000000000 */
[----:B------:R-:W-:Y:S01]  /*1b10*/  ISETP.GT.U32.AND P2, PT, R3, R15, PT ;  /* 0x0000000f0300720c */ /* 0x000fe20003f44070 */
[----:B------:R-:W-:Y:S01]  /*1b20*/  IMAD.HI.U32 R4, R2, R19, RZ ;  /* 0x0000001302047227 */ /* 0x000fe200078e00ff */
[----:B------:R-:W-:Y:S01]  /*1b30*/  IABS R20, R11 ;  /* 0x0000000b00147213 */ /* 0x000fe20000000000 */
[----:B------:R-:W-:Y:S01]  /*1b40*/  STL [R1+0xbb4], R252 ;  /* 0x000bb4fc01007387 */ /* 0x000fe20000100800 */
[----:B------:R-:W-:Y:S01]  /*1b50*/  IABS R21, R12 ;  /* 0x0000000c00157213 */ /* 0x000fe20000000000 */
[----:B------:R-:W-:-:S02]  /*1b60*/  IMAD.MOV R4, RZ, RZ, -R4 ;  /* 0x000000ffff047224 */ /* 0x000fc400078e0a04 */
[----:B------:R-:W-:-:S04]  /*1b70*/  IMAD.HI.U32 R6, R2, R20, RZ ;  /* 0x0000001402067227 */ /* 0x000fc800078e00ff */
[----:B------:R-:W-:Y:S01]  /*1b80*/  @!P1 IMAD.IADD R17, R17, 0x1, -R3 ;  /* 0x0000000111119824 */ /* 0x000fe200078e0a03 */
[----:B------:R-:W-:Y:S01]  /*1b90*/  ISETP.GE.AND P1, PT, R9, RZ, PT ;  /* 0x000000ff0900720c */ /* 0x000fe20003f26270 */
[----:B------:R-:W-:-:S04]  /*1ba0*/  IMAD.HI.U32 R7, R2, R21, RZ ;  /* 0x0000001502077227 */ /* 0x000fc800078e00ff */
[----:B------:R-:W-:Y:S01]  /*1bb0*/  @!P5 IMAD.IADD R250, R250, 0x1, -R3 ;  /* 0x00000001fafad824 */ /* 0x000fe200078e0a03 */
[----:B------:R-:W-:Y:S01]  /*1bc0*/  ISETP.GE.AND P5, PT, R13, RZ, PT ;  /* 0x000000ff0d00720c */ /* 0x000fe20003fa6270 */
[----:B------:R-:W-:Y:S02]  /*1bd0*/  IMAD.MOV R6, RZ, RZ, -R6 ;  /* 0x000000ffff067224 */ /* 0x000fe400078e0a06 */
[C---:B------:R-:W-:Y:S02]  /*1be0*/  IMAD R19, R3.reuse, R4, R19 ;  /* 0x0000000403137224 */ /* 0x040fe400078e0213 */
[----:B------:R-:W-:Y:S01]  /*1bf0*/  @!P6 IMAD.IADD R18, R18, 0x1, -R3 ;  /* 0x000000011212e824 */ /* 0x000fe200078e0a03 */
[----:B------:R-:W-:Y:S01]  /*1c00*/  ISETP.GT.U32.AND P6, PT, R3, R17, PT ;  /* 0x000000110300720c */ /* 0x000fe20003fc4070 */
[----:B------:R-:W-:Y:S02]  /*1c10*/  IMAD.MOV R8, RZ, RZ, -R7 ;  /* 0x000000ffff087224 */ /* 0x000fe400078e0a07 */
[----:B------:R-:W-:-:S02]  /*1c20*/  VIADD R7, R0, 0xed ;  /* 0x000000ed00077836 */ /* 0x000fc40000000000 */
[----:B------:R-:W-:Y:S01]  /*1c30*/  @!P2 IMAD.IADD R15, R15, 0x1, -R3 ;  /* 0x000000010f0fa824 */ /* 0x000fe200078e0a03 */
[----:B------:R-:W-:Y:S01]  /*1c40*/  ISETP.GE.AND P2, PT, R22, RZ, PT ;  /* 0x000000ff1600720c */ /* 0x000fe20003f46270 */
[C---:B------:R-:W-:Y:S01]  /*1c50*/  IMAD R20, R3.reuse, R6, R20 ;  /* 0x0000000603147224 */ /* 0x040fe200078e0214 */
[----:B------:R-:W-:Y:S01]  /*1c60*/  IABS R22, R7 ;  /* 0x0000000700167213 */ /* 0x000fe20000000000 */
[----:B------:R-:W-:Y:S01]  /*1c70*/  @!P3 IMAD.MOV R250, RZ, RZ, -R250 ;  /* 0x000000fffffab224 */ /* 0x000fe200078e0afa */
[C---:B------:R-:W-:Y:S01]  /*1c80*/  ISETP.GT.U32.AND P3, PT, R3.reuse, R19, PT ;  /* 0x000000130300720c */ /* 0x040fe20003f64070 */
[----:B------:R-:W-:Y:S01]  /*1c90*/  @!P0 IMAD.MOV R14, RZ, RZ, -R14 ;  /* 0x000000ffff0e8224 */ /* 0x000fe200078e0a0e */
[C---:B------:R-:W-:Y:S01]  /*1ca0*/  ISETP.GT.U32.AND P0, PT, R3.reuse, R18, PT ;  /* 0x000000120300720c */ /* 0x040fe20003f04070 */
[----:B------:R-:W-:Y:S01]  /*1cb0*/  @!P4 IMAD.MOV R15, RZ, RZ, -R15 ;  /* 0x000000ffff0fc224 */ /* 0x000fe200078e0a0f */
[C---:B------:R-:W-:Y:S01]  /*1cc0*/  ISETP.GT.U32.AND P4, PT, R3.reuse, R20, PT ;  /* 0x000000140300720c */ /* 0x040fe20003f84070 */
[----:B------:R-:W-:-:S02]  /*1cd0*/  IMAD R21, R3, R8, R21 ;  /* 0x0000000803157224 */ /* 0x000fc400078e0215 */
[----:B------:R-:W-:-:S04]  /*1ce0*/  IMAD.HI.U32 R4, R2, R22, RZ ;  /* 0x0000001602047227 */ /* 0x000fc800078e00ff */
[--C-:B------:R-:W-:Y:S01]  /*1cf0*/  @!P6 IMAD.IADD R17, R17, 0x1, -R3.reuse ;  /* 0x000000011111e824 */ /* 0x100fe200078e0a03 */
[----:B------:R-:W-:Y:S01]  /*1d00*/  ISETP.GT.U32.AND P6, PT, R3, R21, PT ;  /* 0x000000150300720c */ /* 0x000fe20003fc4070 */
[----:B------:R-:W-:Y:S02]  /*1d10*/  IMAD.MOV R6, RZ, RZ, -R4 ;  /* 0x000000ffff067224 */ /* 0x000fe400078e0a04 */
[--C-:B------:R-:W-:Y:S01]  /*1d20*/  @!P3 IMAD.IADD R19, R19, 0x1, -R3.reuse ;  /* 0x000000011313b824 */ /* 0x100fe200078e0a03 */
[----:B------:R-:W-:Y:S01]  /*1d30*/  ISETP.GE.AND P3, PT, R12, RZ, PT ;  /* 0x000000ff0c00720c */ /* 0x000fe20003f66270 */
[----:B------:R-:W-:Y:S02]  /*1d40*/  VIADD R8, R0, 0xec ;  /* 0x000000ec00087836 */ /* 0x000fe40000000000 */
[--C-:B------:R-:W-:Y:S01]  /*1d50*/  @!P0 IMAD.IADD R18, R18, 0x1, -R3.reuse ;  /* 0x0000000112128824 */ /* 0x100fe200078e0a03 */
[----:B------:R-:W-:Y:S01]  /*1d60*/  ISETP.GE.AND P0, PT, R11, RZ, PT ;  /* 0x000000ff0b00720c */ /* 0x000fe20003f06270 */
[C---:B------:R-:W-:Y:S01]  /*1d70*/  IMAD R22, R3.reuse, R6, R22 ;  /* 0x0000000603167224 */ /* 0x040fe200078e0216 */
[----:B------:R-:W-:Y:S01]  /*1d80*/  IABS R23, R8 ;  /* 0x0000000800177213 */ /* 0x000fe20000000000 */
[--C-:B------:R-:W-:Y:S01]  /*1d90*/  @!P4 IMAD.IADD R20, R20, 0x1, -R3.reuse ;  /* 0x000000011414c824 */ /* 0x100fe200078e0a03 */
[C---:B------:R-:W-:Y:S01]  /*1da0*/  ISETP.GT.U32.AND P4, PT, R3.reuse, R19, PT ;  /* 0x000000130300720c */ /* 0x040fe20003f84070 */
[----:B------:R-:W-:Y:S01]  /*1db0*/  @!P1 IMAD.MOV R18, RZ, RZ, -R18 ;  /* 0x000000ffff129224 */ /* 0x000fe200078e0a12 */
[----:B------:R-:W-:Y:S01]  /*1dc0*/  ISETP.GT.U32.AND P1, PT, R3, R22, PT ;  /* 0x000000160300720c */ /* 0x000fe20003f24070 */
[----:B------:R-:W-:Y:S01]  /*1dd0*/  @!P5 IMAD.MOV R16, RZ, RZ, -R16 ;  /* 0x000000ffff10d224 */ /* 0x000fe200078e0a10 */
[----:B------:R-:W-:Y:S01]  /*1de0*/  ISETP.GE.AND P5, PT, R10, RZ, PT ;  /* 0x000000ff0a00720c */ /* 0x000fe20003fa6270 */
[----:B------:R-:W-:Y:S01]  /*1df0*/  @!P6 IMAD.IADD R21, R21, 0x1, -R3 ;  /* 0x000000011515e824 */ /* 0x000fe200078e0a03 */
[----:B------:R-:W-:Y:S01]  /*1e00*/  ISETP.GT.U32.AND P6, PT, R3, R20, PT ;  /* 0x000000140300720c */ /* 0x000fe20003fc4070 */
[----:B------:R-:W-:-:S02]  /*1e10*/  VIADD R9, R0, 0xeb ;  /* 0x000000eb00097836 */ /* 0x000fc40000000000 */
[----:B------:R-:W-:-:S03]  /*1e20*/  IMAD.HI.U32 R4, R2, R23, RZ ;  /* 0x0000001702047227 */ /* 0x000fc600078e00ff */
[----:B------:R-:W-:Y:S01]  /*1e30*/  IABS R24, R9 ;  /* 0x0000000900187213 */ /* 0x000fe20000000000 */
[----:B------:R-:W-:Y:S02]  /*1e40*/  IMAD.MOV R4, RZ, RZ, -R4 ;  /* 0x000000ffff047224 */ /* 0x000fe400078e0a04 */
[----:B------:R-:W-:Y:S01]  /*1e50*/  @!P4 IMAD.IADD R19, R19, 0x1, -R3 ;  /* 0x000000011313c824 */ /* 0x000fe200078e0a03 */
[----:B------:R-:W-:Y:S01]  /*1e60*/  ISETP.GE.AND P4, PT, R7, RZ, PT ;  /* 0x000000ff0700720c */ /* 0x000fe20003f86270 */
[----:B------:R-:W-:Y:S02]  /*1e70*/  IMAD R23, R3, R4, R23 ;  /* 0x0000000403177224 */ /* 0x000fe400078e0217 */
[----:B------:R-:W-:Y:S02]  /*1e80*/  VIADD R7, R0, 0xe9 ;  /* 0x000000e900077836 */ /* 0x000fe40000000000 */
[----:B------:R-:W-:Y:S01]  /*1e90*/  @!P1 IMAD.IADD R22, R22, 0x1, -R3 ;  /* 0x0000000116169824 */ /* 0x000fe200078e0a03 */
[----:B------:R-:W-:Y:S01]  /*1ea0*/  ISETP.GE.AND P1, PT, R9, RZ, PT ;  /* 0x000000ff0900720c */ /* 0x000fe20003f26270 */
[----:B------:R-:W-:Y:S01]  /*1eb0*/  IMAD.HI.U32 R4, R2, R24, RZ ;  /* 0x0000001802047227 */ /* 0x000fe200078e00ff */
[----:B------:R-:W-:-:S03]  /*1ec0*/  IABS R26, R7 ;  /* 0x00000007001a7213 */ /* 0x000fc60000000000 */
[----:B------:R-:W-:Y:S01]  /*1ed0*/  @!P6 IMAD.IADD R20, R20, 0x1, -R3 ;  /* 0x000000011414e824 */ /* 0x000fe200078e0a03 */
[C---:B------:R-:W-:Y:S01]  /*1ee0*/  ISETP.GT.U32.AND P6, PT, R3.reuse, R23, PT ;  /* 0x000000170300720c */ /* 0x040fe20003fc4070 */
[----:B------:R-:W-:Y:S01]  /*1ef0*/  @!P5 IMAD.MOV R19, RZ, RZ, -R19 ;  /* 0x000000ffff13d224 */ /* 0x000fe200078e0a13 */
[C---:B------:R-:W-:Y:S01]  /*1f00*/  ISETP.GT.U32.AND P5, PT, R3.reuse, R22, PT ;  /* 0x000000160300720c */ /* 0x040fe20003fa4070 */
[----:B------:R-:W-:Y:S02]  /*1f10*/  IMAD.MOV R4, RZ, RZ, -R4 ;  /* 0x000000ffff047224 */ /* 0x000fe400078e0a04 */
[----:B------:R-:W-:Y:S02]  /*1f20*/  VIADD R10, R0, 0xea ;  /* 0x000000ea000a7836 */ /* 0x000fe40000000000 */
[----:B------:R-:W-:Y:S02]  /*1f30*/  IMAD R24, R3, R4, R24 ;  /* 0x0000000403187224 */ /* 0x000fe400078e0218 */
[----:B------:R-:W-:Y:S01]  /*1f40*/  IMAD.HI.U32 R4, R2, R26, RZ ;  /* 0x0000001a02047227 */ /* 0x000fe200078e00ff */
[----:B------:R-:W-:-:S03]  /*1f50*/  IABS R25, R10 ;  /* 0x0000000a00197213 */ /* 0x000fc60000000000 */
[----:B------:R-:W-:Y:S01]  /*1f60*/  @!P2 IMAD.MOV R17, RZ, RZ, -R17 ;  /* 0x000000ffff11a224 */ /* 0x000fe200078e0a11 */
[----:B------:R-:W-:Y:S01]  /*1f70*/  ISETP.GT.U32.AND P2, PT, R3, R21, PT ;  /* 0x000000150300720c */ /* 0x000fe20003f44070 */
[----:B------:R-:W-:Y:S02]  /*1f80*/  IMAD.MOV R4, RZ, RZ, -R4 ;  /* 0x000000ffff047224 */ /* 0x000fe400078e0a04 */
[----:B------:R-:W-:-:S04]  /*1f90*/  IMAD.HI.U32 R6, R2, R25, RZ ;  /* 0x0000001902067227 */ /* 0x000fc800078e00ff */
[--C-:B------:R-:W-:Y:S02]  /*1fa0*/  @!P6 IMAD.IADD R23, R23, 0x1, -R3.reuse ;  /* 0x000000011717e824 */ /* 0x100fe400078e0a03 */
[--C-:B------:R-:W-:Y:S02]  /*1fb0*/  @!P5 IMAD.IADD R22, R22, 0x1, -R3.reuse ;  /* 0x000000011616d824 */ /* 0x100fe400078e0a03 */
[C---:B------:R-:W-:Y:S01]  /*1fc0*/  IMAD R26, R3.reuse, R4, R26 ;  /* 0x00000004031a7224 */ /* 0x040fe200078e021a */
[C---:B------:R-:W-:Y:S01]  /*1fd0*/  ISETP.GT.U32.AND P6, PT, R3.reuse, R23, PT ;  /* 0x000000170300720c */ /* 0x040fe20003fc4070 */
[----:B------:R-:W-:Y:S02]  /*1fe0*/  IMAD.MOV R6, RZ, RZ, -R6 ;  /* 0x000000ffff067224 */ /* 0x000fe400078e0a06 */
[----:B------:R-:W-:Y:S01]  /*1ff0*/  @!P4 IMAD.MOV R22, RZ, RZ, -R22 ;  /* 0x000000ffff16c224 */ /* 0x000fe200078e0a16 */
[----:B------:R-:W-:Y:S01]  /*2000*/  ISETP.GT.U32.AND P4, PT, R3, R26, PT ;  /* 0x0000001a0300720c */ /* 0x000fe20003f84070 */
[----:B------:R-:W-:Y:S01]  /*2010*/  @!P2 IMAD.IADD R21, R21, 0x1, -R3 ;  /* 0x000000011515a824 */ /* 0x000fe200078e0a03 */
[----:B------:R-:W-:Y:S01]  /*2020*/  ISETP.GE.AND P2, PT, R8, RZ, PT ;  /* 0x000000ff0800720c */ /* 0x000fe20003f46270 */
[----:B------:R-:W-:-:S02]  /*2030*/  IMAD R25, R3, R6, R25 ;  /* 0x0000000603197224 */ /* 0x000fc400078e0219 */
[----:B------:R-:W-:Y:S01]  /*2040*/  @!P0 IMAD.MOV R20, RZ, RZ, -R20 ;  /* 0x000000ffff148224 */ /* 0x000fe200078e0a14 */
[C---:B------:R-:W-:Y:S01]  /*2050*/  ISETP.GT.U32.AND P0, PT, R3.reuse, R24, PT ;  /* 0x000000180300720c */ /* 0x040fe20003f04070 */
[C---:B------:R-:W-:Y:S01]  /*2060*/  VIADD R8, R0.reuse, 0xe7 ;  /* 0x000000e700087836 */ /* 0x040fe20000000000 */
[----:B------:R-:W-:Y:S01]  /*2070*/  ISETP.GT.U32.AND P5, PT, R3, R25, PT ;  /* 0x000000190300720c */ /* 0x000fe20003fa4070 */
[--C-:B------:R-:W-:Y:S01]  /*2080*/  @!P6 IMAD.IADD R23, R23, 0x1, -R3.reuse ;  /* 0x000000011717e824 */ /* 0x100fe200078e0a03 */
[----:B------:R-:W-:Y:S01]  /*2090*/  ISETP.GE.AND P6, PT, R7, RZ, PT ;  /* 0x000000ff0700720c */ /* 0x000fe20003fc6270 */
[----:B------:R-:W-:Y:S01]  /*20a0*/  VIADD R6, R0, 0xe8 ;  /* 0x000000e800067836 */ /* 0x000fe20000000000 */
[----:B------:R-:W-:Y:S01]  /*20b0*/  IABS R28, R8 ;  /* 0x00000008001c7213 */ /* 0x000fe20000000000 */
[----:B------:R-:W-:Y:S02]  /*20c0*/  @!P4 IMAD.IADD R26, R26, 0x1, -R3 ;  /* 0x000000011a1ac824 */ /* 0x000fe400078e0a03 */
[----:B------:R-:W-:Y:S01]  /*20d0*/  @!P2 IMAD.MOV R23, RZ, RZ, -R23 ;  /* 0x000000ffff17a224 */ /* 0x000fe200078e0a17 */
[----:B------:R-:W-:Y:S01]  /*20e0*/  IABS R27, R6 ;  /* 0x00000006001b7213 */ /* 0x000fe20000000000 */
[----:B------:R-:W-:Y:S01]  /*20f0*/  VIADD R9, R0, 0xe6 ;  /* 0x000000e600097836 */ /* 0x000fe20000000000 */
[----:B------:R-:W-:Y:S01]  /*2100*/  ISETP.GE.AND P2, PT, R6, RZ, PT ;  /* 0x000000ff0600720c */ /* 0x000fe20003f46270 */
[----:B------:R-:W-:Y:S01]  /*2110*/  @!P0 IMAD.IADD R24, R24, 0x1, -R3 ;  /* 0x0000000118188824 */ /* 0x000fe200078e0a03 */
[----:B------:R-:W-:Y:S01]  /*2120*/  ISETP.GT.U32.AND P4, PT, R3, R26, PT ;  /* 0x0000001a0300720c */ /* 0x000fe20003f84070 */
[----:B------:R-:W-:Y:S01]  /*2130*/  IMAD.HI.U32 R6, R2, R28, RZ ;  /* 0x0000001c02067227 */ /* 0x000fe200078e00ff */
[----:B------:R-:W-:-:S02]  /*2140*/  IABS R29, R9 ;  /* 0x00000009001d7213 */ /* 0x000fc40000000000 */
[----:B------:R-:W-:Y:S01]  /*2150*/  ISETP.GT.U32.AND P0, PT, R3, R24, PT ;  /* 0x000000180300720c */ /* 0x000fe20003f04070 */
[----:B------:R-:W-:Y:S02]  /*2160*/  @!P5 IMAD.IADD R25, R25, 0x1, -R3 ;  /* 0x000000011919d824 */ /* 0x000fe400078e0a03 */
[----:B------:R-:W-:Y:S02]  /*2170*/  IMAD.MOV R6, RZ, RZ, -R6 ;  /* 0x000000ffff067224 */ /* 0x000fe400078e0a06 */
[----:B------:R-:W-:Y:S01]  /*2180*/  IMAD.HI.U32 R4, R2, R27, RZ ;  /* 0x0000001b02047227 */ /* 0x000fe200078e00ff */
[----:B------:R-:W-:-:S03]  /*2190*/  ISETP.GT.U32.AND P5, PT, R3, R25, PT ;  /* 0x000000190300720c */ /* 0x000fc60003fa4070 */
[C---:B------:R-:W-:Y:S02]  /*21a0*/  IMAD R28, R3.reuse, R6, R28 ;  /* 0x00000006031c7224 */ /* 0x040fe400078e021c */
[----:B------:R-:W-:Y:S02]  /*21b0*/  IMAD.MOV R4, RZ, RZ, -R4 ;  /* 0x000000ffff047224 */ /* 0x000fe400078e0a04 */
[----:B------:R-:W-:Y:S01]  /*21c0*/  @!P4 IMAD.IADD R26, R26, 0x1, -R3 ;  /* 0x000000011a1ac824 */ /* 0x000fe200078e0a03 */
[C---:B------:R-:W-:Y:S01]  /*21d0*/  ISETP.GT.U32.AND P4, PT, R3.reuse, R28, PT ;  /* 0x0000001c0300720c */ /* 0x040fe20003f84070 */
[----:B------:R-:W-:Y:S01]  /*21e0*/  @!P3 IMAD.MOV R21, RZ, RZ, -R21 ;  /* 0x000000ffff15b224 */ /* 0x000fe200078e0a15 */
[----:B------:R-:W-:Y:S01]  /*21f0*/  ISETP.GE.AND P3, PT, R10, RZ, PT ;  /* 0x000000ff0a00720c */ /* 0x000fe20003f66270 */
[----:B------:R-:W-:Y:S01]  /*2200*/  @!P0 IMAD.IADD R24, R24, 0x1, -R3 ;  /* 0x0000000118188824 */ /* 0x000fe200078e0a03 */
[----:B------:R-:W-:Y:S01]  /*2210*/  ISETP.GE.AND P0, PT, R8, RZ, PT ;  /* 0x000000ff0800720c */ /* 0x000fe20003f06270 */
[----:B------:R-:W-:-:S02]  /*2220*/  IMAD R27, R3, R4, R27 ;  /* 0x00000004031b7224 */ /* 0x000fc400078e021b */
[----:B------:R-:W-:-:S04]  /*2230*/  IMAD.HI.U32 R7, R2, R29, RZ ;  /* 0x0000001d02077227 */ /* 0x000fc800078e00ff */
[----:B------:R-:W-:Y:S01]  /*2240*/  @!P5 IMAD.IADD R25, R25, 0x1, -R3 ;  /* 0x000000011919d824 */ /* 0x000fe200078e0a03 */
[----:B------:R-:W-:Y:S01]  /*2250*/  ISETP.GE.AND P5, PT, R9, RZ, PT ;  /* 0x000000ff0900720c */ /* 0x000fe20003fa6270 */
[----:B------:R-:W-:Y:S01]  /*2260*/  @!P1 IMAD.MOV R24, RZ, RZ, -R24 ;  /* 0x000000ffff189224 */ /* 0x000fe200078e0a18 */
[C---:B------:R-:W-:Y:S01]  /*2270*/  ISETP.GT.U32.AND P1, PT, R3.reuse, R27, PT ;  /* 0x0000001b0300720c */ /* 0x040fe20003f24070 */
[----:B------:R-:W-:Y:S02]  /*2280*/  IMAD.MOV R8, RZ, RZ, -R7 ;  /* 0x000000ffff087224 */ /* 0x000fe400078e0a07 */
[C---:B------:R-:W-:Y:S02]  /*2290*/  VIADD R4, R0.reuse, 0xe5 ;  /* 0x000000e500047836 */ /* 0x040fe40000000000 */
[----:B------:R-:W-:Y:S02]  /*22a0*/  VIADD R9, R0, 0xe4 ;  /* 0x000000e400097836 */ /* 0x000fe40000000000 */
[C---:B------:R-:W-:Y:S01]  /*22b0*/  IMAD R29, R3.reuse, R8, R29 ;  /* 0x00000008031d7224 */ /* 0x040fe200078e021d */
[----:B------:R-:W-:Y:S01]  /*22c0*/  IABS R30, R4 ;  /* 0x00000004001e7213 */ /* 0x000fe20000000000 */
[----:B------:R-:W-:Y:S01]  /*22d0*/  @!P4 IMAD.IADD R28, R28, 0x1, -R3 ;  /* 0x000000011c1cc824 */ /* 0x000fe200078e0a03 */
[----:B------:R-:W-:Y:S01]  /*22e0*/  IABS R31, R9 ;  /* 0x00000009001f7213 */ /* 0x000fe20000000000 */
[----:B------:R-:W-:Y:S01]  /*22f0*/  @!P3 IMAD.MOV R25, RZ, RZ, -R25 ;  /* 0x000000ffff19b224 */ /* 0x000fe200078e0a19 */
[----:B------:R-:W-:Y:S01]  /*2300*/  ISETP.GE.AND P3, PT, R4, RZ, PT ;  /* 0x000000ff0400720c */ /* 0x000fe20003f66270 */
[----:B------:R-:W-:Y:S01]  /*2310*/  @!P6 IMAD.MOV R26, RZ, RZ, -R26 ;  /* 0x000000ffff1ae224 */ /* 0x000fe200078e0a1a */
[C---:B------:R-:W-:Y:S01]  /*2320*/  ISETP.GT.U32.AND P4, PT, R3.reuse, R28, PT ;  /* 0x0000001c0300720c */ /* 0x040fe20003f84070 */
[----:B------:R-:W-:Y:S01]  /*2330*/  IMAD.HI.U32 R4, R2, R30, RZ ;  /* 0x0000001e02047227 */ /* 0x000fe200078e00ff */
[----:B------:R-:W-:-:S03]  /*2340*/  ISETP.GT.U32.AND P6, PT, R3, R29, PT ;  /* 0x0000001d0300720c */ /* 0x000fc60003fc4070 */
[----:B------:R-:W-:-:S04]  /*2350*/  IMAD.HI.U32 R6, R2, R31, RZ ;  /* 0x0000001f02067227 */ /* 0x000fc800078e00ff */
[----:B------:R-:W-:Y:S02]  /*2360*/  @!P1 IMAD.IADD R27, R27, 0x1, -R3 ;  /* 0x000000011b1b9824 */ /* 0x000fe400078e0a03 */
[----:B------:R-:W-:Y:S02]  /*2370*/  VIADD R10, R0, 0xe3 ;  /* 0x000000e3000a7836 */ /* 0x000fe40000000000 */
[----:B------:R-:W-:Y:S01]  /*2380*/  IMAD.MOV R4, RZ, RZ, -R4 ;  /* 0x000000ffff047224 */ /* 0x000fe200078e0a04 */
[C---:B------:R-:W-:Y:S01]  /*2390*/  ISETP.GT.U32.AND P1, PT, R3.reuse, R27, PT ;  /* 0x0000001b0300720c */ /* 0x040fe20003f24070 */
[----:B------:R-:W-:Y:S01]  /*23a0*/  IMAD.MOV R6, RZ, RZ, -R6 ;  /* 0x000000ffff067224 */ /* 0x000fe200078e0a06 */
[----:B------:R-:W-:Y:S01]  /*23b0*/  IABS R32, R10 ;  /* 0x0000000a00207213 */ /* 0x000fe20000000000 */
[C---:B------:R-:W-:Y:S02]  /*23c0*/  IMAD R30, R3.reuse, R4, R30 ;  /* 0x00000004031e7224 */ /* 0x040fe400078e021e */
[----:B------:R-:W-:-:S02]  /*23d0*/  IMAD R31, R3, R6, R31 ;  /* 0x00000006031f7224 */ /* 0x000fc400078e021f */
[--C-:B------:R-:W-:Y:S01]  /*23e0*/  @!P4 IMAD.IADD R28, R28, 0x1, -R3.reuse ;  /* 0x000000011c1cc824 */ /* 0x100fe200078e0a03 */
[----:B------:R-:W-:Y:S01]  /*23f0*/  ISETP.GT.U32.AND P4, PT, R3, R30, PT ;  /* 0x0000001e0300720c */ /* 0x000fe20003f84070 */
[----:B------:R-:W-:Y:S01]  /*2400*/  @!P6 IMAD.IADD R29, R29, 0x1, -R3 ;  /* 0x000000011d1de824 */ /* 0x000fe200078e0a03 */
[----:B------:R-:W-:Y:S01]  /*2410*/  ISETP.GT.U32.AND P6, PT, R3, R31, PT ;  /* 0x0000001f0300720c */ /* 0x000fe20003fc4070 */
[----:B------:R-:W-:-:S04]  /*2420*/  IMAD.HI.U32 R7, R2, R32, RZ ;  /* 0x0000002002077227 */ /* 0x000fc800078e00ff */
[C---:B------:R-:W-:Y:S02]  /*2430*/  VIADD R11, R0.reuse, 0xe2 ;  /* 0x000000e2000b7836 */ /* 0x040fe40000000000 */
[----:B------:R-:W-:Y:S02]  /*2440*/  IMAD.MOV R7, RZ, RZ, -R7 ;  /* 0x000000ffff077224 */ /* 0x000fe400078e0a07 */
[----:B------:R-:W-:Y:S01]  /*2450*/  @!P1 IMAD.IADD R27, R27, 0x1, -R3 ;  /* 0x000000011b1b9824 */ /* 0x000fe200078e0a03 */
[----:B------:R-:W-:Y:S01]  /*2460*/  ISETP.GE.AND P1, PT, R9, RZ, PT ;  /* 0x000000ff0900720c */ /* 0x000fe20003f26270 */
[----:B------:R-:W-:Y:S01]  /*2470*/  IMAD R32, R3, R7, R32 ;  /* 0x0000000703207224 */ /* 0x000fe200078e0220 */
[----:B------:R-:W-:Y:S01]  /*2480*/  IABS R33, R11 ;  /* 0x0000000b00217213 */ /* 0x000fe20000000000 */
[C---:B------:R-:W-:Y:S02]  /*2490*/  VIADD R7, R0.reuse, 0xe1 ;  /* 0x000000e100077836 */ /* 0x040fe40000000000 */
[----:B------:R-:W-:-:S02]  /*24a0*/  VIADD R9, R0, 0xe0 ;  /* 0x000000e000097836 */ /* 0x000fc40000000000 */
[--C-:B------:R-:W-:Y:S01]  /*24b0*/  @!P4 IMAD.IADD R30, R30, 0x1, -R3.reuse ;  /* 0x000000011e1ec824 */ /* 0x100fe200078e0a03 */
[----:B------:R-:W-:Y:S01]  /*24c0*/  IABS R34, R7 ;  /* 0x0000000700227213 */ /* 0x000fe20000000000 */
[----:B------:R-:W-:Y:S01]  /*24d0*/  @!P6 IMAD.IADD R31, R31, 0x1, -R3 ;  /* 0x000000011f1fe824 */ /* 0x000fe200078e0a03 */
[----:B------:R-:W-:Y:S01]  /*24e0*/  IABS R35, R9 ;  /* 0x0000000900237213 */ /* 0x000fe20000000000 */
[----:B------:R-:W-:Y:S01]  /*24f0*/  IMAD.HI.U32 R8, R2, R33, RZ ;  /* 0x0000002102087227 */ /* 0x000fe200078e00ff */
[C---:B------:R-:W-:Y:S02]  /*2500*/  ISETP.GT.U32.AND P4, PT, R3.reuse, R29, PT ;  /* 0x0000001d0300720c */ /* 0x040fe40003f84070 */
[C---:B------:R-:W-:Y:S01]  /*2510*/  ISETP.GT.U32.AND P6, PT, R3.reuse, R31, PT ;  /* 0x0000001f0300720c */ /* 0x040fe20003fc4070 */
[----:B------:R-:W-:Y:S01]  /*2520*/  @!P2 IMAD.MOV R27, RZ, RZ, -R27 ;  /* 0x000000ffff1ba224 */ /* 0x000fe200078e0a1b */
[----:B------:R-:W-:Y:S01]  /*2530*/  ISETP.GT.U32.AND P2, PT, R3, R30, PT ;  /* 0x0000001e0300720c */ /* 0x000fe20003f44070 */
[----:B------:R-:W-:-:S02]  /*2540*/  IMAD.MOV R8, RZ, RZ, -R8 ;  /* 0x000000ffff087224 */ /* 0x000fc400078e0a08 */
[----:B------:R-:W-:-:S04]  /*2550*/  IMAD.HI.U32 R4, R2, R34, RZ ;  /* 0x0000002202047227 */ /* 0x000fc800078e00ff */
[----:B------:R-:W-:-:S04]  /*2560*/  IMAD.HI.U32 R6, R2, R35, RZ ;  /* 0x0000002302067227 */ /* 0x000fc800078e00ff */
[C---:B------:R-:W-:Y:S02]  /*2570*/  IMAD R33, R3.reuse, R8, R33 ;  /* 0x0000000803217224 */ /* 0x040fe400078e0221 */
[----:B------:R-:W-:Y:S02]  /*2580*/  IMAD.MOV R4, RZ, RZ, -R4 ;  /* 0x000000ffff047224 */ /* 0x000fe400078e0a04 */
[----:B------:R-:W-:Y:S02]  /*2590*/  IMAD.MOV R8, RZ, RZ, -R6 ;  /* 0x000000ffff087224 */ /* 0x000fe400078e0a06 */
[----:B------:R-:W-:Y:S01]  /*25a0*/  @!P0 IMAD.MOV R28, RZ, RZ, -R28 ;  /* 0x000000ffff1c8224 */ /* 0x000fe200078e0a1c */
[----:B------:R-:W-:Y:S01]  /*25b0*/  ISETP.GT.U32.AND P0, PT, R3, R32, PT ;  /* 0x000000200300720c */ /* 0x000fe20003f04070 */
[----:B------:R-:W-:Y:S01]  /*25c0*/  @!P4 IMAD.IADD R29, R29, 0x1, -R3 ;  /* 0x000000011d1dc824 */ /* 0x000fe200078e0a03 */
[C---:B------:R-:W-:Y:S01]  /*25d0*/  ISETP.GT.U32.AND P4, PT, R3.reuse, R33, PT ;  /* 0x000000210300720c */ /* 0x040fe20003f84070 */
[----:B------:R-:W-:-:S02]  /*25e0*/  IMAD R34, R3, R4, R34 ;  /* 0x0000000403227224 */ /* 0x000fc400078e0222 */
[C---:B------:R-:W-:Y:S02]  /*25f0*/  IMAD R35, R3.reuse, R8, R35 ;  /* 0x0000000803237224 */ /* 0x040fe400078e0223 */
[--C-:B------:R-:W-:Y:S01]  /*2600*/  @!P2 IMAD.IADD R30, R30, 0x1, -R3.reuse ;  /* 0x000000011e1ea824 */ /* 0x100fe200078e0a03 */
[----:B------:R-:W-:Y:S01]  /*2610*/  ISETP.GT.U32.AND P2, PT, R3, R34, PT ;  /* 0x000000220300720c */ /* 0x000fe20003f44070 */
[--C-:B------:R-:W-:Y:S01]  /*2620*/  @!P6 IMAD.IADD R31, R31, 0x1, -R3.reuse ;  /* 0x000000011f1fe824 */ /* 0x100fe200078e0a03 */
[----:B------:R-:W-:Y:S01]  /*2630*/  ISETP.GT.U32.AND P6, PT, R3, R35, PT ;  /* 0x000000230300720c */ /* 0x000fe20003fc4070 */
[----:B------:R-:W-:Y:S02]  /*2640*/  VIADD R13, R0, 0xde ;  /* 0x000000de000d7836 */ /* 0x000fe40000000000 */
[--C-:B------:R-:W-:Y:S01]  /*2650*/  @!P0 IMAD.IADD R32, R32, 0x1, -R3.reuse ;  /* 0x0000000120208824 */ /* 0x100fe200078e0a03 */
[----:B------:R-:W-:Y:S01]  /*2660*/  ISETP.GE.AND P0, PT, R10, RZ, PT ;  /* 0x000000ff0a00720c */ /* 0x000fe20003f06270 */
[----:B------:R-:W-:Y:S01]  /*2670*/  @!P4 IMAD.IADD R33, R33, 0x1, -R3 ;  /* 0x000000012121c824 */ /* 0x000fe200078e0a03 */
[----:B------:R-:W-:Y:S01]  /*2680*/  IABS R37, R13 ;  /* 0x0000000d00257213 */ /* 0x000fe20000000000 */
[----:B------:R-:W-:Y:S01]  /*2690*/  VIADD R12, R0, 0xdf ;  /* 0x000000df000c7836 */ /* 0x000fe20000000000 */
[----:B------:R-:W-:Y:S01]  /*26a0*/  ISETP.GE.AND P4, PT, R11, RZ, PT ;  /* 0x000000ff0b00720c */ /* 0x000fe20003f86270 */
[----:B------:R-:W-:-:S02]  /*26b0*/  @!P5 IMAD.MOV R29, RZ, RZ, -R29 ;  /* 0x000000ffff1dd224 */ /* 0x000fc400078e0a1d */
[--C-:B------:R-:W-:Y:S01]  /*26c0*/  @!P2 IMAD.IADD R34, R34, 0x1, -R3.reuse ;  /* 0x000000012222a824 */ /* 0x100fe200078e0a03 */
[----:B------:R-:W-:Y:S01]  /*26d0*/  ISETP.GT.U32.AND P2, PT, R3, R32, PT ;  /* 0x000000200300720c */ /* 0x000fe20003f44070 */
[----:B------:R-:W-:Y:S01]  /*26e0*/  @!P6 IMAD.IADD R35, R35, 0x1, -R3 ;  /* 0x000000012323e824 */ /* 0x000fe200078e0a03 */
[C---:B------:R-:W-:Y:S01]  /*26f0*/  ISETP.GT.U32.AND P6, PT, R3.reuse, R33, PT ;  /* 0x000000210300720c */ /* 0x040fe20003fc4070 */
[----:B------:R-:W-:Y:S01]  /*2700*/  IMAD.HI.U32 R6, R2, R37, RZ ;  /* 0x0000002502067227 */ /* 0x000fe200078e00ff */
[----:B------:R-:W-:Y:S02]  /*2710*/  IABS R36, R12 ;  /* 0x0000000c00247213 */ /* 0x000fe40000000000 */
[----:B------:R-:W-:Y:S01]  /*2720*/  ISETP.GT.U32.AND P5, PT, R3, R34, PT ;  /* 0x000000220300720c */ /* 0x000fe20003fa4070 */
[----:B------:R-:W-:Y:S02]  /*2730*/  IMAD.MOV R6, RZ, RZ, -R6 ;  /* 0x000000ffff067224 */ /* 0x000fe400078e0a06 */
[----:B------:R-:W-:-:S02]  /*2740*/  VIADD R8, R0, 0xdd ;  /* 0x000000dd00087836 */ /* 0x000fc40000000000 */
[----:B------:R-:W-:-:S03]  /*2750*/  IMAD.HI.U32 R4, R2, R36, RZ ;  /* 0x0000002402047227 */ /* 0x000fc600078e00ff */
[----:B------:R-:W-:Y:S01]  /*2760*/  IABS R38, R8 ;  /* 0x0000000800267213 */ /* 0x000fe20000000000 */
[C---:B------:R-:W-:Y:S02]  /*2770*/  IMAD R37, R3.reuse, R6, R37 ;  /* 0x0000000603257224 */ /* 0x040fe400078e0225 */
[----:B------:R-:W-:Y:S02]  /*2780*/  VIADD R10, R0, 0xdc ;  /* 0x000000dc000a7836 */ /* 0x000fe40000000000 */
[----:B------:R-:W-:Y:S02]  /*2790*/  IMAD.MOV R4, RZ, RZ, -R4 ;  /* 0x000000ffff047224 */ /* 0x000fe400078e0a04 */
[----:B------:R-:W-:Y:S01]  /*27a0*/  @!P3 IMAD.MOV R30, RZ, RZ, -R30 ;  /* 0x000000ffff1eb224 */ /* 0x000fe200078e0a1e */
[----:B------:R-:W-:Y:S01]  /*27b0*/  ISETP.GT.U32.AND P3, PT, R3, R35, PT ;  /* 0x000000230300720c */ /* 0x000fe20003f64070 */
[--C-:B------:R-:W-:Y:S01]  /*27c0*/  @!P2 IMAD.IADD R32, R32, 0x1, -R3.reuse ;  /* 0x000000012020a824 */ /* 0x100fe200078e0a03 */
[----:B------:R-:W-:Y:S01]  /*27d0*/  IABS R39, R10 ;  /* 0x0000000a00277213 */ /* 0x000fe20000000000 */
[----:B------:R-:W-:Y:S01]  /*27e0*/  @!P6 IMAD.IADD R33, R33, 0x1, -R3 ;  /* 0x000000012121e824 */ /* 0x000fe200078e0a03 */
[----:B------:R-:W-:Y:S01]  /*27f0*/  ISETP.GE.AND P2, PT, R7, RZ, PT ;  /* 0x000000ff0700720c */ /* 0x000fe20003f46270 */
[C---:B------:R-:W-:Y:S01]  /*2800*/  IMAD R36, R3.reuse, R4, R36 ;  /* 0x0000000403247224 */ /* 0x040fe200078e0224 */
[----:B------:R-:W-:Y:S01]  /*2810*/  ISETP.GT.U32.AND P6, PT, R3, R37, PT ;  /* 0x000000250300720c */ /* 0x000fe20003fc4070 */
[----:B------:R-:W-:-:S04]  /*2820*/  IMAD.HI.U32 R4, R2, R38, RZ ;  /* 0x0000002602047227 */ /* 0x000fc800078e00ff */
[----:B------:R-:W-:Y:S01]  /*2830*/  @!P5 IMAD.IADD R34, R34, 0x1, -R3 ;  /* 0x000000012222d824 */ /* 0x000fe200078e0a03 */
[----:B------:R-:W-:Y:S01]  /*2840*/  ISETP.GE.AND P5, PT, R9, RZ, PT ;  /* 0x000000ff0900720c */ /* 0x000fe20003fa6270 */
[----:B------:R-:W-:-:S04]  /*2850*/  IMAD.HI.U32 R6, R2, R39, RZ ;  /* 0x0000002702067227 */ /* 0x000fc800078e00ff */
[----:B------:R-:W-:Y:S02]  /*2860*/  IMAD.MOV R4, RZ, RZ, -R4 ;  /* 0x000000ffff047224 */ /* 0x000fe400078e0a04 */
[----:B------:R-:W-:Y:S01]  /*2870*/  @!P1 IMAD.MOV R31, RZ, RZ, -R31 ;  /* 0x000000ffff1f9224 */ /* 0x000fe200078e0a1f */
[C---:B------:R-:W-:Y:S01]  /*2880*/  ISETP.GT.U32.AND P1, PT, R3.reuse, R36, PT ;  /* 0x000000240300720c */ /* 0x040fe20003f24070 */
[----:B------:R-:W-:Y:S02]  /*2890*/  IMAD.MOV R6, RZ, RZ, -R6 ;  /* 0x000000ffff067224 */ /* 0x000fe400078e0a06 */
[----:B------:R-:W-:Y:S02]  /*28a0*/  IMAD R38, R3, R4, R38 ;  /* 0x0000000403267224 */ /* 0x000fe400078e0226 */
[--C-:B------:R-:W-:Y:S01]  /*28b0*/  @!P3 IMAD.IADD R35, R35, 0x1, -R3.reuse ;  /* 0x000000012323b824 */ /* 0x100fe200078e0a03 */
[----:B------:R-:W-:Y:S01]  /*28c0*/  ISETP.GE.AND P3, PT, R12, RZ, PT ;  /* 0x000000ff0c00720c */ /* 0x000fe20003f66270 */
[----:B------:R-:W-:Y:S01]  /*28d0*/  @!P6 IMAD.IADD R37, R37, 0x1, -R3 ;  /* 0x000000012525e824 */ /* 0x000fe200078e0a03 */
[----:B------:R-:W-:Y:S01]  /*28e0*/  ISETP.GE.AND P6, PT, R8, RZ, PT ;  /* 0x000000ff0800720c */ /* 0x000fe20003fc6270 */
[----:B------:R-:W-:-:S02]  /*28f0*/  IMAD R39, R3, R6, R39 ;  /* 0x0000000603277224 */ /* 0x000fc400078e0227 */
[----:B------:R-:W-:Y:S01]  /*2900*/  @!P2 IMAD.MOV R34, RZ, RZ, -R34 ;  /* 0x000000ffff22a224 */ /* 0x000fe200078e0a22 */
[C---:B------:R-:W-:Y:S01]  /*2910*/  ISETP.GT.U32.AND P2, PT, R3.reuse, R38, PT ;  /* 0x000000260300720c */ /* 0x040fe20003f44070 */
[----:B------:R-:W-:Y:S01]  /*2920*/  @!P4 IMAD.MOV R33, RZ, RZ, -R33 ;  /* 0x000000ffff21c224 */ /* 0x000fe200078e0a21 */
[C---:B------:R-:W-:Y:S01]  /*2930*/  ISETP.GT.U32.AND P4, PT, R3.reuse, R37, PT ;  /* 0x000000250300720c */ /* 0x040fe20003f84070 */
[----:B------:R-:W-:Y:S01]  /*2940*/  @!P5 IMAD.MOV R35, RZ, RZ, -R35 ;  /* 0x000000ffff23d224 */ /* 0x000fe200078e0a23 */
[----:B------:R-:W-:Y:S01]  /*2950*/  ISETP.GT.U32.AND P5, PT, R3, R39, PT ;  /* 0x000000270300720c */ /* 0x000fe20003fa4070 */
[--C-:B------:R-:W-:Y:S01]  /*2960*/  @!P1 IMAD.IADD R36, R36, 0x1, -R3.reuse ;  /* 0x0000000124249824 */ /* 0x100fe200078e0a03 */
[----:B------:R-:W-:Y:S01]  /*2970*/  ISETP.GE.AND P1, PT, R13, RZ, PT ;  /* 0x000000ff0d00720c */ /* 0x000fe20003f26270 */
[C---:B------:R-:W-:Y:S02]  /*2980*/  VIADD R4, R0.reuse, 0xdb ;  /* 0x000000db00047836 */ /* 0x040fe40000000000 */
[----:B------:R-:W-:Y:S01]  /*2990*/  @!P0 IMAD.MOV R32, RZ, RZ, -R32 ;  /* 0x000000ffff208224 */ /* 0x000fe200078e0a20 */
[----:B------:R-:W-:Y:S01]  /*29a0*/  ISETP.GT.U32.AND P0, PT, R3, R36, PT ;  /* 0x000000240300720c */ /* 0x000fe20003f04070 */
[----:B------:R-:W-:Y:S01]  /*29b0*/  VIADD R6, R0, 0xda ;  /* 0x000000da00067836 */ /* 0x000fe20000000000 */
[----:B------:R-:W-:Y:S01]  /*29c0*/  IABS R40, R4 ;  /* 0x0000000400287213 */ /* 0x000fe20000000000 */
[----:B------:R-:W-:-:S02]  /*29d0*/  @!P2 IMAD.IADD R38, R38, 0x1, -R3 ;  /* 0x000000012626a824 */ /* 0x000fc400078e0a03 */
[--C-:B------:R-:W-:Y:S01]  /*29e0*/  @!P4 IMAD.IADD R37, R37, 0x1, -R3.reuse ;  /* 0x000000012525c824 */ /* 0x100fe200078e0a03 */
[----:B------:R-:W-:Y:S01]  /*29f0*/  ISETP.GE.AND P4, PT, R4, RZ, PT ;  /* 0x000000ff0400720c */ /* 0x000fe20003f86270 */
[--C-:B------:R-:W-:Y:S01]  /*2a00*/  @!P5 IMAD.IADD R39, R39, 0x1, -R3.reuse ;  /* 0x000000012727d824 */ /* 0x100fe200078e0a03 */
[C---:B------:R-:W-:Y:S01]  /*2a10*/  ISETP.GT.U32.AND P5, PT, R3.reuse, R38, PT ;  /* 0x000000260300720c */ /* 0x040fe20003fa4070 */
[----:B------:R-:W-:Y:S01]  /*2a20*/  IMAD.HI.U32 R4, R2, R40, RZ ;  /* 0x0000002802047227 */ /* 0x000fe200078e00ff */
[----:B------:R-:W-:Y:S02]  /*2a30*/  IABS R41, R6 ;  /* 0x0000000600297213 */ /* 0x000fe40000000000 */
[----:B------:R-:W-:Y:S01]  /*2a40*/  ISETP.GE.AND P2, PT, R6, RZ, PT ;  /* 0x000000ff0600720c */ /* 0x000fe20003f46270 */
[----:B------:R-:W-:Y:S02]  /*2a50*/  IMAD.MOV R4, RZ, RZ, -R4 ;  /* 0x000000ffff047224 */ /* 0x000fe400078e0a04 */
[----:B------:R-:W-:Y:S01]  /*2a60*/  @!P0 IMAD.IADD R36, R36, 0x1, -R3 ;  /* 0x0000000124248824 */ /* 0x000fe200078e0a03 */
[----:B------:R-:W-:Y:S01]  /*2a70*/  ISETP.GE.AND P0, PT, R10, RZ, PT ;  /* 0x000000ff0a00720c */ /* 0x000fe20003f06270 */
[----:B------:R-:W-:-:S02]  /*2a80*/  IMAD R40, R3, R4, R40 ;  /* 0x0000000403287224 */ /* 0x000fc400078e0228 */
[----:B------:R-:W-:-:S04]  /*2a90*/  IMAD.HI.U32 R6, R2, R41, RZ ;  /* 0x0000002902067227 */ /* 0x000fc800078e00ff */
[----:B------:R-:W-:Y:S01]  /*2aa0*/  @!P3 IMAD.MOV R36, RZ, RZ, -R36 ;  /* 0x000000ffff24b224 */ /* 0x000fe200078e0a24 */
[C---:B------:R-:W-:Y:S01]  /*2ab0*/  ISETP.GT.U32.AND P3, PT, R3.reuse, R39, PT ;  /* 0x000000270300720c */ /* 0x040fe20003f64070 */
[----:B------:R-:W-:Y:S01]  /*2ac0*/  @!P5 IMAD.IADD R38, R38, 0x1, -R3 ;  /* 0x000000012626d824 */ /* 0x000fe200078e0a03 */
[C---:B------:R-:W-:Y:S01]  /*2ad0*/  ISETP.GT.U32.AND P5, PT, R3.reuse, R40, PT ;  /* 0x000000280300720c */ /* 0x040fe20003fa4070 */
[----:B------:R-:W-:Y:S02]  /*2ae0*/  IMAD.MOV R6, RZ, RZ, -R6 ;  /* 0x000000ffff067224 */ /* 0x000fe400078e0a06 */
[C---:B------:R-:W-:Y:S02]  /*2af0*/  VIADD R7, R0.reuse, 0xd9 ;  /* 0x000000d900077836 */ /* 0x040fe40000000000 */
[C---:B------:R-:W-:Y:S02]  /*2b00*/  IMAD R41, R3.reuse, R6, R41 ;  /* 0x0000000603297224 */ /* 0x040fe400078e0229 */
[----:B------:R-:W-:Y:S01]  /*2b10*/  VIADD R4, R0, 0xd8 ;  /* 0x000000d800047836 */ /* 0x000fe20000000000 */
[----:B------:R-:W-:Y:S01]  /*2b20*/  IABS R42, R7 ;  /* 0x00000007002a7213 */ /* 0x000fe20000000000 */
[----:B------:R-:W-:Y:S01]  /*2b30*/  @!P6 IMAD.MOV R38, RZ, RZ, -R38 ;  /* 0x000000ffff26e224 */ /* 0x000fe200078e0a26 */
[----:B------:R-:W-:Y:S01]  /*2b40*/  ISETP.GT.U32.AND P6, PT, R3, R41, PT ;  /* 0x000000290300720c */ /* 0x000fe20003fc4070 */
[--C-:B------:R-:W-:Y:S01]  /*2b50*/  @!P3 IMAD.IADD R39, R39, 0x1, -R3.reuse ;  /* 0x000000012727b824 */ /* 0x100fe200078e0a03 */
[----:B------:R-:W-:Y:S01]  /*2b60*/  ISETP.GE.AND P3, PT, R4, RZ, PT ;  /* 0x000000ff0400720c */ /* 0x000fe20003f66270 */
[----:B------:R-:W-:Y:S01]  /*2b70*/  @!P5 IMAD.IADD R40, R40, 0x1, -R3 ;  /* 0x000000012828d824 */ /* 0x000fe200078e0a03 */
[----:B------:R-:W-:Y:S01]  /*2b80*/  IABS R43, R4 ;  /* 0x00000004002b7213 */ /* 0x000fe20000000000 */
[----:B------:R-:W-:-:S03]  /*2b90*/  IMAD.HI.U32 R4, R2, R42, RZ ;  /* 0x0000002a02047227 */ /* 0x000fc600078e00ff */
[----:B------:R-:W-:Y:S01]  /*2ba0*/  ISETP.GT.U32.AND P5, PT, R3, R40, PT ;  /* 0x000000280300720c */ /* 0x000fe20003fa4070 */
[----:B------:R-:W-:Y:S01]  /*2bb0*/  @!P1 IMAD.MOV R37, RZ, RZ, -R37 ;  /* 0x000000ffff259224 */ /* 0x000fe200078e0a25 */
[----:B------:R-:W-:Y:S01]  /*2bc0*/  ISETP.GE.AND P1, PT, R7, RZ, PT ;  /* 0x000000ff0700720c */ /* 0x000fe20003f26270 */
[----:B------:R-:W-:Y:S02]  /*2bd0*/  VIADD R6, R0, 0xd7 ;  /* 0x000000d700067836 */ /* 0x000fe40000000000 */
[----:B------:R-:W-:Y:S02]  /*2be0*/  IMAD.MOV R7, RZ, RZ, -R4 ;  /* 0x000000ffff077224 */ /* 0x000fe400078e0a04 */
[----:B------:R-:W-:Y:S01]  /*2bf0*/  IMAD.HI.U32 R4, R2, R43, RZ ;  /* 0x0000002b02047227 */ /* 0x000fe200078e00ff */
[----:B------:R-:W-:-:S03]  /*2c00*/  IABS R44, R6 ;  /* 0x00000006002c7213 */ /* 0x000fc60000000000 */
[----:B------:R-:W-:Y:S02]  /*2c10*/  VIADD R8, R0, 0xd6 ;  /* 0x000000d600087836 */ /* 0x000fe40000000000 */
[----:B------:R-:W-:Y:S02]  /*2c20*/  @!P6 IMAD.IADD R41, R41, 0x1, -R3 ;  /* 0x000000012929e824 */ /* 0x000fe400078e0a03 */
[----:B------:R-:W-:Y:S01]  /*2c30*/  IMAD.MOV R4, RZ, RZ, -R4 ;  /* 0x000000ffff047224 */ /* 0x000fe200078e0a04 */
[----:B------:R-:W-:Y:S01]  /*2c40*/  IABS R45, R8 ;  /* 0x00000008002d7213 */ /* 0x000fe20000000000 */
[C---:B------:R-:W-:Y:S01]  /*2c50*/  IMAD R42, R3.reuse, R7, R42 ;  /* 0x00000007032a7224 */ /* 0x040fe200078e022a */
[C---:B------:R-:W-:Y:S01]  /*2c60*/  ISETP.GT.U32.AND P6, PT, R3.reuse, R41, PT ;  /* 0x000000290300720c */ /* 0x040fe20003fc4070 */
[----:B------:R-:W-:Y:S02]  /*2c70*/  IMAD R43, R3, R4, R43 ;  /* 0x00000004032b7224 */ /* 0x000fe400078e022b */
[----:B------:R-:W-:-:S04]  /*2c80*/  IMAD.HI.U32 R4, R2, R44, RZ ;  /* 0x0000002c02047227 */ /* 0x000fc800078e00ff */
[----:B------:R-:W-:Y:S01]  /*2c90*/  @!P0 IMAD.MOV R39, RZ, RZ, -R39 ;  /* 0x000000ffff278224 */ /* 0x000fe200078e0a27 */
[----:B------:R-:W-:Y:S01]  /*2ca0*/  ISETP.GE.AND P0, PT, R6, RZ, PT ;  /* 0x000000ff0600720c */ /* 0x000fe20003f06270 */
[----:B------:R-:W-:Y:S01]  /*2cb0*/  @!P5 IMAD.IADD R40, R40, 0x1, -R3 ;  /* 0x000000012828d824 */ /* 0x000fe200078e0a03 */
[----:B------:R-:W-:Y:S01]  /*2cc0*/  ISETP.GT.U32.AND P5, PT, R3, R42, PT ;  /* 0x0000002a0300720c */ /* 0x000fe20003fa4070 */
[----:B------:R-:W-:-:S04]  /*2cd0*/  IMAD.HI.U32 R6, R2, R45, RZ ;  /* 0x0000002d02067227 */ /* 0x000fc800078e00ff */
[----:B------:R-:W-:Y:S02]  /*2ce0*/  IMAD.MOV R4, RZ, RZ, -R4 ;  /* 0x000000ffff047224 */ /* 0x000fe400078e0a04 */
[----:B------:R-:W-:Y:S02]  /*2cf0*/  IMAD.MOV R6, RZ, RZ, -R6 ;  /* 0x000000ffff067224 */ /* 0x000fe400078e0a06 */
[C---:B------:R-:W-:Y:S02]  /*2d00*/  IMAD R44, R3.reuse, R4, R44 ;  /* 0x00000004032c7224 */ /* 0x040fe400078e022c */
[----:B------:R-:W-:Y:S02]  /*2d10*/  IMAD R45, R3, R6, R45 ;  /* 0x00000006032d7224 */ /* 0x000fe400078e022d */
[----:B------:R-:W-:Y:S01]  /*2d20*/  @!P6 IMAD.IADD R41, R41, 0x1, -R3 ;  /* 0x000000012929e824 */ /* 0x000fe200078e0a03 */
[----:B------:R-:W-:Y:S01]  /*2d30*/  ISETP.GT.U32.AND P6, PT, R3, R44, PT ;  /* 0x0000002c0300720c */ /* 0x000fe20003fc4070 */
[----:B------:R-:W-:-:S02]  /*2d40*/  VIADD R7, R0, 0xd5 ;  /* 0x000000d500077836 */ /* 0x000fc40000000000 */
[--C-:B------:R-:W-:Y:S01]  /*2d50*/  @!P5 IMAD.IADD R42, R42, 0x1, -R3.reuse ;  /* 0x000000012a2ad824 */ /* 0x100fe200078e0a03 */
[C---:B------:R-:W-:Y:S01]  /*2d60*/  ISETP.GT.U32.AND P5, PT, R3.reuse, R45, PT ;  /* 0x0000002d0300720c */ /* 0x040fe20003fa4070 */
[----:B------:R-:W-:Y:S01]  /*2d70*/  @!P4 IMAD.MOV R40, RZ, RZ, -R40 ;  /* 0x000000ffff28c224 */ /* 0x000fe200078e0a28 */
[----:B------:R-:W-:Y:S01]  /*2d80*/  IABS R46, R7 ;  /* 0x00000007002e7213 */ /* 0x000fe20000000000 */
[C---:B------:R-:W-:Y:S01]  /*2d90*/  VIADD R9, R0.reuse, 0xd4 ;  /* 0x000000d400097836 */ /* 0x040fe20000000000 */
[----:B------:R-:W-:Y:S01]  /*2da0*/  ISETP.GT.U32.AND P4, PT, R3, R43, PT ;  /* 0x0000002b0300720c */ /* 0x000fe20003f84070 */
[----:B------:R-:W-:Y:S02]  /*2db0*/  VIADD R10, R0, 0xd3 ;  /* 0x000000d3000a7836 */ /* 0x000fe40000000000 */
[----:B------:R-:W-:Y:S01]  /*2dc0*/  IMAD.HI.U32 R4, R2, R46, RZ ;  /* 0x0000002e02047227 */ /* 0x000fe200078e00ff */
[----:B------:R-:W-:Y:S02]  /*2dd0*/  IABS R47, R9 ;  /* 0x00000009002f7213 */ /* 0x000fe40000000000 */
[----:B------:R-:W-:Y:S01]  /*2de0*/  IABS R48, R10 ;  /* 0x0000000a00307213 */ /* 0x000fe20000000000 */
[----:B------:R-:W-:-:S02]  /*2df0*/  @!P6 IMAD.IADD R44, R44, 0x1, -R3 ;  /* 0x000000012c2ce824 */ /* 0x000fc400078e0a03 */
[----:B------:R-:W-:Y:S02]  /*2e00*/  IMAD.MOV R4, RZ, RZ, -R4 ;  /* 0x000000ffff047224 */ /* 0x000fe400078e0a04 */
[----:B------:R-:W-:Y:S01]  /*2e10*/  @!P5 IMAD.IADD R45, R45, 0x1, -R3 ;  /* 0x000000012d2dd824 */ /* 0x000fe200078e0a03 */
[C---:B------:R-:W-:Y:S01]  /*2e20*/  ISETP.GT.U32.AND P5, PT, R3.reuse, R44, PT ;  /* 0x0000002c0300720c */ /* 0x040fe20003fa4070 */
[----:B------:R-:W-:Y:S02]  /*2e30*/  IMAD R46, R3, R4, R46 ;  /* 0x00000004032e7224 */ /* 0x000fe400078e022e */
[----:B------:R-:W-:-:S04]  /*2e40*/  IMAD.HI.U32 R4, R2, R47, RZ ;  /* 0x0000002f02047227 */ /* 0x000fc800078e00ff */
[----:B------:R-:W-:Y:S01]  /*2e50*/  @!P4 IMAD.IADD R43, R43, 0x1, -R3 ;  /* 0x000000012b2bc824 */ /* 0x000fe200078e0a03 */
[C---:B------:R-:W-:Y:S01]  /*2e60*/  ISETP.GT.U32.AND P4, PT, R3.reuse, R42, PT ;  /* 0x0000002a0300720c */ /* 0x040fe20003f84070 */
[----:B------:R-:W-:Y:S02]  /*2e70*/  IMAD.MOV R4, RZ, RZ, -R4 ;  /* 0x000000ffff047224 */ /* 0x000fe400078e0a04 */
[----:B------:R-:W-:Y:S01]  /*2e80*/  VIADD R11, R0, 0xd2 ;  /* 0x000000d2000b7836 */ /* 0x000fe20000000000 */
[C---:B------:R-:W-:Y:S01]  /*2e90*/  ISETP.GT.U32.AND P6, PT, R3.reuse, R43, PT ;  /* 0x0000002b0300720c */ /* 0x040fe20003fc4070 */
[C---:B------:R-:W-:Y:S02]  /*2ea0*/  IMAD R47, R3.reuse, R4, R47 ;  /* 0x00000004032f7224 */ /* 0x040fe400078e022f */
[----:B------:R-:W-:Y:S01]  /*2eb0*/  @!P5 IMAD.IADD R44, R44, 0x1, -R3 ;  /* 0x000000012c2cd824 */ /* 0x000fe200078e0a03 */
[----:B------:R-:W-:Y:S01]  /*2ec0*/  IABS R49, R11 ;  /* 0x0000000b00317213 */ /* 0x000fe20000000000 */
[----:B------:R-:W-:Y:S01]  /*2ed0*/  IMAD.HI.U32 R4, R2, R48, RZ ;  /* 0x0000003002047227 */ /* 0x000fe200078e00ff */
[----:B------:R-:W-:-:S03]  /*2ee0*/  ISETP.GT.U32.AND P5, PT, R3, R47, PT ;  /* 0x0000002f0300720c */ /* 0x000fc60003fa4070 */
[----:B------:R-:W-:Y:S02]  /*2ef0*/  IMAD.MOV R4, RZ, RZ, -R4 ;  /* 0x000000ffff047224 */ /* 0x000fe400078e0a04 */
[----:B------:R-:W-:Y:S01]  /*2f00*/  @!P2 IMAD.MOV R41, RZ, RZ, -R41 ;  /* 0x000000ffff29a224 */ /* 0x000fe200078e0a29 */
[----:B------:R-:W-:Y:S01]  /*2f10*/  ISETP.GT.U32.AND P2, PT, R3, R45, PT ;  /* 0x0000002d0300720c */ /* 0x000fe20003f44070 */
[--C-:B------:R-:W-:Y:S01]  /*2f20*/  @!P6 IMAD.IADD R43, R43, 0x1, -R3.reuse ;  /* 0x000000012b2be824 */ /* 0x100fe200078e0a03 */
[----:B------:R-:W-:Y:S01]  /*2f30*/  ISETP.GE.AND P6, PT, R8, RZ, PT ;  /* 0x000000ff0800720c */ /* 0x000fe20003fc6270 */
[----:B------:R-:W-:Y:S02]  /*2f40*/  VIADD R8, R0, 0xd1 ;  /* 0x000000d100087836 */ /* 0x000fe40000000000 */
[----:B------:R-:W-:Y:S02]  /*2f50*/  IMAD R48, R3, R4, R48 ;  /* 0x0000000403307224 */ /* 0x000fe400078e0230 */
[--C-:B------:R-:W-:Y:S01]  /*2f60*/  @!P5 IMAD.IADD R47, R47, 0x1, -R3.reuse ;  /* 0x000000012f2fd824 */ /* 0x100fe200078e0a03 */
[----:B------:R-:W-:Y:S01]  /*2f70*/  IABS R50, R8 ;  /* 0x0000000800327213 */ /* 0x000fe20000000000 */
[----:B------:R-:W-:Y:S01]  /*2f80*/  @!P4 IMAD.IADD R42, R42, 0x1, -R3 ;  /* 0x000000012a2ac824 */ /* 0x000fe200078e0a03 */
[C---:B------:R-:W-:Y:S01]  /*2f90*/  ISETP.GT.U32.AND P4, PT, R3.reuse, R46, PT ;  /* 0x0000002e0300720c */ /* 0x040fe20003f84070 */
[----:B------:R-:W-:Y:S01]  /*2fa0*/  IMAD.HI.U32 R6, R2, R49, RZ ;  /* 0x0000003102067227 */ /* 0x000fe200078e00ff */
[----:B------:R-:W-:-:S03]  /*2fb0*/  ISETP.GT.U32.AND P5, PT, R3, R47, PT ;  /* 0x0000002f0300720c */ /* 0x000fc60003fa4070 */
[----:B------:R-:W-:-:S04]  /*2fc0*/  IMAD.HI.U32 R4, R2, R50, RZ ;  /* 0x0000003202047227 */ /* 0x000fc800078e00ff */
[----:B------:R-:W-:Y:S02]  /*2fd0*/  IMAD.MOV R4, RZ, RZ, -R4 ;  /* 0x000000ffff047224 */ /* 0x000fe400078e0a04 */
[----:B------:R-:W-:Y:S02]  /*2fe0*/  IMAD.MOV R6, RZ, RZ, -R6 ;  /* 0x000000ffff067224 */ /* 0x000fe400078e0a06 */
[----:B------:R-:W-:Y:S02]  /*2ff0*/  IMAD R50, R3, R4, R50 ;  /* 0x0000000403327224 */ /* 0x000fe400078e0232 */
[--C-:B------:R-:W-:Y:S02]  /*3000*/  @!P5 IMAD.IADD R47, R47, 0x1, -R3.reuse ;  /* 0x000000012f2fd824 */ /* 0x100fe400078e0a03 */
[--C-:B------:R-:W-:Y:S01]  /*3010*/  @!P2 IMAD.IADD R45, R45, 0x1, -R3.reuse ;  /* 0x000000012d2da824 */ /* 0x100fe200078e0a03 */
[----:B------:R-:W-:Y:S01]  /*3020*/  ISETP.GT.U32.AND P5, PT, R3, R50, PT ;  /* 0x000000320300720c */ /* 0x000fe20003fa4070 */
[----:B------:R-:W-:Y:S01]  /*3030*/  @!P4 IMAD.IADD R46, R46, 0x1, -R3 ;  /* 0x000000012e2ec824 */ /* 0x000fe200078e0a03 */
[----:B------:R-:W-:Y:S01]  /*3040*/  ISETP.GE.AND P2, PT, R7, RZ, PT ;  /* 0x000000ff0700720c */ /* 0x000fe20003f46270 */
[----:B------:R-:W-:Y:S01]  /*3050*/  IMAD R49, R3, R6, R49 ;  /* 0x0000000603317224 */ /* 0x000fe200078e0231 */
[----:B------:R-:W-:Y:S01]  /*3060*/  ISETP.GE.AND P4, PT, R9, RZ, PT ;  /* 0x000000ff0900720c */ /* 0x000fe20003f86270 */
[----:B------:R-:W-:-:S02]  /*3070*/  VIADD R7, R0, 0xd0 ;  /* 0x000000d000077836 */ /* 0x000fc40000000000 */
[----:B------:R-:W-:Y:S01]  /*3080*/  @!P3 IMAD.MOV R43, RZ, RZ, -R43 ;  /* 0x000000ffff2bb224 */ /* 0x000fe200078e0a2b */
[C---:B------:R-:W-:Y:S01]  /*3090*/  ISETP.GT.U32.AND P3, PT, R3.reuse, R48, PT ;  /* 0x000000300300720c */ /* 0x040fe20003f64070 */
[----:B------:R-:W-:Y:S01]  /*30a0*/  @!P1 IMAD.MOV R42, RZ, RZ, -R42 ;  /* 0x000000ffff2a9224 */ /* 0x000fe200078e0a2a */
[C---:B------:R-:W-:Y:S01]  /*30b0*/  ISETP.GT.U32.AND P1, PT, R3.reuse, R46, PT ;  /* 0x0000002e0300720c */ /* 0x040fe20003f24070 */
[----:B------:R-:W-:Y:S01]  /*30c0*/  @!P6 IMAD.MOV R45, RZ, RZ, -R45 ;  /* 0x000000ffff2de224 */ /* 0x000fe200078e0a2d */
[C---:B------:R-:W-:Y:S01]  /*30d0*/  ISETP.GT.U32.AND P6, PT, R3.reuse, R49, PT ;  /* 0x000000310300720c */ /* 0x040fe20003fc4070 */
[----:B------:R-:W-:Y:S01]  /*30e0*/  VIADD R9, R0, 0xcf ;  /* 0x000000cf00097836 */ /* 0x000fe20000000000 */
[----:B------:R-:W-:Y:S01]  /*30f0*/  IABS R51, R7 ;  /* 0x0000000700337213 */ /* 0x000fe20000000000 */
[----:B------:R-:W-:Y:S02]  /*3100*/  @!P5 IMAD.IADD R50, R50, 0x1, -R3 ;  /* 0x000000013232d824 */ /* 0x000fe400078e0a03 */
[----:B------:R-:W-:Y:S01]  /*3110*/  @!P0 IMAD.MOV R44, RZ, RZ, -R44 ;  /* 0x000000ffff2c8224 */ /* 0x000fe200078e0a2c */
[----:B------:R-:W-:Y:S01]  /*3120*/  IABS R52, R9 ;  /* 0x0000000900347213 */ /* 0x000fe20000000000 */
[----:B------:R-:W-:Y:S01]  /*3130*/  IMAD.HI.U32 R4, R2, R51, RZ ;  /* 0x0000003302047227 */ /* 0x000fe200078e00ff */
[----:B------:R-:W-:-:S02]  /*3140*/  ISETP.GT.U32.AND P5, PT, R3, R50, PT ;  /* 0x000000320300720c */ /* 0x000fc40003fa4070 */
[----:B------:R-:W-:Y:S01]  /*3150*/  ISETP.GE.AND P0, PT, R10, RZ, PT ;  /* 0x000000ff0a00720c */ /* 0x000fe20003f06270 */
[----:B------:R-:W-:Y:S02]  /*3160*/  IMAD.MOV R6, RZ, RZ, -R4 ;  /* 0x000000ffff067224 */ /* 0x000fe400078e0a04 */
[----:B------:R-:W-:Y:S01]  /*3170*/  @!P3 IMAD.IADD R48, R48, 0x1, -R3 ;  /* 0x000000013030b824 */ /* 0x000fe200078e0a03 */
[----:B------:R-:W-:Y:S01]  /*3180*/  ISETP.GE.AND P3, PT, R8, RZ, PT ;  /* 0x000000ff0800720c */ /* 0x000fe20003f66270 */
[----:B------:R-:W-:-:S04]  /*3190*/  IMAD.HI.U32 R4, R2, R52, RZ ;  /* 0x0000003402047227 */ /* 0x000fc800078e00ff */
[--C-:B------:R-:W-:Y:S01]  /*31a0*/  @!P1 IMAD.IADD R46, R46, 0x1, -R3.reuse ;  /* 0x000000012e2e9824 */ /* 0x100fe200078e0a03 */
[----:B------:R-:W-:Y:S01]  /*31b0*/  ISETP.GE.AND P1, PT, R11, RZ, PT ;  /* 0x000000ff0b00720c */ /* 0x000fe20003f26270 */
[--C-:B------:R-:W-:Y:S01]  /*31c0*/  @!P6 IMAD.IADD R49, R49, 0x1, -R3.reuse ;  /* 0x000000013131e824 */ /* 0x100fe200078e0a03 */
[C---:B------:R-:W-:Y:S01]  /*31d0*/  ISETP.GT.U32.AND P6, PT, R3.reuse, R48, PT ;  /* 0x000000300300720c */ /* 0x040fe20003fc4070 */
[----:B------:R-:W-:Y:S02]  /*31e0*/  IMAD.MOV R4, RZ, RZ, -R4 ;  /* 0x000000ffff047224 */ /* 0x000fe400078e0a04 */
[----:B------:R-:W-:Y:S01]  /*31f0*/  @!P2 IMAD.MOV R46, RZ, RZ, -R46 ;  /* 0x000000ffff2ea224 */ /* 0x000fe200078e0a2e */
[C---:B------:R-:W-:Y:S01]  /*3200*/  ISETP.GT.U32.AND P2, PT, R3.reuse, R49, PT ;  /* 0x000000310300720c */ /* 0x040fe20003f44070 */
[----:B------:R-:W-:Y:S02]  /*3210*/  IMAD R52, R3, R4, R52 ;  /* 0x0000000403347224 */ /* 0x000fe400078e0234 */
[----:B------:R-:W-:-:S02]  /*3220*/  @!P5 IMAD.IADD R50, R50, 0x1, -R3 ;  /* 0x000000013232d824 */ /* 0x000fc400078e0a03 */
[----:B------:R-:W-:Y:S01]  /*3230*/  VIADD R8, R0, 0xce ;  /* 0x000000ce00087836 */ /* 0x000fe20000000000 */
[C---:B------:R-:W-:Y:S01]  /*3240*/  ISETP.GT.U32.AND P5, PT, R3.reuse, R52, PT ;  /* 0x000000340300720c */ /* 0x040fe20003fa4070 */
[C---:B------:R-:W-:Y:S02]  /*3250*/  IMAD R51, R3.reuse, R6, R51 ;  /* 0x0000000603337224 */ /* 0x040fe400078e0233 */
[--C-:B------:R-:W-:Y:S01]  /*3260*/  @!P6 IMAD.IADD R48, R48, 0x1, -R3.reuse ;  /* 0x000000013030e824 */ /* 0x100fe200078e0a03 */
[----:B------:R-:W-:Y:S01]  /*3270*/  IABS R53, R8 ;  /* 0x0000000800357213 */ /* 0x000fe20000000000 */
[C---:B------:R-:W-:Y:S01]  /*3280*/  VIADD R10, R0.reuse, 0xcd ;  /* 0x000000cd000a7836 */ /* 0x040fe20000000000 */
[----:B------:R-:W-:Y:S01]  /*3290*/  ISETP.GT.U32.AND P6, PT, R3, R51, PT ;  /* 0x000000330300720c */ /* 0x000fe20003fc4070 */
[----:B------:R-:W-:Y:S01]  /*32a0*/  @!P2 IMAD.IADD R49, R49, 0x1, -R3 ;  /* 0x000000013131a824 */ /* 0x000fe200078e0a03 */
[----:B------:R-:W-:Y:S01]  /*32b0*/  ISETP.GE.AND P2, PT, R7, RZ, PT ;  /* 0x000000ff0700720c */ /* 0x000fe20003f46270 */
[----:B------:R-:W-:Y:S01]  /*32c0*/  VIADD R7, R0, 0xcc ;  /* 0x000000cc00077836 */ /* 0x000fe20000000000 */
[----:B------:R-:W-:Y:S01]  /*32d0*/  IABS R54, R10 ;  /* 0x0000000a00367213 */ /* 0x000fe20000000000 */
[----:B------:R-:W-:-:S03]  /*32e0*/  IMAD.HI.U32 R4, R2, R53, RZ ;  /* 0x0000003502047227 */ /* 0x000fc600078e00ff */
[----:B------:R-:W-:Y:S01]  /*32f0*/  IABS R55, R7 ;  /* 0x0000000700377213 */ /* 0x000fe20000000000 */
[--C-:B------:R-:W-:Y:S02]  /*3300*/  @!P5 IMAD.IADD R52, R52, 0x1, -R3.reuse ;  /* 0x000000013434d824 */ /* 0x100fe400078e0a03 */
[----:B------:R-:W-:Y:S02]  /*3310*/  IMAD.MOV R4, RZ, RZ, -R4 ;  /* 0x000000ffff047224 */ /* 0x000fe400078e0a04 */
[----:B------:R-:W-:Y:S01]  /*3320*/  @!P6 IMAD.IADD R51, R51, 0x1, -R3 ;  /* 0x000000013333e824 */ /* 0x000fe200078e0a03 */
[C---:B------:R-:W-:Y:S01]  /*3330*/  ISETP.GT.U32.AND P5, PT, R3.reuse, R52, PT ;  /* 0x000000340300720c */ /* 0x040fe20003fa4070 */
[----:B------:R-:W-:Y:S01]  /*3340*/  IMAD R53, R3, R4, R53 ;  /* 0x0000000403357224 */ /* 0x000fe200078e0235 */
[----:B------:R-:W-:Y:S01]  /*3350*/  ISETP.GE.AND P6, PT, R9, RZ, PT ;  /* 0x000000ff0900720c */ /* 0x000fe20003fc6270 */
[----:B------:R-:W-:-:S04]  /*3360*/  IMAD.HI.U32 R4, R2, R55, RZ ;  /* 0x0000003702047227 */ /* 0x000fc800078e00ff */
[----:B------:R-:W-:Y:S01]  /*3370*/  @!P4 IMAD.MOV R47, RZ, RZ, -R47 ;  /* 0x000000ffff2fc224 */ /* 0x000fe200078e0a2f */
[C---:B------:R-:W-:Y:S01]  /*3380*/  ISETP.GT.U32.AND P4, PT, R3.reuse, R51, PT ;  /* 0x000000330300720c */ /* 0x040fe20003f84070 */
[----:B------:R-:W-:Y:S02]  /*3390*/  IMAD.MOV R4, RZ, RZ, -R4 ;  /* 0x000000ffff047224 */ /* 0x000fe400078e0a04 */
[----:B------:R-:W-:Y:S01]  /*33a0*/  @!P0 IMAD.MOV R48, RZ, RZ, -R48 ;  /* 0x000000ffff308224 */ /* 0x000fe200078e0a30 */
[C---:B------:R-:W-:Y:S01]  /*33b0*/  ISETP.GT.U32.AND P0, PT, R3.reuse, R53, PT ;  /* 0x000000350300720c */ /* 0x040fe20003f04070 */
[C---:B------:R-:W-:Y:S02]  /*33c0*/  IMAD R55, R3.reuse, R4, R55 ;  /* 0x0000000403377224 */ /* 0x040fe400078e0237 */
[----:B------:R-:W-:Y:S02]  /*33d0*/  @!P5 IMAD.IADD R52, R52, 0x1, -R3 ;  /* 0x000000013434d824 */ /* 0x000fe400078e0a03 */
[----:B------:R-:W-:Y:S01]  /*33e0*/  IMAD.HI.U32 R6, R2, R54, RZ ;  /* 0x0000003602067227 */ /* 0x000fe200078e00ff */
[----:B------:R-:W-:-:S03]  /*33f0*/  ISETP.GT.U32.AND P5, PT, R3, R55, PT ;  /* 0x000000370300720c */ /* 0x000fc60003fa4070 */
[----:B------:R-:W-:Y:S02]  /*3400*/  VIADD R9, R0, 0xcb ;  /* 0x000000cb00097836 */ /* 0x000fe40000000000 */
[----:B------:R-:W-:Y:S02]  /*3410*/  IMAD.MOV R6, RZ, RZ, -R6 ;  /* 0x000000ffff067224 */ /* 0x000fe400078e0a06 */
[--C-:B------:R-:W-:Y:S01]  /*3420*/  @!P4 IMAD.IADD R51, R51, 0x1, -R3.reuse ;  /* 0x000000013333c824 */ /* 0x100fe200078e0a03 */
[----:B------:R-:W-:Y:S01]  /*3430*/  IABS R56, R9 ;  /* 0x0000000900387213 */ /* 0x000fe20000000000 */
[----:B------:R-:W-:Y:S01]  /*3440*/  @!P0 IMAD.IADD R53, R53, 0x1, -R3 ;  /* 0x0000000135358824 */ /* 0x000fe200078e0a03 */
[----:B------:R-:W-:Y:S01]  /*3450*/  ISETP.GE.AND P0, PT, R7, RZ, PT ;  /* 0x000000ff0700720c */ /* 0x000fe20003f06270 */
[----:B------:R-:W-:Y:S01]  /*3460*/  IMAD R54, R3, R6, R54 ;  /* 0x0000000603367224 */ /* 0x000fe200078e0236 */
[----:B------:R-:W-:Y:S01]  /*3470*/  ISETP.GE.AND P4, PT, R10, RZ, PT ;  /* 0x000000ff0a00720c */ /* 0x000fe20003f86270 */
[----:B------:R-:W-:-:S02]  /*3480*/  VIADD R6, R0, 0xca ;  /* 0x000000ca00067836 */ /* 0x000fc40000000000 */
[----:B------:R-:W-:Y:S01]  /*3490*/  @!P2 IMAD.MOV R51, RZ, RZ, -R51 ;  /* 0x000000ffff33a224 */ /* 0x000fe200078e0a33 */
[----:B------:R-:W-:Y:S01]  /*34a0*/  ISETP.GT.U32.AND P2, PT, R3, R53, PT ;  /* 0x000000350300720c */ /* 0x000fe20003f44070 */
[----:B------:R-:W-:Y:S01]  /*34b0*/  IMAD.HI.U32 R4, R2, R56, RZ ;  /* 0x0000003802047227 */ /* 0x000fe200078e00ff */
[----:B------:R-:W-:-:S03]  /*34c0*/  IABS R57, R6 ;  /* 0x0000000600397213 */ /* 0x000fc60000000000 */
[----:B------:R-:W-:Y:S01]  /*34d0*/  @!P3 IMAD.MOV R50, RZ, RZ, -R50 ;  /* 0x000000ffff32b224 */ /* 0x000fe200078e0a32 */
[----:B------:R-:W-:Y:S01]  /*34e0*/  ISETP.GT.U32.AND P3, PT, R3, R54, PT ;  /* 0x000000360300720c */ /* 0x000fe20003f64070 */
[----:B------:R-:W-:Y:S02]  /*34f0*/  @!P5 IMAD.IADD R55, R55, 0x1, -R3 ;  /* 0x000000013737d824 */ /* 0x000fe400078e0a03 */
[----:B------:R-:W-:Y:S02]  /*3500*/  IMAD.MOV R4, RZ, RZ, -R4 ;  /* 0x000000ffff047224 */ /* 0x000fe400078e0a04 */
[----:B------:R-:W-:Y:S01]  /*3510*/  @!P1 IMAD.MOV R49, RZ, RZ, -R49 ;  /* 0x000000ffff319224 */ /* 0x000fe200078e0a31 */
[C---:B------:R-:W-:Y:S01]  /*3520*/  ISETP.GT.U32.AND P5, PT, R3.reuse, R55, PT ;  /* 0x000000370300720c */ /* 0x040fe20003fa4070 */
[----:B------:R-:W-:Y:S01]  /*3530*/  IMAD R56, R3, R4, R56 ;  /* 0x0000000403387224 */ /* 0x000fe200078e0238 */
[----:B------:R-:W-:Y:S01]  /*3540*/  ISETP.GE.AND P1, PT, R8, RZ, PT ;  /* 0x000000ff0800720c */ /* 0x000fe20003f26270 */
[----:B------:R-:W-:-:S04]  /*3550*/  IMAD.HI.U32 R4, R2, R57, RZ ;  /* 0x0000003902047227 */ /* 0x000fc800078e00ff */
[----:B------:R-:W-:Y:S02]  /*3560*/  IMAD.MOV R4, RZ, RZ, -R4 ;  /* 0x000000ffff047224 */ /* 0x000fe400078e0a04 */
[--C-:B------:R-:W-:Y:S01]  /*3570*/  @!P2 IMAD.IADD R53, R53, 0x1, -R3.reuse ;  /* 0x000000013535a824 */ /* 0x100fe200078e0a03 */
[C---:B------:R-:W-:Y:S01]  /*3580*/  ISETP.GT.U32.AND P2, PT, R3.reuse, R56, PT ;  /* 0x000000380300720c */ /* 0x040fe20003f44070 */
[----:B------:R-:W-:Y:S02]  /*3590*/  VIADD R7, R0, 0xc9 ;  /* 0x000000c900077836 */ /* 0x000fe40000000000 */
[----:B------:R-:W-:Y:S02]  /*35a0*/  @!P3 IMAD.IADD R54, R54, 0x1, -R3 ;  /* 0x000000013636b824 */ /* 0x000fe400078e0a03 */
[----:B------:R-:W-:Y:S01]  /*35b0*/  IMAD R57, R3, R4, R57 ;  /* 0x0000000403397224 */ /* 0x000fe200078e0239 */
[----:B------:R-:W-:Y:S01]  /*35c0*/  IABS R58, R7 ;  /* 0x00000007003a7213 */ /* 0x000fe20000000000 */
[----:B------:R-:W-:Y:S01]  /*35d0*/  @!P5 IMAD.IADD R55, R55, 0x1, -R3 ;  /* 0x000000013737d824 */ /* 0x000fe200078e0a03 */
[C---:B------:R-:W-:Y:S01]  /*35e0*/  ISETP.GT.U32.AND P3, PT, R3.reuse, R54, PT ;  /* 0x000000360300720c */ /* 0x040fe20003f64070 */
[----:B------:R-:W-:Y:S01]  /*35f0*/  @!P6 IMAD.MOV R52, RZ, RZ, -R52 ;  /* 0x000000ffff34e224 */ /* 0x000fe200078e0a34 */
[----:B------:R-:W-:Y:S01]  /*3600*/  ISETP.GT.U32.AND P5, PT, R3, R57, PT ;  /* 0x000000390300720c */ /* 0x000fe20003fa4070 */
[----:B------:R-:W-:Y:S01]  /*3610*/  IMAD.HI.U32 R4, R2, R58, RZ ;  /* 0x0000003a02047227 */ /* 0x000fe200078e00ff */
[----:B------:R-:W-:-:S03]  /*3620*/  ISETP.GE.AND P6, PT, R9, RZ, PT ;  /* 0x000000ff0900720c */ /* 0x000fc60003fc6270 */
[----:B------:R-:W-:Y:S02]  /*3630*/  VIADD R9, R0, 0xc7 ;  /* 0x000000c700097836 */ /* 0x000fe40000000000 */
[----:B------:R-:W-:Y:S01]  /*3640*/  @!P2 IMAD.IADD R56, R56, 0x1, -R3 ;  /* 0x000000013838a824 */ /* 0x000fe200078e0a03 */
[----:B------:R-:W-:Y:S01]  /*3650*/  ISETP.GE.AND P2, PT, R7, RZ, PT ;  /* 0x000000ff0700720c */ /* 0x000fe20003f46270 */
[----:B------:R-:W-:Y:S01]  /*3660*/  VIADD R8, R0, 0xc8 ;  /* 0x000000c800087836 */ /* 0x000fe20000000000 */
[----:B------:R-:W-:Y:S01]  /*3670*/  IABS R60, R9 ;  /* 0x00000009003c7213 */ /* 0x000fe20000000000 */
[----:B------:R-:W-:Y:S02]  /*3680*/  IMAD.MOV R4, RZ, RZ, -R4 ;  /* 0x000000ffff047224 */ /* 0x000fe400078e0a04 */
[----:B------:R-:W-:Y:S01]  /*3690*/  @!P1 IMAD.MOV R53, RZ, RZ, -R53 ;  /* 0x000000ffff359224 */ /* 0x000fe200078e0a35 */
[C---:B------:R-:W-:Y:S01]  /*36a0*/  ISETP.GT.U32.AND P1, PT, R3.reuse, R56, PT ;  /* 0x000000380300720c */ /* 0x040fe20003f24070 */
[--C-:B------:R-:W-:Y:S01]  /*36b0*/  @!P3 IMAD.IADD R54, R54, 0x1, -R3.reuse ;  /* 0x000000013636b824 */ /* 0x100fe200078e0a03 */
[----:B------:R-:W-:Y:S01]  /*36c0*/  ISETP.GE.AND P3, PT, R6, RZ, PT ;  /* 0x000000ff0600720c */ /* 0x000fe20003f66270 */
[----:B------:R-:W-:Y:S01]  /*36d0*/  IMAD R58, R3, R4, R58 ;  /* 0x00000004033a7224 */ /* 0x000fe200078e023a */
[----:B------:R-:W-:Y:S01]  /*36e0*/  IABS R59, R8 ;  /* 0x00000008003b7213 */ /* 0x000fe20000000000 */
[----:B------:R-:W-:-:S02]  /*36f0*/  @!P5 IMAD.IADD R57, R57, 0x1, -R3 ;  /* 0x000000013939d824 */ /* 0x000fc400078e0a03 */
[----:B------:R-:W-:-:S03]  /*3700*/  IMAD.HI.U32 R6, R2, R60, RZ ;  /* 0x0000003c02067227 */ /* 0x000fc600078e00ff */
[C---:B------:R-:W-:Y:S01]  /*3710*/  ISETP.GT.U32.AND P5, PT, R3.reuse, R57, PT ;  /* 0x000000390300720c */ /* 0x040fe20003fa4070 */
[----:B------:R-:W-:Y:S01]  /*3720*/  @!P4 IMAD.MOV R54, RZ, RZ, -R54 ;  /* 0x000000ffff36c224 */ /* 0x000fe200078e0a36 */
[----:B------:R-:W-:Y:S01]  /*3730*/  ISETP.GT.U32.AND P4, PT, R3, R58, PT ;  /* 0x0000003a0300720c */ /* 0x000fe20003f84070 */
[----:B------:R-:W-:-:S04]  /*3740*/  IMAD.HI.U32 R4, R2, R59, RZ ;  /* 0x0000003b02047227 */ /* 0x000fc800078e00ff */
[----:B------:R-:W-:Y:S02]  /*3750*/  IMAD.MOV R6, RZ, RZ, -R6 ;  /* 0x000000ffff067224 */ /* 0x000fe400078e0a06 */
[----:B------:R-:W-:Y:S02]  /*3760*/  IMAD.MOV R4, RZ, RZ, -R4 ;  /* 0x000000ffff047224 */ /* 0x000fe400078e0a04 */
[----:B------:R-:W-:Y:S01]  /*3770*/  @!P1 IMAD.IADD R56, R56, 0x1, -R3 ;  /* 0x0000000138389824 */ /* 0x000fe200078e0a03 */
[----:B------:R-:W-:Y:S01]  /*3780*/  ISETP.GE.AND P1, PT, R9, RZ, PT ;  /* 0x000000ff0900720c */ /* 0x000fe20003f26270 */
[C---:B------:R-:W-:Y:S02]  /*3790*/  IMAD R60, R3.reuse, R6, R60 ;  /* 0x00000006033c7224 */ /* 0x040fe400078e023c */
[C---:B------:R-:W-:Y:S02]  /*37a0*/  IMAD R59, R3.reuse, R4, R59 ;  /* 0x00000004033b7224 */ /* 0x040fe400078e023b */
[----:B------:R-:W-:Y:S01]  /*37b0*/  @!P6 IMAD.MOV R56, RZ, RZ, -R56 ;  /* 0x000000ffff38e224 */ /* 0x000fe200078e0a38 */
[----:B------:R-:W-:Y:S01]  /*37c0*/  ISETP.GT.U32.AND P6, PT, R3, R60, PT ;  /* 0x0000003c0300720c */ /* 0x000fe20003fc4070 */
[--C-:B------:R-:W-:Y:S01]  /*37d0*/  @!P5 IMAD.IADD R57, R57, 0x1, -R3.reuse ;  /* 0x000000013939d824 */ /* 0x100fe200078e0a03 */
[----:B------:R-:W-:Y:S01]  /*37e0*/  ISETP.GT.U32.AND P5, PT, R3, R59, PT ;  /* 0x0000003b0300720c */ /* 0x000fe20003fa4070 */
[----:B------:R-:W-:-:S02]  /*37f0*/  @!P4 IMAD.IADD R58, R58, 0x1, -R3 ;  /* 0x000000013a3ac824 */ /* 0x000fc400078e0a03 */
[C---:B------:R-:W-:Y:S02]  /*3800*/  VIADD R7, R0.reuse, 0xc6 ;  /* 0x000000c600077836 */ /* 0x040fe40000000000 */
[C---:B------:R-:W-:Y:S01]  /*3810*/  VIADD R9, R0.reuse, 0xc4 ;  /* 0x000000c400097836 */ /* 0x040fe20000000000 */
[----:B------:R-:W-:Y:S01]  /*3820*/  ISETP.GT.U32.AND P4, PT, R3, R58, PT ;  /* 0x0000003a0300720c */ /* 0x000fe20003f84070 */
[----:B------:R-:W-:Y:S01]  /*3830*/  VIADD R6, R0, 0xc5 ;  /* 0x000000c500067836 */ /* 0x000fe20000000000 */
[----:B------:R-:W-:Y:S01]  /*3840*/  IABS R61, R7 ;  /* 0x00000007003d7213 */ /* 0x000fe20000000000 */
[----:B------:R-:W-:Y:S01]  /*3850*/  @!P0 IMAD.MOV R55, RZ, RZ, -R55 ;  /* 0x000000ffff378224 */ /* 0x000fe200078e0a37 */
[----:B------:R-:W-:Y:S01]  /*3860*/  IABS R63, R9 ;  /* 0x00000009003f7213 */ /* 0x000fe20000000000 */
[--C-:B------:R-:W-:Y:S01]  /*3870*/  @!P6 IMAD.IADD R60, R60, 0x1, -R3.reuse ;  /* 0x000000013c3ce824 */ /* 0x100fe200078e0a03 */
[----:B------:R-:W-:Y:S01]  /*3880*/  IABS R62, R6 ;  /* 0x00000006003e7213 */ /* 0x000fe20000000000 */
[----:B------:R-:W-:Y:S01]  /*3890*/  @!P5 IMAD.IADD R59, R59, 0x1, -R3 ;  /* 0x000000013b3bd824 */ /* 0x000fe200078e0a03 */
[----:B------:R-:W-:Y:S01]  /*38a0*/  ISETP.GE.AND P0, PT, R8, RZ, PT ;  /* 0x000000ff0800720c */ /* 0x000fe20003f06270 */
[----:B------:R-:W-:Y:S01]  /*38b0*/  IMAD.HI.U32 R4, R2, R61, RZ ;  /* 0x0000003d02047227 */ /* 0x000fe200078e00ff */
[----:B------:R-:W-:-:S02]  /*38c0*/  ISETP.GT.U32.AND P6, PT, R3, R60, PT ;  /* 0x0000003c0300720c */ /* 0x000fc40003fc4070 */
[----:B------:R-:W-:Y:S01]  /*38d0*/  ISETP.GT.U32.AND P5, PT, R3, R59, PT ;  /* 0x0000003b0300720c */ /* 0x000fe20003fa4070 */
[----:B------:R-:W-:Y:S01]  /*38e0*/  @!P4 IMAD.IADD R58, R58, 0x1, -R3 ;  /* 0x000000013a3ac824 */ /* 0x000fe200078e0a03 */
[----:B------:R-:W-:Y:S01]  /*38f0*/  ISETP.GE.AND P4, PT, R6, RZ, PT ;  /* 0x000000ff0600720c */ /* 0x000fe20003f86270 */
[----:B------:R-:W-:-:S04]  /*3900*/  IMAD.HI.U32 R6, R2, R63, RZ ;  /* 0x0000003f02067227 */ /* 0x000fc800078e00ff */
[----:B------:R-:W-:Y:S02]  /*3910*/  IMAD.MOV R8, RZ, RZ, -R4 ;  /* 0x000000ffff087224 */ /* 0x000fe400078e0a04 */
[----:B------:R-:W-:Y:S02]  /*3920*/  IMAD.MOV R6, RZ, RZ, -R6 ;  /* 0x000000ffff067224 */ /* 0x000fe400078e0a06 */
[C---:B------:R-:W-:Y:S02]  /*3930*/  IMAD R61, R3.reuse, R8, R61 ;  /* 0x00000008033d7224 */ /* 0x040fe400078e023d */
[----:B------:R-:W-:Y:S02]  /*3940*/  IMAD R63, R3, R6, R63 ;  /* 0x00000006033f7224 */ /* 0x000fe400078e023f */
[----:B------:R-:W-:Y:S02]  /*3950*/  @!P6 IMAD.IADD R60, R60, 0x1, -R3 ;  /* 0x000000013c3ce824 */ /* 0x000fe400078e0a03 */
[----:B------:R-:W-:-:S04]  /*3960*/  IMAD.HI.U32 R4, R2, R62, RZ ;  /* 0x0000003e02047227 */ /* 0x000fc800078e00ff */
[----:B------:R-:W-:Y:S01]  /*3970*/  @!P5 IMAD.IADD R59, R59, 0x1, -R3 ;  /* 0x000000013b3bd824 */ /* 0x000fe200078e0a03 */
[C---:B------:R-:W-:Y:S01]  /*3980*/  ISETP.GT.U32.AND P5, PT, R3.reuse, R61, PT ;  /* 0x0000003d0300720c */ /* 0x040fe20003fa4070 */
[----:B------:R-:W-:Y:S01]  /*3990*/  @!P1 IMAD.MOV R60, RZ, RZ, -R60 ;  /* 0x000000ffff3c9224 */ /* 0x000fe200078e0a3c */
[C---:B------:R-:W-:Y:S01]  /*39a0*/  ISETP.GT.U32.AND P1, PT, R3.reuse, R63, PT ;  /* 0x0000003f0300720c */ /* 0x040fe20003f24070 */
[----:B------:R-:W-:Y:S02]  /*39b0*/  IMAD.MOV R4, RZ, RZ, -R4 ;  /* 0x000000ffff047224 */ /* 0x000fe400078e0a04 */
[C---:B------:R-:W-:Y:S02]  /*39c0*/  VIADD R8, R0.reuse, 0xc2 ;  /* 0x000000c200087836 */ /* 0x040fe40000000000 */
[C---:B------:R-:W-:Y:S02]  /*39d0*/  IMAD R62, R3.reuse, R4, R62 ;  /* 0x00000004033e7224 */ /* 0x040fe400078e023e */
[----:B------:R-:W-:Y:S01]  /*39e0*/  @!P0 IMAD.MOV R59, RZ, RZ, -R59 ;  /* 0x000000ffff3b8224 */ /* 0x000fe200078e0a3b */
[----:B------:R-:W-:Y:S01]  /*39f0*/  IABS R65, R8 ;  /* 0x0000000800417213 */ /* 0x000fe20000000000 */
[----:B------:R-:W-:Y:S01]  /*3a00*/  VIADD R10, R0, 0xc0 ;  /* 0x000000c0000a7836 */ /* 0x000fe20000000000 */
[----:B------:R-:W-:Y:S01]  /*3a10*/  ISETP.GT.U32.AND P0, PT, R3, R62, PT ;  /* 0x0000003e0300720c */ /* 0x000fe20003f04070 */
[----:B------:R-:W-:-:S02]  /*3a20*/  @!P5 IMAD.IADD R61, R61, 0x1, -R3 ;  /* 0x000000013d3dd824 */ /* 0x000fc400078e0a03 */
[----:B------:R-:W-:Y:S01]  /*3a30*/  @!P1 IMAD.IADD R63, R63, 0x1, -R3 ;  /* 0x000000013f3f9824 */ /* 0x000fe200078e0a03 */
[----:B------:R-:W-:Y:S01]  /*3a40*/  IABS R67, R10 ;  /* 0x0000000a00437213 */ /* 0x000fe20000000000 */
[----:B------:R-:W-:Y:S01]  /*3a50*/  IMAD.HI.U32 R6, R2, R65, RZ ;  /* 0x0000004102067227 */ /* 0x000fe200078e00ff */
[C---:B------:R-:W-:Y:S02]  /*3a60*/  ISETP.GT.U32.AND P5, PT, R3.reuse, R61, PT ;  /* 0x0000003d0300720c */ /* 0x040fe40003fa4070 */
[----:B------:R-:W-:Y:S01]  /*3a70*/  ISETP.GT.U32.AND P1, PT, R3, R63, PT ;  /* 0x0000003f0300720c */ /* 0x000fe20003f24070 */
[----:B------:R-:W-:Y:S02]  /*3a80*/  VIADD R4, R0, 0xc3 ;  /* 0x000000c300047836 */ /* 0x000fe40000000000 */
[----:B------:R-:W-:Y:S02]  /*3a90*/  IMAD.MOV R6, RZ, RZ, -R6 ;  /* 0x000000ffff067224 */ /* 0x000fe400078e0a06 */
[----:B------:R-:W-:Y:S01]  /*3aa0*/  @!P3 IMAD.MOV R57, RZ, RZ, -R57 ;  /* 0x000000ffff39b224 */ /* 0x000fe200078e0a39 */
[----:B------:R-:W-:Y:S01]  /*3ab0*/  ISETP.GE.AND P3, PT, R7, RZ, PT ;  /* 0x000000ff0700720c */ /* 0x000fe20003f66270 */
[----:B------:R-:W-:Y:S01]  /*3ac0*/  @!P2 IMAD.MOV R58, RZ, RZ, -R58 ;  /* 0x000000ffff3aa224 */ /* 0x000fe200078e0a3a */
[----:B------:R-:W-:Y:S01]  /*3ad0*/  ISETP.GE.AND P2, PT, R9, RZ, PT ;  /* 0x000000ff0900720c */ /* 0x000fe20003f46270 */
[----:B------:R-:W-:Y:S01]  /*3ae0*/  IMAD R65, R3, R6, R65 ;  /* 0x0000000603417224 */ /* 0x000fe200078e0241 */
[----:B------:R-:W-:Y:S01]  /*3af0*/  IABS R64, R4 ;  /* 0x0000000400407213 */ /* 0x000fe20000000000 */
[----:B------:R-:W-:Y:S01]  /*3b00*/  IMAD.HI.U32 R6, R2, R67, RZ ;  /* 0x0000004302067227 */ /* 0x000fe200078e00ff */
[----:B------:R-:W-:-:S03]  /*3b10*/  ISETP.GE.AND P6, PT, R4, RZ, PT ;  /* 0x000000ff0400720c */ /* 0x000fc60003fc6270 */
[----:B------:R-:W-:Y:S02]  /*3b20*/  @!P0 IMAD.IADD R62, R62, 0x1, -R3 ;  /* 0x000000013e3e8824 */ /* 0x000fe400078e0a03 */
[----:B------:R-:W-:Y:S02]  /*3b30*/  VIADD R9, R0, 0xc1 ;  /* 0x000000c100097836 */ /* 0x000fe40000000000 */
[----:B------:R-:W-:Y:S01]  /*3b40*/  IMAD.HI.U32 R4, R2, R64, RZ ;  /* 0x0000004002047227 */ /* 0x000fe200078e00ff */
[----:B------:R-:W-:Y:S02]  /*3b50*/  ISETP.GT.U32.AND P0, PT, R3, R62, PT ;  /* 0x0000003e0300720c */ /* 0x000fe40003f04070 */
[----:B------:R-:W-:Y:S01]  /*3b60*/  IABS R66, R9 ;  /* 0x0000000900427213 */ /* 0x000fe20000000000 */
[----:B------:R-:W-:Y:S02]  /*3b70*/  IMAD.MOV R6, RZ, RZ, -R6 ;  /* 0x000000ffff067224 */ /* 0x000fe400078e0a06 */
[----:B------:R-:W-:-:S02]  /*3b80*/  IMAD.MOV R7, RZ, RZ, -R4 ;  /* 0x000000ffff077224 */ /* 0x000fc400078e0a04 */
[----:B------:R-:W-:Y:S01]  /*3b90*/  @!P5 IMAD.IADD R61, R61, 0x1, -R3 ;  /* 0x000000013d3dd824 */ /* 0x000fe200078e0a03 */
[----:B------:R-:W-:Y:S01]  /*3ba0*/  ISETP.GE.AND P5, PT, R8, RZ, PT ;  /* 0x000000ff0800720c */ /* 0x000fe20003fa6270 */
[----:B------:R-:W-:Y:S02]  /*3bb0*/  IMAD R67, R3, R6, R67 ;  /* 0x0000000603437224 */ /* 0x000fe400078e0243 */
[----:B------:R-:W-:Y:S02]  /*3bc0*/  @!P1 IMAD.IADD R63, R63, 0x1, -R3 ;  /* 0x000000013f3f9824 */ /* 0x000fe400078e0a03 */
[C---:B------:R-:W-:Y:S02]  /*3bd0*/  IMAD R64, R3.reuse, R7, R64 ;  /* 0x0000000703407224 */ /* 0x040fe400078e0240 */
[----:B------:R-:W-:Y:S01]  /*3be0*/  @!P3 IMAD.MOV R61, RZ, RZ, -R61 ;  /* 0x000000ffff3db224 */ /* 0x000fe200078e0a3d */
[C---:B------:R-:W-:Y:S01]  /*3bf0*/  ISETP.GT.U32.AND P3, PT, R3.reuse, R65, PT ;  /* 0x000000410300720c */ /* 0x040fe20003f64070 */
[----:B------:R-:W-:Y:S01]  /*3c00*/  @!P2 IMAD.MOV R63, RZ, RZ, -R63 ;  /* 0x000000ffff3fa224 */ /* 0x000fe200078e0a3f */
[----:B------:R-:W-:Y:S01]  /*3c10*/  ISETP.GT.U32.AND P2, PT, R3, R67, PT ;  /* 0x000000430300720c */ /* 0x000fe20003f44070 */
[----:B------:R-:W-:-:S02]  /*3c20*/  VIADD R7, R0, 0xbf ;  /* 0x000000bf00077836 */ /* 0x000fc40000000000 */
[----:B------:R-:W-:-:S03]  /*3c30*/  IMAD.HI.U32 R4, R2, R66, RZ ;  /* 0x0000004202047227 */ /* 0x000fc600078e00ff */
[----:B------:R-:W-:Y:S01]  /*3c40*/  IABS R68, R7 ;  /* 0x0000000700447213 */ /* 0x000fe20000000000 */
[----:B------:R-:W-:Y:S02]  /*3c50*/  IMAD.MOV R4, RZ, RZ, -R4 ;  /* 0x000000ffff047224 */ /* 0x000fe400078e0a04 */
[----:B------:R-:W-:Y:S01]  /*3c60*/  @!P0 IMAD.IADD R62, R62, 0x1, -R3 ;  /* 0x000000013e3e8824 */ /* 0x000fe200078e0a03 */
[C---:B------:R-:W-:Y:S01]  /*3c70*/  ISETP.GT.U32.AND P0, PT, R3.reuse, R64, PT ;  /* 0x000000400300720c */ /* 0x040fe20003f04070 */
[C---:B------:R-:W-:Y:S02]  /*3c80*/  IMAD R66, R3.reuse, R4, R66 ;  /* 0x0000000403427224 */ /* 0x040fe400078e0242 */
[----:B------:R-:W-:Y:S02]  /*3c90*/  VIADD R8, R0, 0xbe ;  /* 0x000000be00087836 */ /* 0x000fe40000000000 */
[----:B------:R-:W-:Y:S01]  /*3ca0*/  IMAD.HI.U32 R4, R2, R68, RZ ;  /* 0x0000004402047227 */ /* 0x000fe200078e00ff */
[----:B------:R-:W-:-:S02]  /*3cb0*/  ISETP.GT.U32.AND P1, PT, R3, R66, PT ;  /* 0x000000420300720c */ /* 0x000fc40003f24070 */
[----:B------:R-:W-:Y:S01]  /*3cc0*/  IABS R69, R8 ;  /* 0x0000000800457213 */ /* 0x000fe20000000000 */
[--C-:B------:R-:W-:Y:S02]  /*3cd0*/  @!P3 IMAD.IADD R65, R65, 0x1, -R3.reuse ;  /* 0x000000014141b824 */ /* 0x100fe400078e0a03 */
[--C-:B------:R-:W-:Y:S02]  /*3ce0*/  @!P2 IMAD.IADD R67, R67, 0x1, -R3.reuse ;  /* 0x000000014343a824 */ /* 0x100fe400078e0a03 */
[----:B------:R-:W-:Y:S01]  /*3cf0*/  IMAD.MOV R4, RZ, RZ, -R4 ;  /* 0x000000ffff047224 */ /* 0x000fe200078e0a04 */
[C---:B------:R-:W-:Y:S01]  /*3d00*/  ISETP.GT.U32.AND P3, PT, R3.reuse, R65, PT ;  /* 0x000000410300720c */ /* 0x040fe20003f64070 */
[----:B------:R-:W-:Y:S01]  /*3d10*/  @!P0 IMAD.IADD R64, R64, 0x1, -R3 ;  /* 0x0000000140408824 */ /* 0x000fe200078e0a03 */
[C---:B------:R-:W-:Y:S01]  /*3d20*/  ISETP.GT.U32.AND P2, PT, R3.reuse, R67, PT ;  /* 0x000000430300720c */ /* 0x040fe20003f44070 */
[C---:B------:R-:W-:Y:S02]  /*3d30*/  IMAD R68, R3.reuse, R4, R68 ;  /* 0x0000000403447224 */ /* 0x040fe400078e0244 */
[----:B------:R-:W-:Y:S01]  /*3d40*/  IMAD.HI.U32 R4, R2, R69, RZ ;  /* 0x0000004502047227 */ /* 0x000fe200078e00ff */
[----:B------:R-:W-:-:S03]  /*3d50*/  ISETP.GT.U32.AND P0, PT, R3, R64, PT ;  /* 0x000000400300720c */ /* 0x000fc60003f04070 */
[----:B------:R-:W-:Y:S02]  /*3d60*/  IMAD.MOV R4, RZ, RZ, -R4 ;  /* 0x000000ffff047224 */ /* 0x000fe400078e0a04 */
[----:B------:R-:W-:Y:S01]  /*3d70*/  @!P4 IMAD.MOV R62, RZ, RZ, -R62 ;  /* 0x000000ffff3ec224 */ /* 0x000fe200078e0a3e */
[----:B------:R-:W-:Y:S01]  /*3d80*/  ISETP.GE.AND P4, PT, R9, RZ, PT ;  /* 0x000000ff0900720c */ /* 0x000fe20003f86270 */
[----:B------:R-:W-:Y:S02]  /*3d90*/  VIADD R9, R0, 0xbd ;  /* 0x000000bd00097836 */ /* 0x000fe40000000000 */
[----:B------:R-:W-:Y:S02]  /*3da0*/  @!P1 IMAD.IADD R66, R66, 0x1, -R3 ;  /* 0x0000000142429824 */ /* 0x000fe400078e0a03 */
[----:B------:R-:W-:Y:S01]  /*3db0*/  IMAD R69, R3, R4, R69 ;  /* 0x0000000403457224 */ /* 0x000fe200078e0245 */
[----:B------:R-:W-:Y:S01]  /*3dc0*/  IABS R70, R9 ;  /* 0x0000000900467213 */ /* 0x000fe20000000000 */
[--C-:B------:R-:W-:Y:S01]  /*3dd0*/  @!P3 IMAD.IADD R65, R65, 0x1, -R3.reuse ;  /* 0x000000014141b824 */ /* 0x100fe200078e0a03 */
[----:B------:R-:W-:Y:S01]  /*3de0*/  ISETP.GT.U32.AND P1, PT, R3, R66, PT ;  /* 0x000000420300720c */ /* 0x000fe20003f24070 */
[----:B------:R-:W-:Y:S01]  /*3df0*/  @!P2 IMAD.IADD R67, R67, 0x1, -R3 ;  /* 0x000000014343a824 */ /* 0x000fe200078e0a03 */
[C---:B------:R-:W-:Y:S01]  /*3e00*/  ISETP.GT.U32.AND P3, PT, R3.reuse, R68, PT ;  /* 0x000000440300720c */ /* 0x040fe20003f64070 */
[----:B------:R-:W-:Y:S01]  /*3e10*/  IMAD.HI.U32 R6, R2, R70, RZ ;  /* 0x0000004602067227 */ /* 0x000fe200078e00ff */
[----:B------:R-:W-:-:S03]  /*3e20*/  ISETP.GT.U32.AND P2, PT, R3, R69, PT ;  /* 0x000000450300720c */ /* 0x000fc60003f44070 */
[--C-:B------:R-:W-:Y:S01]  /*3e30*/  @!P0 IMAD.IADD R64, R64, 0x1, -R3.reuse ;  /* 0x0000000140408824 */ /* 0x100fe200078e0a03 */
[----:B------:R-:W-:Y:S01]  /*3e40*/  ISETP.GE.AND P0, PT, R10, RZ, PT ;  /* 0x000000ff0a00720c */ /* 0x000fe20003f06270 */
[----:B------:R-:W-:Y:S02]  /*3e50*/  IMAD.MOV R6, RZ, RZ, -R6 ;  /* 0x000000ffff067224 */ /* 0x000fe400078e0a06 */
[----:B------:R-:W-:Y:S02]  /*3e60*/  VIADD R4, R0, 0xbc ;  /* 0x000000bc00047836 */ /* 0x000fe40000000000 */
[----:B------:R-:W-:Y:S02]  /*3e70*/  IMAD R70, R3, R6, R70 ;  /* 0x0000000603467224 */ /* 0x000fe400078e0246 */
[--C-:B------:R-:W-:Y:S01]  /*3e80*/  @!P1 IMAD.IADD R66, R66, 0x1, -R3.reuse ;  /* 0x0000000142429824 */ /* 0x100fe200078e0a03 */
[----:B------:R-:W-:Y:S01]  /*3e90*/  IABS R71, R4 ;  /* 0x0000000400477213 */ /* 0x000fe20000000000 */
[----:B------:R-:W-:Y:S01]  /*3ea0*/  @!P3 IMAD.IADD R68, R68, 0x1, -R3 ;  /* 0x000000014444b824 */ /* 0x000fe200078e0a03 */
[----:B------:R-:W-:Y:S01]  /*3eb0*/  ISETP.GE.AND P1, PT, R9, RZ, PT ;  /* 0x000000ff0900720c */ /* 0x000fe20003f26270 */
[----:B------:R-:W-:-:S02]  /*3ec0*/  VIADD R6, R0, 0xbb ;  /* 0x000000bb00067836 */ /* 0x000fc40000000000 */
[----:B------:R-:W-:Y:S01]  /*3ed0*/  @!P2 IMAD.IADD R69, R69, 0x1, -R3 ;  /* 0x000000014545a824 */ /* 0x000fe200078e0a03 */
[C---:B------:R-:W-:Y:S01]  /*3ee0*/  ISETP.GT.U32.AND P3, PT, R3.reuse, R68, PT ;  /* 0x000000440300720c */ /* 0x040fe20003f64070 */
[----:B------:R-:W-:Y:S01]  /*3ef0*/  @!P4 IMAD.MOV R66, RZ, RZ, -R66 ;  /* 0x000000ffff42c224 */ /* 0x000fe200078e0a42 */
[----:B------:R-:W-:Y:S01]  /*3f00*/  ISETP.GE.AND P4, PT, R4, RZ, PT ;  /* 0x000000ff0400720c */ /* 0x000fe20003f86270 */
[----:B------:R-:W-:Y:S01]  /*3f10*/  IMAD.HI.U32 R4, R2, R71, RZ ;  /* 0x0000004702047227 */ /* 0x000fe200078e00ff */
[----:B------:R-:W-:Y:S02]  /*3f20*/  IABS R72, R6 ;  /* 0x0000000600487213 */ /* 0x000fe40000000000 */
[----:B------:R-:W-:Y:S01]  /*3f30*/  ISETP.GT.U32.AND P2, PT, R3, R69, PT ;  /* 0x000000450300720c */ /* 0x000fe20003f44070 */
[----:B------:R-:W-:Y:S01]  /*3f40*/  @!P6 IMAD.MOV R64, RZ, RZ, -R64 ;  /* 0x000000ffff40e224 */ /* 0x000fe200078e0a40 */
[----:B------:R-:W-:Y:S01]  /*3f50*/  ISETP.GE.AND P6, PT, R7, RZ, PT ;  /* 0x000000ff0700720c */ /* 0x000fe20003fc6270 */
[----:B------:R-:W-:Y:S01]  /*3f60*/  @!P0 IMAD.MOV R67, RZ, RZ, -R67 ;  /* 0x000000ffff438224 */ /* 0x000fe200078e0a43 */
[----:B------:R-:W-:Y:S01]  /*3f70*/  ISETP.GE.AND P0, PT, R6, RZ, PT ;  /* 0x000000ff0600720c */ /* 0x000fe20003f06270 */
[----:B------:R-:W-:-:S04]  /*3f80*/  IMAD.HI.U32 R6, R2, R72, RZ ;  /* 0x0000004802067227 */ /* 0x000fc800078e00ff */
[----:B------:R-:W-:Y:S02]  /*3f90*/  IMAD.MOV R4, RZ, RZ, -R4 ;  /* 0x000000ffff047224 */ /* 0x000fe400078e0a04 */
[----:B------:R-:W-:Y:S02]  /*3fa0*/  IMAD.MOV R6, RZ, RZ, -R6 ;  /* 0x000000ffff067224 */ /* 0x000fe400078e0a06 */
[C---:B------:R-:W-:Y:S02]  /*3fb0*/  IMAD R71, R3.reuse, R4, R71 ;  /* 0x0000000403477224 */ /* 0x040fe400078e0247 */
[--C-:B------:R-:W-:Y:S01]  /*3fc0*/  @!P3 IMAD.IADD R68, R68, 0x1, -R3.reuse ;  /* 0x000000014444b824 */ /* 0x100fe200078e0a03 */
[C---:B------:R-:W-:Y:S01]  /*3fd0*/  ISETP.GT.U32.AND P3, PT, R3.reuse, R70, PT ;  /* 0x000000460300720c */ /* 0x040fe20003f64070 */
[----:B------:R-:W-:Y:S02]  /*3fe0*/  IMAD R72, R3, R6, R72 ;  /* 0x0000000603487224 */ /* 0x000fe400078e0248 */
[----:B------:R-:W-:Y:S01]  /*3ff0*/  @!P2 IMAD.IADD R69, R69, 0x1, -R3 ;  /* 0x000000014545a824 */ /* 0x000fe200078e0a03 */
[C---:B------:R-:W-:Y:S01]  /*4000*/  ISETP.GT.U32.AND P2, PT, R3.reuse, R71, PT ;  /* 0x000000470300720c */ /* 0x040fe20003f44070 */
[----:B------:R-:W-:Y:S01]  /*4010*/  @!P6 IMAD.MOV R68, RZ, RZ, -R68 ;  /* 0x000000ffff44e224 */ /* 0x000fe200078e0a44 */
[----:B------:R-:W-:Y:S01]  /*4020*/  ISETP.GT.U32.AND P6, PT, R3, R72, PT ;  /* 0x000000480300720c */ /* 0x000fe20003fc4070 */
[----:B------:R-:W-:-:S02]  /*4030*/  VIADD R7, R0, 0xba ;  /* 0x000000ba00077836 */ /* 0x000fc40000000000 */
[----:B------:R-:W-:Y:S01]  /*4040*/  @!P5 IMAD.MOV R65, RZ, RZ, -R65 ;  /* 0x000000ffff41d224 */ /* 0x000fe200078e0a41 */
[----:B------:R-:W-:Y:S01]  /*4050*/  ISETP.GE.AND P5, PT, R8, RZ, PT ;  /* 0x000000ff0800720c */ /* 0x000fe20003fa6270 */
[----:B------:R-:W-:Y:S01]  /*4060*/  VIADD R8, R0, 0xb9 ;  /* 0x000000b900087836 */ /* 0x000fe20000000000 */
[----:B------:R-:W-:Y:S01]  /*4070*/  IABS R73, R7 ;  /* 0x0000000700497213 */ /* 0x000fe20000000000 */
[--C-:B------:R-:W-:Y:S02]  /*4080*/  @!P3 IMAD.IADD R70, R70, 0x1, -R3.reuse ;  /* 0x000000014646b824 */ /* 0x100fe400078e0a03 */
[----:B------:R-:W-:Y:S01]  /*4090*/  VIADD R9, R0, 0xb8 ;  /* 0x000000b800097836 */ /* 0x000fe20000000000 */
[----:B------:R-:W-:Y:S01]  /*40a0*/  IABS R74, R8 ;  /* 0x00000008004a7213 */ /* 0x000fe20000000000 */
[--C-:B------:R-:W-:Y:S01]  /*40b0*/  @!P2 IMAD.IADD R71, R71, 0x1, -R3.reuse ;  /* 0x000000014747a824 */ /* 0x100fe200078e0a03 */
[C---:B------:R-:W-:Y:S01]  /*40c0*/  ISETP.GT.U32.AND P3, PT, R3.reuse, R70, PT ;  /* 0x000000460300720c */ /* 0x040fe20003f64070 */
[----:B------:R-:W-:Y:S01]  /*40d0*/  @!P6 IMAD.IADD R72, R72, 0x1, -R3 ;  /* 0x000000014848e824 */ /* 0x000fe200078e0a03 */
[----:B------:R-:W-:Y:S01]  /*40e0*/  IABS R75, R9 ;  /* 0x00000009004b7213 */ /* 0x000fe20000000000 */
[----:B------:R-:W-:Y:S01]  /*40f0*/  IMAD.HI.U32 R4, R2, R73, RZ ;  /* 0x0000004902047227 */ /* 0x000fe200078e00ff */
[----:B------:R-:W-:-:S02]  /*4100*/  ISETP.GT.U32.AND P2, PT, R3, R71, PT ;  /* 0x000000470300720c */ /* 0x000fc40003f44070 */
[----:B------:R-:W-:Y:S01]  /*4110*/  ISETP.GT.U32.AND P6, PT, R3, R72, PT ;  /* 0x000000480300720c */ /* 0x000fe20003fc4070 */
[----:B------:R-:W-:-:S04]  /*4120*/  IMAD.HI.U32 R6, R2, R74, RZ ;  /* 0x0000004a02067227 */ /* 0x000fc800078e00ff */
[----:B------:R-:W-:Y:S02]  /*4130*/  IMAD.MOV R4, RZ, RZ, -R4 ;  /* 0x000000ffff047224 */ /* 0x000fe400078e0a04 */
[----:B------:R-:W-:Y:S02]  /*4140*/  IMAD.MOV R6, RZ, RZ, -R6 ;  /* 0x000000ffff067224 */ /* 0x000fe400078e0a06 */
[C---:B------:R-:W-:Y:S02]  /*4150*/  IMAD R73, R3.reuse, R4, R73 ;  /* 0x0000000403497224 */ /* 0x040fe400078e0249 */
[----:B------:R-:W-:Y:S02]  /*4160*/  VIADD R10, R0, 0xb7 ;  /* 0x000000b7000a7836 */ /* 0x000fe40000000000 */
[----:B------:R-:W-:Y:S02]  /*4170*/  IMAD R74, R3, R6, R74 ;  /* 0x00000006034a7224 */ /* 0x000fe400078e024a */
[----:B------:R-:W-:Y:S01]  /*4180*/  @!P2 IMAD.IADD R71, R71, 0x1, -R3 ;  /* 0x000000014747a824 */ /* 0x000fe200078e0a03 */
[----:B------:R-:W-:Y:S01]  /*4190*/  IABS R76, R10 ;  /* 0x0000000a004c7213 */ /* 0x000fe20000000000 */
[----:B------:R-:W-:Y:S01]  /*41a0*/  IMAD.HI.U32 R4, R2, R75, RZ ;  /* 0x0000004b02047227 */ /* 0x000fe200078e00ff */
[----:B------:R-:W-:-:S03]  /*41b0*/  ISETP.GT.U32.AND P2, PT, R3, R73, PT ;  /* 0x000000490300720c */ /* 0x000fc60003f44070 */
[--C-:B------:R-:W-:Y:S01]  /*41c0*/  @!P3 IMAD.IADD R70, R70, 0x1, -R3.reuse ;  /* 0x000000014646b824 */ /* 0x100fe200078e0a03 */
[----:B------:R-:W-:Y:S01]  /*41d0*/  ISETP.GE.AND P3, PT, R8, RZ, PT ;  /* 0x000000ff0800720c */ /* 0x000fe20003f66270 */
[----:B------:R-:W-:Y:S01]  /*41e0*/  @!P6 IMAD.IADD R72, R72, 0x1, -R3 ;  /* 0x000000014848e824 */ /* 0x000fe200078e0a03 */
[----:B------:R-:W-:Y:S01]  /*41f0*/  ISETP.GT.U32.AND P6, PT, R3, R74, PT ;  /* 0x0000004a0300720c */ /* 0x000fe20003fc4070 */
[----:B------:R-:W-:Y:S02]  /*4200*/  IMAD.MOV R8, RZ, RZ, -R4 ;  /* 0x000000ffff087224 */ /* 0x000fe400078e0a04 */
[----:B------:R-:W-:-:S04]  /*4210*/  IMAD.HI.U32 R4, R2, R76, RZ ;  /* 0x0000004c02047227 */ /* 0x000fc800078e00ff */
[----:B------:R-:W-:Y:S02]  /*4220*/  IMAD R75, R3, R8, R75 ;  /* 0x00000008034b7224 */ /* 0x000fe400078e024b */
[----:B------:R-:W-:Y:S02]  /*4230*/  IMAD.MOV R8, RZ, RZ, -R4 ;  /* 0x000000ffff087224 */ /* 0x000fe400078e0a04 */
[----:B------:R-:W-:Y:S02]  /*4240*/  VIADD R11, R0, 0xb6 ;  /* 0x000000b6000b7836 */ /* 0x000fe40000000000 */
[--C-:B------:R-:W-:Y:S01]  /*4250*/  @!P2 IMAD.IADD R73, R73, 0x1, -R3.reuse ;  /* 0x000000014949a824 */ /* 0x100fe200078e0a03 */
[C---:B------:R-:W-:Y:S01]  /*4260*/  ISETP.GT.U32.AND P2, PT, R3.reuse, R75, PT ;  /* 0x0000004b0300720c */ /* 0x040fe20003f44070 */
[----:B------:R-:W-:Y:S01]  /*4270*/  IMAD R76, R3, R8, R76 ;  /* 0x00000008034c7224 */ /* 0x000fe200078e024c */
[----:B------:R-:W-:Y:S01]  /*4280*/  IABS R77, R11 ;  /* 0x0000000b004d7213 */ /* 0x000fe20000000000 */
[----:B------:R-:W-:-:S02]  /*4290*/  @!P6 IMAD.IADD R74, R74, 0x1, -R3 ;  /* 0x000000014a4ae824 */ /* 0x000fc400078e0a03 */
[----:B------:R-:W-:Y:S01]  /*42a0*/  VIADD R13, R0, 0xb4 ;  /* 0x000000b4000d7836 */ /* 0x000fe20000000000 */
[----:B------:R-:W-:Y:S01]  /*42b0*/  ISETP.GT.U32.AND P6, PT, R3, R76, PT ;  /* 0x0000004c0300720c */ /* 0x000fe20003fc4070 */
[----:B------:R-:W-:-:S03]  /*42c0*/  IMAD.HI.U32 R6, R2, R77, RZ ;  /* 0x0000004d02067227 */ /* 0x000fc600078e00ff */
[----:B------:R-:W-:Y:S01]  /*42d0*/  IABS R79, R13 ;  /* 0x0000000d004f7213 */ /* 0x000fe20000000000 */
[----:B------:R-:W-:Y:S02]  /*42e0*/  IMAD.MOV R6, RZ, RZ, -R6 ;  /* 0x000000ffff067224 */ /* 0x000fe400078e0a06 */
[----:B------:R-:W-:Y:S01]  /*42f0*/  @!P2 IMAD.IADD R75, R75, 0x1, -R3 ;  /* 0x000000014b4ba824 */ /* 0x000fe200078e0a03 */
[C---:B------:R-:W-:Y:S01]  /*4300*/  ISETP.GT.U32.AND P2, PT, R3.reuse, R73, PT ;  /* 0x000000490300720c */ /* 0x040fe20003f44070 */
[----:B------:R-:W-:Y:S02]  /*4310*/  VIADD R12, R0, 0xb5 ;  /* 0x000000b5000c7836 */ /* 0x000fe40000000000 */
[C---:B------:R-:W-:Y:S02]  /*4320*/  IMAD R77, R3.reuse, R6, R77 ;  /* 0x00000006034d7224 */ /* 0x040fe400078e024d */
[----:B------:R-:W-:Y:S01]  /*4330*/  @!P6 IMAD.IADD R76, R76, 0x1, -R3 ;  /* 0x000000014c4ce824 */ /* 0x000fe200078e0a03 */
[----:B------:R-:W-:Y:S01]  /*4340*/  ISETP.GT.U32.AND P6, PT, R3, R75, PT ;  /* 0x0000004b0300720c */ /* 0x000fe20003fc4070 */
[----:B------:R-:W-:Y:S01]  /*4350*/  IMAD.HI.U32 R4, R2, R79, RZ ;  /* 0x0000004f02047227 */ /* 0x000fe200078e00ff */
[----:B------:R-:W-:-:S03]  /*4360*/  IABS R78, R12 ;  /* 0x0000000c004e7213 */ /* 0x000fc60000000000 */
[----:B------:R-:W-:Y:S01]  /*4370*/  @!P0 IMAD.MOV R72, RZ, RZ, -R72 ;  /* 0x000000ffff488224 */ /* 0x000fe200078e0a48 */
[----:B------:R-:W-:Y:S01]  /*4380*/  ISETP.GT.U32.AND P0, PT, R3, R77, PT ;  /* 0x0000004d0300720c */ /* 0x000fe20003f04070 */
[----:B------:R-:W-:Y:S02]  /*4390*/  IMAD.MOV R4, RZ, RZ, -R4 ;  /* 0x000000ffff047224 */ /* 0x000fe400078e0a04 */
[----:B------:R-:W-:Y:S01]  /*43a0*/  @!P5 IMAD.MOV R69, RZ, RZ, -R69 ;  /* 0x000000ffff45d224 */ /* 0x000fe200078e0a45 */
[----:B------:R-:W-:Y:S01]  /*43b0*/  ISETP.GE.AND P5, PT, R7, RZ, PT ;  /* 0x000000ff0700720c */ /* 0x000fe20003fa6270 */
[----:B------:R-:W-:Y:S01]  /*43c0*/  @!P4 IMAD.MOV R71, RZ, RZ, -R71 ;  /* 0x000000ffff47c224 */ /* 0x000fe200078e0a47 */
[----:B------:R-:W-:Y:S01]  /*43d0*/  ISETP.GT.U32.AND P4, PT, R3, R76, PT ;  /* 0x0000004c0300720c */ /* 0x000fe20003f84070 */
[----:B------:R-:W-:-:S04]  /*43e0*/  IMAD.HI.U32 R7, R2, R78, RZ ;  /* 0x0000004e02077227 */ /* 0x000fc800078e00ff */
[----:B------:R-:W-:Y:S02]  /*43f0*/  VIADD R8, R0, 0xb2 ;  /* 0x000000b200087836 */ /* 0x000fe40000000000 */
[C---:B------:R-:W-:Y:S02]  /*4400*/  IMAD R79, R3.reuse, R4, R79 ;  /* 0x00000004034f7224 */ /* 0x040fe400078e024f */
[----:B------:R-:W-:Y:S01]  /*4410*/  @!P1 IMAD.MOV R70, RZ, RZ, -R70 ;  /* 0x000000ffff469224 */ /* 0x000fe200078e0a46 */
[----:B------:R-:W-:Y:S01]  /*4420*/  ISETP.GT.U32.AND P1, PT, R3, R74, PT ;  /* 0x0000004a0300720c */ /* 0x000fe20003f24070 */
[----:B------:R-:W-:Y:S01]  /*4430*/  IMAD.MOV R7, RZ, RZ, -R7 ;  /* 0x000000ffff077224 */ /* 0x000fe200078e0a07 */
[----:B------:R-:W-:Y:S01]  /*4440*/  IABS R81, R8 ;  /* 0x0000000800517213 */ /* 0x000fe20000000000 */
[----:B------:R-:W-:Y:S01]  /*4450*/  @!P6 IMAD.IADD R75, R75, 0x1, -R3 ;  /* 0x000000014b4be824 */ /* 0x000fe200078e0a03 */
[C---:B------:R-:W-:Y:S01]  /*4460*/  ISETP.GT.U32.AND P6, PT, R3.reuse, R79, PT ;  /* 0x0000004f0300720c */ /* 0x040fe20003fc4070 */
[----:B------:R-:W-:-:S02]  /*4470*/  IMAD R78, R3, R7, R78 ;  /* 0x00000007034e7224 */ /* 0x000fc400078e024e */
[----:B------:R-:W-:Y:S02]  /*4480*/  VIADD R7, R0, 0xb3 ;  /* 0x000000b300077836 */ /* 0x000fe40000000000 */
[--C-:B------:R-:W-:Y:S01]  /*4490*/  @!P2 IMAD.IADD R73, R73, 0x1, -R3.reuse ;  /* 0x000000014949a824 */ /* 0x100fe200078e0a03 */
[----:B------:R-:W-:Y:S01]  /*44a0*/  ISETP.GT.U32.AND P2, PT, R3, R78, PT ;  /* 0x0000004e0300720c */ /* 0x000fe20003f44070 */
[----:B------:R-:W-:Y:S01]  /*44b0*/  @!P0 IMAD.IADD R77, R77, 0x1, -R3 ;  /* 0x000000014d4d8824 */ /* 0x000fe200078e0a03 */
[----:B------:R-:W-:Y:S01]  /*44c0*/  IABS R80, R7 ;  /* 0x0000000700507213 */ /* 0x000fe20000000000 */
[----:B------:R-:W-:Y:S01]  /*44d0*/  IMAD.HI.U32 R6, R2, R81, RZ ;  /* 0x0000005102067227 */ /* 0x000fe200078e00ff */
[----:B------:R-:W-:-:S03]  /*44e0*/  ISETP.GE.AND P0, PT, R11, RZ, PT ;  /* 0x000000ff0b00720c */ /* 0x000fc60003f06270 */
[----:B------:R-:W-:Y:S01]  /*44f0*/  @!P4 IMAD.IADD R76, R76, 0x1, -R3 ;  /* 0x000000014c4cc824 */ /* 0x000fe200078e0a03 */
[----:B------:R-:W-:Y:S01]  /*4500*/  ISETP.GE.AND P4, PT, R10, RZ, PT ;  /* 0x000000ff0a00720c */ /* 0x000fe20003f86270 */
[----:B------:R-:W-:Y:S01]  /*4510*/  @!P5 IMAD.MOV R73, RZ, RZ, -R73 ;  /* 0x000000ffff49d224 */ /* 0x000fe200078e0a49 */
[----:B------:R-:W-:Y:S01]  /*4520*/  ISETP.GT.U32.AND P5, PT, R3, R77, PT ;  /* 0x0000004d0300720c */ /* 0x000fe20003fa4070 */
[----:B------:R-:W-:Y:S02]  /*4530*/  IMAD.MOV R6, RZ, RZ, -R6 ;  /* 0x000000ffff067224 */ /* 0x000fe400078e0a06 */
[----:B------:R-:W-:Y:S01]  /*4540*/  @!P1 IMAD.IADD R74, R74, 0x1, -R3 ;  /* 0x000000014a4a9824 */ /* 0x000fe200078e0a03 */
[----:B------:R-:W-:Y:S01]  /*4550*/  ISETP.GE.AND P1, PT, R9, RZ, PT ;  /* 0x000000ff0900720c */ /* 0x000fe20003f26270 */
[----:B------:R-:W-:Y:S02]  /*4560*/  IMAD R81, R3, R6, R81 ;  /* 0x0000000603517224 */ /* 0x000fe400078e0251 */
[----:B------:R-:W-:-:S04]  /*4570*/  IMAD.HI.U32 R4, R2, R80, RZ ;  /* 0x0000005002047227 */ /* 0x000fc800078e00ff */
[----:B------:R-:W-:Y:S02]  /*4580*/  VIADD R6, R0, 0xb1 ;  /* 0x000000b100067836 */ /* 0x000fe40000000000 */
[--C-:B------:R-:W-:Y:S02]  /*4590*/  @!P6 IMAD.IADD R79, R79, 0x1, -R3.reuse ;  /* 0x000000014f4fe824 */ /* 0x100fe400078e0a03 */
[----:B------:R-:W-:Y:S01]  /*45a0*/  IMAD.MOV R4, RZ, RZ, -R4 ;  /* 0x000000ffff047224 */ /* 0x000fe200078e0a04 */
[----:B------:R-:W-:Y:S01]  /*45b0*/  IABS R82, R6 ;  /* 0x0000000600527213 */ /* 0x000fe20000000000 */
[----:B------:R-:W-:Y:S01]  /*45c0*/  @!P4 IMAD.MOV R76, RZ, RZ, -R76 ;  /* 0x000000ffff4cc224 */ /* 0x000fe200078e0a4c */
[C---:B------:R-:W-:Y:S01]  /*45d0*/  ISETP.GT.U32.AND P6, PT, R3.reuse, R79, PT ;  /* 0x0000004f0300720c */ /* 0x040fe20003fc4070 */
[----:B------:R-:W-:Y:S01]  /*45e0*/  IMAD R80, R3, R4, R80 ;  /* 0x0000000403507224 */ /* 0x000fe200078e0250 */
[----:B------:R-:W-:Y:S01]  /*45f0*/  ISETP.GE.AND P4, PT, R13, RZ, PT ;  /* 0x000000ff0d00720c */ /* 0x000fe20003f86270 */
[----:B------:R-:W-:Y:S01]  /*4600*/  @!P5 IMAD.IADD R77, R77, 0x1, -R3 ;  /* 0x000000014d4dd824 */ /* 0x000fe200078e0a03 */
[----:B------:R-:W-:Y:S01]  /*4610*/  ISETP.GT.U32.AND P5, PT, R3, R81, PT ;  /* 0x000000510300720c */ /* 0x000fe20003fa4070 */
[----:B------:R-:W-:-:S04]  /*4620*/  IMAD.HI.U32 R4, R2, R82, RZ ;  /* 0x0000005202047227 */ /* 0x000fc800078e00ff */
[----:B------:R-:W-:Y:S01]  /*4630*/  @!P1 IMAD.MOV R75, RZ, RZ, -R75 ;  /* 0x000000ffff4b9224 */ /* 0x000fe200078e0a4b */
[----:B------:R-:W-:Y:S01]  /*4640*/  ISETP.GT.U32.AND P1, PT, R3, R80, PT ;  /* 0x000000500300720c */ /* 0x000fe20003f24070 */
[----:B------:R-:W-:Y:S02]  /*4650*/  IMAD.MOV R4, RZ, RZ, -R4 ;  /* 0x000000ffff047224 */ /* 0x000fe400078e0a04 */
[----:B------:R-:W-:Y:S02]  /*4660*/  VIADD R9, R0, 0xb0 ;  /* 0x000000b000097836 */ /* 0x000fe40000000000 */
[--C-:B------:R-:W-:Y:S01]  /*4670*/  @!P6 IMAD.IADD R79, R79, 0x1, -R3.reuse ;  /* 0x000000014f4fe824 */ /* 0x100fe200078e0a03 */
[----:B------:R-:W-:Y:S01]  /*4680*/  ISETP.GE.AND P6, PT, R8, RZ, PT ;  /* 0x000000ff0800720c */ /* 0x000fe20003fc6270 */
[----:B------:R-:W-:Y:S01]  /*4690*/  IMAD R82, R3, R4, R82 ;  /* 0x0000000403527224 */ /* 0x000fe200078e0252 */
[----:B------:R-:W-:Y:S01]  /*46a0*/  IABS R83, R9 ;  /* 0x0000000900537213 */ /* 0x000fe20000000000 */
[----:B------:R-:W-:-:S02]  /*46b0*/  @!P5 IMAD.IADD R81, R81, 0x1, -R3 ;  /* 0x000000015151d824 */ /* 0x000fc400078e0a03 */
[----:B------:R-:W-:Y:S01]  /*46c0*/  @!P4 IMAD.MOV R79, RZ, RZ, -R79 ;  /* 0x000000ffff4fc224 */ /* 0x000fe200078e0a4f */
[C---:B------:R-:W-:Y:S01]  /*46d0*/  ISETP.GT.U32.AND P4, PT, R3.reuse, R82, PT ;  /* 0x000000520300720c */ /* 0x040fe20003f84070 */
[--C-:B------:R-:W-:Y:S01]  /*46e0*/  @!P2 IMAD.IADD R78, R78, 0x1, -R3.reuse ;  /* 0x000000014e4ea824 */ /* 0x100fe200078e0a03 */
[----:B------:R-:W-:Y:S01]  /*46f0*/  ISETP.GT.U32.AND P5, PT, R3, R81, PT ;  /* 0x000000510300720c */ /* 0x000fe20003fa4070 */
[----:B------:R-:W-:Y:S01]  /*4700*/  @!P1 IMAD.IADD R80, R80, 0x1, -R3 ;  /* 0x0000000150509824 */ /* 0x000fe200078e0a03 */
[----:B------:R-:W-:Y:S01]  /*4710*/  ISETP.GE.AND P1, PT, R6, RZ, PT ;  /* 0x000000ff0600720c */ /* 0x000fe20003f26270 */
[----:B------:R-:W-:Y:S01]  /*4720*/  IMAD.HI.U32 R6, R2, R83, RZ ;  /* 0x0000005302067227 */ /* 0x000fe200078e00ff */
[----:B------:R-:W-:-:S03]  /*4730*/  ISETP.GE.AND P2, PT, R12, RZ, PT ;  /* 0x000000ff0c00720c */ /* 0x000fc60003f46270 */
[----:B------:R-:W-:Y:S01]  /*4740*/  @!P3 IMAD.MOV R74, RZ, RZ, -R74 ;  /* 0x000000ffff4ab224 */ /* 0x000fe200078e0a4a */
[C---:B------:R-:W-:Y:S01]  /*4750*/  ISETP.GT.U32.AND P3, PT, R3.reuse, R78, PT ;  /* 0x0000004e0300720c */ /* 0x040fe20003f64070 */
[----:B------:R-:W-:Y:S01]  /*4760*/  @!P0 IMAD.MOV R77, RZ, RZ, -R77 ;  /* 0x000000ffff4d8224 */ /* 0x000fe200078e0a4d */
[C---:B------:R-:W-:Y:S01]  /*4770*/  ISETP.GT.U32.AND P0, PT, R3.reuse, R80, PT ;  /* 0x000000500300720c */ /* 0x040fe20003f04070 */
[----:B------:R-:W-:Y:S02]  /*4780*/  IMAD.MOV R6, RZ, RZ, -R6 ;  /* 0x000000ffff067224 */ /* 0x000fe400078e0a06 */
[C---:B------:R-:W-:Y:S02]  /*4790*/  VIADD R4, R0.reuse, 0xaf ;  /* 0x000000af00047836 */ /* 0x040fe40000000000 */
[----:B------:R-:W-:Y:S02]  /*47a0*/  IMAD R83, R3, R6, R83 ;  /* 0x0000000603537224 */ /* 0x000fe400078e0253 */
[----:B------:R-:W-:Y:S01]  /*47b0*/  VIADD R8, R0, 0xad ;  /* 0x000000ad00087836 */ /* 0x000fe20000000000 */
[----:B------:R-:W-:Y:S01]  /*47c0*/  IABS R84, R4 ;  /* 0x0000000400547213 */ /* 0x000fe20000000000 */
[----:B------:R-:W-:-:S02]  /*47d0*/  @!P4 IMAD.IADD R82, R82, 0x1, -R3 ;  /* 0x000000015252c824 */ /* 0x000fc400078e0a03 */
[--C-:B------:R-:W-:Y:S01]  /*47e0*/  @!P5 IMAD.IADD R81, R81, 0x1, -R3.reuse ;  /* 0x000000015151d824 */ /* 0x100fe200078e0a03 */
[C---:B------:R-:W-:Y:S01]  /*47f0*/  ISETP.GT.U32.AND P5, PT, R3.reuse, R83, PT ;  /* 0x000000530300720c */ /* 0x040fe20003fa4070 */
[--C-:B------:R-:W-:Y:S01]  /*4800*/  @!P3 IMAD.IADD R78, R78, 0x1, -R3.reuse ;  /* 0x000000014e4eb824 */ /* 0x100fe200078e0a03 */
[----:B------:R-:W-:Y:S01]  /*4810*/  IABS R86, R8 ;  /* 0x0000000800567213 */ /* 0x000fe20000000000 */
[----:B------:R-:W-:Y:S01]  /*4820*/  @!P0 IMAD.IADD R80, R80, 0x1, -R3 ;  /* 0x0000000150508824 */ /* 0x000fe200078e0a03 */
[----:B------:R-:W-:Y:S01]  /*4830*/  ISETP.GT.U32.AND P4, PT, R3, R82, PT ;  /* 0x000000520300720c */ /* 0x000fe20003f84070 */
[----:B------:R-:W-:Y:S01]  /*4840*/  VIADD R6, R0, 0xae ;  /* 0x000000ae00067836 */ /* 0x000fe20000000000 */
[----:B------:R-:W-:Y:S01]  /*4850*/  ISETP.GE.AND P3, PT, R7, RZ, PT ;  /* 0x000000ff0700720c */ /* 0x000fe20003f66270 */
[----:B------:R-:W-:Y:S01]  /*4860*/  IMAD.HI.U32 R7, R2, R86, RZ ;  /* 0x0000005602077227 */ /* 0x000fe200078e00ff */
[----:B------:R-:W-:Y:S02]  /*4870*/  ISETP.GE.AND P0, PT, R4, RZ, PT ;  /* 0x000000ff0400720c */ /* 0x000fe40003f06270 */
[----:B------:R-:W-:Y:S01]  /*4880*/  IABS R85, R6 ;  /* 0x0000000600557213 */ /* 0x000fe20000000000 */
[----:B------:R-:W-:-:S04]  /*4890*/  IMAD.HI.U32 R4, R2, R84, RZ ;  /* 0x0000005402047227 */ /* 0x000fc800078e00ff */
[----:B------:R-:W-:Y:S02]  /*48a0*/  IMAD.MOV R4, RZ, RZ, -R4 ;  /* 0x000000ffff047224 */ /* 0x000fe400078e0a04 */
[----:B------:R-:W-:Y:S02]  /*48b0*/  IMAD.MOV R7, RZ, RZ, -R7 ;  /* 0x000000ffff077224 */ /* 0x000fe400078e0a07 */
[--C-:B------:R-:W-:Y:S02]  /*48c0*/  @!P5 IMAD.IADD R83, R83, 0x1, -R3.reuse ;  /* 0x000000015353d824 */ /* 0x100fe400078e0a03 */
[C---:B------:R-:W-:Y:S02]  /*48d0*/  IMAD R84, R3.reuse, R4, R84 ;  /* 0x0000000403547224 */ /* 0x040fe400078e0254 */
[----:B------:R-:W-:Y:S01]  /*48e0*/  @!P4 IMAD.IADD R82, R82, 0x1, -R3 ;  /* 0x000000015252c824 */ /* 0x000fe200078e0a03 */
[C---:B------:R-:W-:Y:S01]  /*48f0*/  ISETP.GT.U32.AND P5, PT, R3.reuse, R83, PT ;  /* 0x000000530300720c */ /* 0x040fe20003fa4070 */
[C---:B------:R-:W-:Y:S01]  /*4900*/  IMAD R86, R3.reuse, R7, R86 ;  /* 0x0000000703567224 */ /* 0x040fe200078e0256 */
[C---:B------:R-:W-:Y:S01]  /*4910*/  ISETP.GT.U32.AND P4, PT, R3.reuse, R84, PT ;  /* 0x000000540300720c */ /* 0x040fe20003f84070 */
[----:B------:R-:W-:Y:S01]  /*4920*/  @!P3 IMAD.MOV R80, RZ, RZ, -R80 ;  /* 0x000000ffff50b224 */ /* 0x000fe200078e0a50 */
[----:B------:R-:W-:Y:S01]  /*4930*/  ISETP.GE.AND P3, PT, R6, RZ, PT ;  /* 0x000000ff0600720c */ /* 0x000fe20003f66270 */
[----:B------:R-:W-:Y:S01]  /*4940*/  @!P1 IMAD.MOV R82, RZ, RZ, -R82 ;  /* 0x000000ffff529224 */ /* 0x000fe200078e0a52 */
[----:B------:R-:W-:Y:S01]  /*4950*/  ISETP.GT.U32.AND P1, PT, R3, R86, PT ;  /* 0x000000560300720c */ /* 0x000fe20003f24070 */
[----:B------:R-:W-:-:S04]  /*4960*/  IMAD.HI.U32 R6, R2, R85, RZ ;  /* 0x0000005502067227 */ /* 0x000fc800078e00ff */
[----:B------:R-:W-:Y:S01]  /*4970*/  @!P2 IMAD.MOV R78, RZ, RZ, -R78 ;  /* 0x000000ffff4ea224 */ /* 0x000fe200078e0a4e */
[----:B------:R-:W-:Y:S01]  /*4980*/  ISETP.GE.AND P2, PT, R9, RZ, PT ;  /* 0x000000ff0900720c */ /* 0x000fe20003f46270 */
[----:B------:R-:W-:Y:S02]  /*4990*/  IMAD.MOV R6, RZ, RZ, -R6 ;  /* 0x000000ffff067224 */ /* 0x000fe400078e0a06 */
[C---:B------:R-:W-:Y:S02]  /*49a0*/  VIADD R9, R0.reuse, 0xaa ;  /* 0x000000aa00097836 */ /* 0x040fe40000000000 */
[----:B------:R-:W-:Y:S02]  /*49b0*/  IMAD R85, R3, R6, R85 ;  /* 0x0000000603557224 */ /* 0x000fe400078e0255 */
[C---:B------:R-:W-:Y:S01]  /*49c0*/  VIADD R6, R0.reuse, 0xac ;  /* 0x000000ac00067836 */ /* 0x040fe20000000000 */
[----:B------:R-:W-:Y:S01]  /*49d0*/  IABS R89, R9 ;  /* 0x0000000900597213 */ /* 0x000fe20000000000 */
[--C-:B------:R-:W-:Y:S01]  /*49e0*/  @!P5 IMAD.IADD R83, R83, 0x1, -R3.reuse ;  /* 0x000000015353d824 */ /* 0x100fe200078e0a03 */
[----:B------:R-:W-:Y:S01]  /*49f0*/  ISETP.GT.U32.AND P5, PT, R3, R85, PT ;  /* 0x000000550300720c */ /* 0x000fe20003fa4070 */
[----:B------:R-:W-:Y:S01]  /*4a00*/  VIADD R10, R0, 0xa9 ;  /* 0x000000a9000a7836 */ /* 0x000fe20000000000 */
[----:B------:R-:W-:Y:S01]  /*4a10*/  IABS R87, R6 ;  /* 0x0000000600577213 */ /* 0x000fe20000000000 */
[----:B------:R-:W-:-:S02]  /*4a20*/  @!P4 IMAD.IADD R84, R84, 0x1, -R3 ;  /* 0x000000015454c824 */ /* 0x000fc400078e0a03 */
[----:B------:R-:W-:Y:S01]  /*4a30*/  @!P1 IMAD.IADD R86, R86, 0x1, -R3 ;  /* 0x0000000156569824 */ /* 0x000fe200078e0a03 */
[----:B------:R-:W-:Y:S01]  /*4a40*/  IABS R90, R10 ;  /* 0x0000000a005a7213 */ /* 0x000fe20000000000 */
[----:B------:R-:W-:Y:S01]  /*4a50*/  @!P2 IMAD.MOV R83, RZ, RZ, -R83 ;  /* 0x000000ffff53a224 */ /* 0x000fe200078e0a53 */
[C---:B------:R-:W-:Y:S01]  /*4a60*/  ISETP.GT.U32.AND P4, PT, R3.reuse, R84, PT ;  /* 0x000000540300720c */ /* 0x040fe20003f84070 */
[----:B------:R-:W-:Y:S01]  /*4a70*/  IMAD.HI.U32 R4, R2, R87, RZ ;  /* 0x0000005702047227 */ /* 0x000fe200078e00ff */
[----:B------:R-:W-:Y:S02]  /*4a80*/  ISETP.GE.AND P2, PT, R6, RZ, PT ;  /* 0x000000ff0600720c */ /* 0x000fe40003f46270 */
[----:B------:R-:W-:Y:S01]  /*4a90*/  ISETP.GT.U32.AND P1, PT, R3, R86, PT ;  /* 0x000000560300720c */ /* 0x000fe20003f24070 */
[----:B------:R-:W-:-:S04]  /*4aa0*/  IMAD.HI.U32 R6, R2, R89, RZ ;  /* 0x0000005902067227 */ /* 0x000fc800078e00ff */
[----:B------:R-:W-:Y:S01]  /*4ab0*/  @!P6 IMAD.MOV R81, RZ, RZ, -R81 ;  /* 0x000000ffff51e224 */ /* 0x000fe200078e0a51 */
[----:B------:R-:W-:Y:S01]  /*4ac0*/  ISETP.GE.AND P6, PT, R8, RZ, PT ;  /* 0x000000ff0800720c */ /* 0x000fe20003fc6270 */
[----:B------:R-:W-:Y:S02]  /*4ad0*/  VIADD R8, R0, 0xab ;  /* 0x000000ab00087836 */ /* 0x000fe40000000000 */
[----:B------:R-:W-:Y:S02]  /*4ae0*/  IMAD.MOV R4, RZ, RZ, -R4 ;  /* 0x000000ffff047224 */ /* 0x000fe400078e0a04 */
[----:B------:R-:W-:Y:S01]  /*4af0*/  IMAD.HI.U32 R7, R2, R90, RZ ;  /* 0x0000005a02077227 */ /* 0x000fe200078e00ff */
[----:B------:R-:W-:-:S03]  /*4b00*/  IABS R88, R8 ;  /* 0x0000000800587213 */ /* 0x000fc60000000000 */
[----:B------:R-:W-:Y:S02]  /*4b10*/  IMAD.MOV R6, RZ, RZ, -R6 ;  /* 0x000000ffff067224 */ /* 0x000fe400078e0a06 */
[C---:B------:R-:W-:Y:S02]  /*4b20*/  IMAD R87, R3.reuse, R4, R87 ;  /* 0x0000000403577224 */ /* 0x040fe400078e0257 */
[----:B------:R-:W-:Y:S02]  /*4b30*/  IMAD.MOV R7, RZ, RZ, -R7 ;  /* 0x000000ffff077224 */ /* 0x000fe400078e0a07 */
[C---:B------:R-:W-:Y:S02]  /*4b40*/  IMAD R89, R3.reuse, R6, R89 ;  /* 0x0000000603597224 */ /* 0x040fe400078e0259 */
[----:B------:R-:W-:Y:S01]  /*4b50*/  @!P4 IMAD.IADD R84, R84, 0x1, -R3 ;  /* 0x000000015454c824 */ /* 0x000fe200078e0a03 */
[C---:B------:R-:W-:Y:S01]  /*4b60*/  ISETP.GT.U32.AND P4, PT, R3.reuse, R87, PT ;  /* 0x000000570300720c */ /* 0x040fe20003f84070 */
[----:B------:R-:W-:-:S02]  /*4b70*/  IMAD R90, R3, R7, R90 ;  /* 0x00000007035a7224 */ /* 0x000fc400078e025a */
[----:B------:R-:W-:Y:S01]  /*4b80*/  @!P1 IMAD.IADD R86, R86, 0x1, -R3 ;  /* 0x0000000156569824 */ /* 0x000fe200078e0a03 */
[----:B------:R-:W-:Y:S01]  /*4b90*/  ISETP.GT.U32.AND P1, PT, R3, R89, PT ;  /* 0x000000590300720c */ /* 0x000fe20003f24070 */
[----:B------:R-:W-:Y:S02]  /*4ba0*/  VIADD R6, R0, 0xa8 ;  /* 0x000000a800067836 */ /* 0x000fe40000000000 */
[----:B------:R-:W-:-:S03]  /*4bb0*/  IMAD.HI.U32 R4, R2, R88, RZ ;  /* 0x0000005802047227 */ /* 0x000fc600078e00ff */
[----:B------:R-:W-:Y:S01]  /*4bc0*/  IABS R91, R6 ;  /* 0x00000006005b7213 */ /* 0x000fe20000000000 */
[----:B------:R-:W-:Y:S01]  /*4bd0*/  @!P6 IMAD.MOV R86, RZ, RZ, -R86 ;  /* 0x000000ffff56e224 */ /* 0x000fe200078e0a56 */
[C---:B------:R-:W-:Y:S01]  /*4be0*/  ISETP.GT.U32.AND P6, PT, R3.reuse, R90, PT ;  /* 0x0000005a0300720c */ /* 0x040fe20003fc4070 */
[----:B------:R-:W-:Y:S02]  /*4bf0*/  IMAD.MOV R4, RZ, RZ, -R4 ;  /* 0x000000ffff047224 */ /* 0x000fe400078e0a04 */
[----:B------:R-:W-:Y:S02]  /*4c00*/  VIADD R7, R0, 0xa7 ;  /* 0x000000a700077836 */ /* 0x000fe40000000000 */
[----:B------:R-:W-:Y:S02]  /*4c10*/  IMAD R88, R3, R4, R88 ;  /* 0x0000000403587224 */ /* 0x000fe400078e0258 */
[----:B------:R-:W-:Y:S01]  /*4c20*/  IMAD.HI.U32 R4, R2, R91, RZ ;  /* 0x0000005b02047227 */ /* 0x000fe200078e00ff */
[----:B------:R-:W-:-:S03]  /*4c30*/  IABS R92, R7 ;  /* 0x00000007005c7213 */ /* 0x000fc60000000000 */
[--C-:B------:R-:W-:Y:S02]  /*4c40*/  @!P5 IMAD.IADD R85, R85, 0x1, -R3.reuse ;  /* 0x000000015555d824 */ /* 0x100fe400078e0a03 */
[--C-:B------:R-:W-:Y:S02]  /*4c50*/  @!P4 IMAD.IADD R87, R87, 0x1, -R3.reuse ;  /* 0x000000015757c824 */ /* 0x100fe400078e0a03 */
[--C-:B------:R-:W-:Y:S01]  /*4c60*/  @!P1 IMAD.IADD R89, R89, 0x1, -R3.reuse ;  /* 0x0000000159599824 */ /* 0x100fe200078e0a03 */
[C---:B------:R-:W-:Y:S01]  /*4c70*/  ISETP.GT.U32.AND P5, PT, R3.reuse, R85, PT ;  /* 0x000000550300720c */ /* 0x040fe20003fa4070 */
[----:B------:R-:W-:Y:S01]  /*4c80*/  IMAD.MOV R4, RZ, RZ, -R4 ;  /* 0x000000ffff047224 */ /* 0x000fe200078e0a04 */
[C---:B------:R-:W-:Y:S01]  /*4c90*/  ISETP.GT.U32.AND P4, PT, R3.reuse, R87, PT ;  /* 0x000000570300720c */ /* 0x040fe20003f84070 */
[----:B------:R-:W-:Y:S01]  /*4ca0*/  @!P6 IMAD.IADD R90, R90, 0x1, -R3 ;  /* 0x000000015a5ae824 */ /* 0x000fe200078e0a03 */
[C---:B------:R-:W-:Y:S01]  /*4cb0*/  ISETP.GT.U32.AND P6, PT, R3.reuse, R89, PT ;  /* 0x000000590300720c */ /* 0x040fe20003fc4070 */
[----:B------:R-:W-:-:S02]  /*4cc0*/  IMAD R91, R3, R4, R91 ;  /* 0x00000004035b7224 */ /* 0x000fc400078e025b */
[----:B------:R-:W-:-:S04]  /*4cd0*/  IMAD.HI.U32 R4, R2, R92, RZ ;  /* 0x0000005c02047227 */ /* 0x000fc800078e00ff */
[----:B------:R-:W-:Y:S01]  /*4ce0*/  @!P0 IMAD.MOV R84, RZ, RZ, -R84 ;  /* 0x000000ffff548224 */ /* 0x000fe200078e0a54 */
[----:B------:R-:W-:Y:S01]  /*4cf0*/  ISETP.GT.U32.AND P0, PT, R3, R88, PT ;  /* 0x000000580300720c */ /* 0x000fe20003f04070 */
[----:B------:R-:W-:Y:S02]  /*4d00*/  IMAD.MOV R4, RZ, RZ, -R4 ;  /* 0x000000ffff047224 */ /* 0x000fe400078e0a04 */
[--C-:B------:R-:W-:Y:S01]  /*4d10*/  @!P5 IMAD.IADD R85, R85, 0x1, -R3.reuse ;  /* 0x000000015555d824 */ /* 0x100fe200078e0a03 */
[----:B------:R-:W-:Y:S01]  /*4d20*/  ISETP.GE.AND P5, PT, R8, RZ, PT ;  /* 0x000000ff0800720c */ /* 0x000fe20003fa6270 */
[----:B------:R-:W-:Y:S02]  /*4d30*/  IMAD R92, R3, R4, R92 ;  /* 0x00000004035c7224 */ /* 0x000fe400078e025c */
[--C-:B------:R-:W-:Y:S01]  /*4d40*/  @!P4 IMAD.IADD R87, R87, 0x1, -R3.reuse ;  /* 0x000000015757c824 */ /* 0x100fe200078e0a03 */
[----:B------:R-:W-:Y:S01]  /*4d50*/  ISETP.GE.AND P4, PT, R10, RZ, PT ;  /* 0x000000ff0a00720c */ /* 0x000fe20003f86270 */
[----:B------:R-:W-:Y:S01]  /*4d60*/  @!P6 IMAD.IADD R89, R89, 0x1, -R3 ;  /* 0x000000015959e824 */ /* 0x000fe200078e0a03 */
[----:B------:R-:W-:Y:S01]  /*4d70*/  ISETP.GT.U32.AND P6, PT, R3, R92, PT ;  /* 0x0000005c0300720c */ /* 0x000fe20003fc4070 */
[----:B------:R-:W-:-:S02]  /*4d80*/  VIADD R8, R0, 0xa6 ;  /* 0x000000a600087836 */ /* 0x000fc40000000000 */
[----:B------:R-:W-:Y:S01]  /*4d90*/  @!P3 IMAD.MOV R85, RZ, RZ, -R85 ;  /* 0x000000ffff55b224 */ /* 0x000fe200078e0a55 */
[----:B------:R-:W-:Y:S01]  /*4da0*/  ISETP.GE.AND P3, PT, R9, RZ, PT ;  /* 0x000000ff0900720c */ /* 0x000fe20003f66270 */
[----:B------:R-:W-:Y:S01]  /*4db0*/  @!P0 IMAD.IADD R88, R88, 0x1, -R3 ;  /* 0x0000000158588824 */ /* 0x000fe200078e0a03 */
[----:B------:R-:W-:Y:S01]  /*4dc0*/  IABS R93, R8 ;  /* 0x00000008005d7213 */ /* 0x000fe20000000000 */
[----:B------:R-:W-:Y:S01]  /*4dd0*/  @!P2 IMAD.MOV R87, RZ, RZ, -R87 ;  /* 0x000000ffff57a224 */ /* 0x000fe200078e0a57 */
[C---:B------:R-:W-:Y:S01]  /*4de0*/  ISETP.GT.U32.AND P2, PT, R3.reuse, R90, PT ;  /* 0x0000005a0300720c */ /* 0x040fe20003f44070 */
[C---:B------:R-:W-:Y:S01]  /*4df0*/  VIADD R9, R0.reuse, 0xa5 ;  /* 0x000000a500097836 */ /* 0x040fe20000000000 */
[----:B------:R-:W-:Y:S01]  /*4e00*/  ISETP.GT.U32.AND P1, PT, R3, R88, PT ;  /* 0x000000580300720c */ /* 0x000fe20003f24070 */
[----:B------:R-:W-:Y:S01]  /*4e10*/  VIADD R10, R0, 0xa4 ;  /* 0x000000a4000a7836 */ /* 0x000fe20000000000 */
[----:B------:R-:W-:Y:S01]  /*4e20*/  ISETP.GE.AND P0, PT, R6, RZ, PT ;  /* 0x000000ff0600720c */ /* 0x000fe20003f06270 */
[----:B------:R-:W-:Y:S01]  /*4e30*/  IMAD.HI.U32 R4, R2, R93, RZ ;  /* 0x0000005d02047227 */ /* 0x000fe200078e00ff */
[----:B------:R-:W-:-:S02]  /*4e40*/  IABS R94, R9 ;  /* 0x00000009005e7213 */ /* 0x000fc40000000000 */
[----:B------:R-:W-:Y:S01]  /*4e50*/  IABS R95, R10 ;  /* 0x0000000a005f7213 */ /* 0x000fe20000000000 */
[----:B------:R-:W-:Y:S02]  /*4e60*/  @!P6 IMAD.IADD R92, R92, 0x1, -R3 ;  /* 0x000000015c5ce824 */ /* 0x000fe400078e0a03 */
[----:B------:R-:W-:-:S03]  /*4e70*/  IMAD.HI.U32 R6, R2, R94, RZ ;  /* 0x0000005e02067227 */ /* 0x000fc600078e00ff */
[----:B------:R-:W-:Y:S01]  /*4e80*/  ISETP.GT.U32.AND P6, PT, R3, R92, PT ;  /* 0x0000005c0300720c */ /* 0x000fe20003fc4070 */
[----:B------:R-:W-:Y:S02]  /*4e90*/  IMAD.MOV R4, RZ, RZ, -R4 ;  /* 0x000000ffff047224 */ /* 0x000fe400078e0a04 */
[----:B------:R-:W-:Y:S01]  /*4ea0*/  @!P2 IMAD.IADD R90, R90, 0x1, -R3 ;  /* 0x000000015a5aa824 */ /* 0x000fe200078e0a03 */
[----:B------:R-:W-:Y:S01]  /*4eb0*/  ISETP.GE.AND P2, PT, R7, RZ, PT ;  /* 0x000000ff0700720c */ /* 0x000fe20003f46270 */
[----:B------:R-:W-:-:S04]  /*4ec0*/  IMAD.HI.U32 R7, R2, R95, RZ ;  /* 0x0000005f02077227 */ /* 0x000fc800078e00ff */
[----:B------:R-:W-:Y:S02]  /*4ed0*/  IMAD.MOV R6, RZ, RZ, -R6 ;  /* 0x000000ffff067224 */ /* 0x000fe400078e0a06 */
[C---:B------:R-:W-:Y:S02]  /*4ee0*/  IMAD R93, R3.reuse, R4, R93 ;  /* 0x00000004035d7224 */ /* 0x040fe400078e025d */
[----:B------:R-:W-:Y:S01]  /*4ef0*/  @!P1 IMAD.IADD R88, R88, 0x1, -R3 ;  /* 0x0000000158589824 */ /* 0x000fe200078e0a03 */
[C---:B------:R-:W-:Y:S01]  /*4f00*/  ISETP.GT.U32.AND P1, PT, R3.reuse, R91, PT ;  /* 0x0000005b0300720c */ /* 0x040fe20003f24070 */
[----:B------:R-:W-:Y:S02]  /*4f10*/  IMAD.MOV R4, RZ, RZ, -R7 ;  /* 0x000000ffff047224 */ /* 0x000fe400078e0a07 */
[C---:B------:R-:W-:Y:S02]  /*4f20*/  IMAD R94, R3.reuse, R6, R94 ;  /* 0x00000006035e7224 */ /* 0x040fe400078e025e */
[----:B------:R-:W-:Y:S01]  /*4f30*/  @!P3 IMAD.MOV R89, RZ, RZ, -R89 ;  /* 0x000000ffff59b224 */ /* 0x000fe200078e0a59 */
[C---:B------:R-:W-:Y:S01]  /*4f40*/  ISETP.GT.U32.AND P3, PT, R3.reuse, R93, PT ;  /* 0x0000005d0300720c */ /* 0x040fe20003f64070 */
[----:B------:R-:W-:-:S02]  /*4f50*/  IMAD R95, R3, R4, R95 ;  /* 0x00000004035f7224 */ /* 0x000fc400078e025f */
[----:B------:R-:W-:Y:S01]  /*4f60*/  @!P4 IMAD.MOV R90, RZ, RZ, -R90 ;  /* 0x000000ffff5ac224 */ /* 0x000fe200078e0a5a */
[C---:B------:R-:W-:Y:S01]  /*4f70*/  ISETP.GT.U32.AND P4, PT, R3.reuse, R94, PT ;  /* 0x0000005e0300720c */ /* 0x040fe20003f84070 */
[--C-:B------:R-:W-:Y:S01]  /*4f80*/  @!P6 IMAD.IADD R92, R92, 0x1, -R3.reuse ;  /* 0x000000015c5ce824 */ /* 0x100fe200078e0a03 */
[----:B------:R-:W-:Y:S01]  /*4f90*/  ISETP.GT.U32.AND P6, PT, R3, R95, PT ;  /* 0x0000005f0300720c */ /* 0x000fe20003fc4070 */
[----:B------:R-:W-:Y:S02]  /*4fa0*/  VIADD R7, R0, 0xa3 ;  /* 0x000000a300077836 */ /* 0x000fe40000000000 */
[--C-:B------:R-:W-:Y:S01]  /*4fb0*/  @!P1 IMAD.IADD R91, R91, 0x1, -R3.reuse ;  /* 0x000000015b5b9824 */ /* 0x100fe200078e0a03 */
[----:B------:R-:W-:Y:S01]  /*4fc0*/  ISETP.GE.AND P1, PT, R8, RZ, PT ;  /* 0x000000ff0800720c */ /* 0x000fe20003f26270 */
[----:B------:R-:W-:Y:S01]  /*4fd0*/  VIADD R8, R0, 0xa2 ;  /* 0x000000a200087836 */ /* 0x000fe20000000000 */
[----:B------:R-:W-:Y:S01]  /*4fe0*/  IABS R96, R7 ;  /* 0x0000000700607213 */ /* 0x000fe20000000000 */
[--C-:B------:R-:W-:Y:S01]  /*4ff0*/  @!P3 IMAD.IADD R93, R93, 0x1, -R3.reuse ;  /* 0x000000015d5db824 */ /* 0x100fe200078e0a03 */
[----:B------:R-:W-:Y:S01]  /*5000*/  ISETP.GE.AND P3, PT, R10, RZ, PT ;  /* 0x000000ff0a00720c */ /* 0x000fe20003f66270 */
[----:B------:R-:W-:Y:S01]  /*5010*/  @!P5 IMAD.MOV R88, RZ, RZ, -R88 ;  /* 0x000000ffff58d224 */ /* 0x000fe200078e0a58 */
[----:B------:R-:W-:Y:S01]  /*5020*/  IABS R97, R8 ;  /* 0x0000000800617213 */ /* 0x000fe20000000000 */
[----:B------:R-:W-:Y:S01]  /*5030*/  @!P4 IMAD.IADD R94, R94, 0x1, -R3 ;  /* 0x000000015e5ec824 */ /* 0x000fe200078e0a03 */
[C---:B------:R-:W-:Y:S01]  /*5040*/  ISETP.GT.U32.AND P4, PT, R3.reuse, R93, PT ;  /* 0x0000005d0300720c */ /* 0x040fe20003f84070 */
[----:B------:R-:W-:Y:S01]  /*5050*/  IMAD.HI.U32 R4, R2, R96, RZ ;  /* 0x0000006002047227 */ /* 0x000fe200078e00ff */
[----:B------:R-:W-:-:S03]  /*5060*/  ISETP.GT.U32.AND P5, PT, R3, R91, PT ;  /* 0x0000005b0300720c */ /* 0x000fc60003fa4070 */
[----:B------:R-:W-:Y:S01]  /*5070*/  @!P6 IMAD.IADD R95, R95, 0x1, -R3 ;  /* 0x000000015f5fe824 */ /* 0x000fe200078e0a03 */
[----:B------:R-:W-:Y:S01]  /*5080*/  ISETP.GT.U32.AND P6, PT, R3, R94, PT ;  /* 0x0000005e0300720c */ /* 0x000fe20003fc4070 */
[----:B------:R-:W-:Y:S02]  /*5090*/  IMAD.MOV R6, RZ, RZ, -R4 ;  /* 0x000000ffff067224 */ /* 0x000fe400078e0a04 */
[----:B------:R-:W-:-:S04]  /*50a0*/  IMAD.HI.U32 R4, R2, R97, RZ ;  /* 0x0000006102047227 */ /* 0x000fc800078e00ff */
[----:B------:R-:W-:Y:S02]  /*50b0*/  IMAD R96, R3, R6, R96 ;  /* 0x0000000603607224 */ /* 0x000fe400078e0260 */
[----:B------:R-:W-:Y:S02]  /*50c0*/  IMAD.MOV R4, RZ, RZ, -R4 ;  /* 0x000000ffff047224 */ /* 0x000fe400078e0a04 */
[----:B------:R-:W-:Y:S01]  /*50d0*/  @!P4 IMAD.IADD R93, R93, 0x1, -R3 ;  /* 0x000000015d5dc824 */ /* 0x000fe200078e0a03 */
[C---:B------:R-:W-:Y:S01]  /*50e0*/  ISETP.GT.U32.AND P4, PT, R3.reuse, R96, PT ;  /* 0x000000600300720c */ /* 0x040fe20003f84070 */
[----:B------:R-:W-:Y:S02]  /*50f0*/  IMAD R97, R3, R4, R97 ;  /* 0x0000000403617224 */ /* 0x000fe400078e0261 */
[--C-:B------:R-:W-:Y:S01]  /*5100*/  @!P5 IMAD.IADD R91, R91, 0x1, -R3.reuse ;  /* 0x000000015b5bd824 */ /* 0x100fe200078e0a03 */
[----:B------:R-:W-:Y:S01]  /*5110*/  ISETP.GE.AND P5, PT, R9, RZ, PT ;  /* 0x000000ff0900720c */ /* 0x000fe20003fa6270 */
[----:B------:R-:W-:Y:S01]  /*5120*/  @!P6 IMAD.IADD R94, R94, 0x1, -R3 ;  /* 0x000000015e5ee824 */ /* 0x000fe200078e0a03 */
[----:B------:R-:W-:Y:S01]  /*5130*/  ISETP.GT.U32.AND P6, PT, R3, R97, PT ;  /* 0x000000610300720c */ /* 0x000fe20003fc4070 */
[----:B------:R-:W-:-:S02]  /*5140*/  VIADD R9, R0, 0xa1 ;  /* 0x000000a100097836 */ /* 0x000fc40000000000 */
[----:B------:R-:W-:Y:S02]  /*5150*/  VIADD R10, R0, 0xa0 ;  /* 0x000000a0000a7836 */ /* 0x000fe40000000000 */
[----:B------:R-:W-:Y:S01]  /*5160*/  @!P1 IMAD.MOV R93, RZ, RZ, -R93 ;  /* 0x000000ffff5d9224 */ /* 0x000fe200078e0a5d */
[----:B------:R-:W-:Y:S01]  /*5170*/  IABS R98, R9 ;  /* 0x0000000900627213 */ /* 0x000fe20000000000 */
[----:B------:R-:W-:Y:S01]  /*5180*/  @!P4 IMAD.IADD R96, R96, 0x1, -R3 ;  /* 0x000000016060c824 */ /* 0x000fe200078e0a03 */
[----:B------:R-:W-:Y:S01]  /*5190*/  IABS R99, R10 ;  /* 0x0000000a00637213 */ /* 0x000fe20000000000 */
[----:B------:R-:W-:Y:S01]  /*51a0*/  VIADD R11, R0, 0x9f ;  /* 0x0000009f000b7836 */ /* 0x000fe20000000000 */
[----:B------:R-:W-:Y:S01]  /*51b0*/  ISETP.GE.AND P4, PT, R8, RZ, PT ;  /* 0x000000ff0800720c */ /* 0x000fe20003f86270 */
[----:B------:R-:W-:-:S03]  /*51c0*/  IMAD.HI.U32 R4, R2, R98, RZ ;  /* 0x0000006202047227 */ /* 0x000fc600078e00ff */
[----:B------:R-:W-:Y:S01]  /*51d0*/  IABS R100, R11 ;  /* 0x0000000b00647213 */ /* 0x000fe20000000000 */
[----:B------:R-:W-:Y:S01]  /*51e0*/  @!P6 IMAD.IADD R97, R97, 0x1, -R3 ;  /* 0x000000016161e824 */ /* 0x000fe200078e0a03 */
[----:B------:R-:W-:Y:S01]  /*51f0*/  ISETP.GT.U32.AND P6, PT, R3, R96, PT ;  /* 0x000000600300720c */ /* 0x000fe20003fc4070 */
[----:B------:R-:W-:Y:S02]  /*5200*/  IMAD.MOV R6, RZ, RZ, -R4 ;  /* 0x000000ffff067224 */ /* 0x000fe400078e0a04 */
[----:B------:R-:W-:-:S04]  /*5210*/  IMAD.HI.U32 R4, R2, R99, RZ ;  /* 0x0000006302047227 */ /* 0x000fc800078e00ff */
[C---:B------:R-:W-:Y:S02]  /*5220*/  IMAD R98, R3.reuse, R6, R98 ;  /* 0x0000000603627224 */ /* 0x040fe400078e0262 */
[----:B------:R-:W-:Y:S02]  /*5230*/  IMAD.MOV R6, RZ, RZ, -R4 ;  /* 0x000000ffff067224 */ /* 0x000fe400078e0a04 */
[----:B------:R-:W-:Y:S01]  /*5240*/  @!P0 IMAD.MOV R91, RZ, RZ, -R91 ;  /* 0x000000ffff5b8224 */ /* 0x000fe200078e0a5b */
[C---:B------:R-:W-:Y:S01]  /*5250*/  ISETP.GT.U32.AND P1, PT, R3.reuse, R98, PT ;  /* 0x000000620300720c */ /* 0x040fe20003f24070 */
[C---:B------:R-:W-:Y:S01]  /*5260*/  IMAD R99, R3.reuse, R6, R99 ;  /* 0x0000000603637224 */ /* 0x040fe200078e0263 */
[C---:B------:R-:W-:Y:S01]  /*5270*/  ISETP.GT.U32.AND P0, PT, R3.reuse, R95, PT ;  /* 0x0000005f0300720c */ /* 0x040fe20003f04070 */
[----:B------:R-:W-:Y:S02]  /*5280*/  @!P6 IMAD.IADD R96, R96, 0x1, -R3 ;  /* 0x000000016060e824 */ /* 0x000fe400078e0a03 */
[----:B------:R-:W-:Y:S01]  /*5290*/  @!P2 IMAD.MOV R92, RZ, RZ, -R92 ;  /* 0x000000ffff5ca224 */ /* 0x000fe200078e0a5c */
[C---:B------:R-:W-:Y:S01]  /*52a0*/  ISETP.GT.U32.AND P6, PT, R3.reuse, R99, PT ;  /* 0x000000630300720c */ /* 0x040fe20003fc4070 */
[----:B------:R-:W-:Y:S01]  /*52b0*/  VIADD R6, R0, 0x9e ;  /* 0x0000009e00067836 */ /* 0x000fe20000000000 */
[----:B------:R-:W-:Y:S01]  /*52c0*/  ISETP.GT.U32.AND P2, PT, R3, R97, PT ;  /* 0x000000610300720c */ /* 0x000fe20003f44070 */
[----:B------:R-:W-:-:S03]  /*52d0*/  IMAD.HI.U32 R4, R2, R100, RZ ;  /* 0x0000006402047227 */ /* 0x000fc600078e00ff */
[----:B------:R-:W-:Y:S01]  /*52e0*/  IABS R101, R6 ;  /* 0x0000000600657213 */ /* 0x000fe20000000000 */
[--C-:B------:R-:W-:Y:S01]  /*52f0*/  @!P1 IMAD.IADD R98, R98, 0x1, -R3.reuse ;  /* 0x0000000162629824 */ /* 0x100fe200078e0a03 */
[----:B------:R-:W-:Y:S01]  /*5300*/  ISETP.GE.AND P1, PT, R6, RZ, PT ;  /* 0x000000ff0600720c */ /* 0x000fe20003f26270 */
[----:B------:R-:W-:Y:S02]  /*5310*/  IMAD.MOV R4, RZ, RZ, -R4 ;  /* 0x000000ffff047224 */ /* 0x000fe400078e0a04 */
[--C-:B------:R-:W-:Y:S01]  /*5320*/  @!P0 IMAD.IADD R95, R95, 0x1, -R3.reuse ;  /* 0x000000015f5f8824 */ /* 0x100fe200078e0a03 */
[----:B------:R-:W-:Y:S01]  /*5330*/  ISETP.GE.AND P0, PT, R7, RZ, PT ;  /* 0x000000ff0700720c */ /* 0x000fe20003f06270 */
[----:B------:R-:W-:Y:S01]  /*5340*/  @!P6 IMAD.IADD R99, R99, 0x1, -R3 ;  /* 0x000000016363e824 */ /* 0x000fe200078e0a03 */
[C---:B------:R-:W-:Y:S01]  /*5350*/  ISETP.GT.U32.AND P6, PT, R3.reuse, R98, PT ;  /* 0x000000620300720c */ /* 0x040fe20003fc4070 */
[----:B------:R-:W-:Y:S02]  /*5360*/  IMAD R100, R3, R4, R100 ;  /* 0x0000000403647224 */ /* 0x000fe400078e0264 */
[----:B------:R-:W-:-:S04]  /*5370*/  IMAD.HI.U32 R4, R2, R101, RZ ;  /* 0x0000006502047227 */ /* 0x000fc800078e00ff */
[----:B------:R-:W-:Y:S01]  /*5380*/  @!P2 IMAD.IADD R97, R97, 0x1, -R3 ;  /* 0x000000016161a824 */ /* 0x000fe200078e0a03 */
[----:B------:R-:W-:Y:S01]  /*5390*/  ISETP.GE.AND P2, PT, R11, RZ, PT ;  /* 0x000000ff0b00720c */ /* 0x000fe20003f46270 */
[----:B------:R-:W-:Y:S02]  /*53a0*/  IMAD.MOV R4, RZ, RZ, -R4 ;  /* 0x000000ffff047224 */ /* 0x000fe400078e0a04 */
[----:B------:R-:W-:Y:S01]  /*53b0*/  @!P4 IMAD.MOV R97, RZ, RZ, -R97 ;  /* 0x000000ffff61c224 */ /* 0x000fe200078e0a61 */
[C---:B------:R-:W-:Y:S01]  /*53c0*/  ISETP.GT.U32.AND P4, PT, R3.reuse, R100, PT ;  /* 0x000000640300720c */ /* 0x040fe20003f84070 */
[C---:B------:R-:W-:Y:S02]  /*53d0*/  IMAD R101, R3.reuse, R4, R101 ;  /* 0x0000000403657224 */ /* 0x040fe400078e0265 */
[----:B------:R-:W-:Y:S01]  /*53e0*/  @!P0 IMAD.MOV R96, RZ, RZ, -R96 ;  /* 0x000000ffff608224 */ /* 0x000fe200078e0a60 */
[C---:B------:R-:W-:Y:S01]  /*53f0*/  ISETP.GT.U32.AND P0, PT, R3.reuse, R99, PT ;  /* 0x000000630300720c */ /* 0x040fe20003f04070 */
[----:B------:R-:W-:Y:S01]  /*5400*/  @!P6 IMAD.IADD R98, R98, 0x1, -R3 ;  /* 0x000000016262e824 */ /* 0x000fe200078e0a03 */
[----:B------:R-:W-:Y:S01]  /*5410*/  ISETP.GT.U32.AND P6, PT, R3, R101, PT ;  /* 0x000000650300720c */ /* 0x000fe20003fc4070 */
[----:B------:R-:W-:-:S02]  /*5420*/  VIADD R7, R0, 0x9d ;  /* 0x0000009d00077836 */ /* 0x000fc40000000000 */
[----:B------:R-:W-:Y:S02]  /*5430*/  VIADD R8, R0, 0x9c ;  /* 0x0000009c00087836 */ /* 0x000fe40000000000 */
[----:B------:R-:W-:Y:S01]  /*5440*/  @!P5 IMAD.MOV R94, RZ, RZ, -R94 ;  /* 0x000000ffff5ed224 */ /* 0x000fe200078e0a5e */
[----:B------:R-:W-:Y:S01]  /*5450*/  IABS R102, R7 ;  /* 0x0000000700667213 */ /* 0x000fe20000000000 */
[----:B------:R-:W-:Y:S01]  /*5460*/  @!P3 IMAD.MOV R95, RZ, RZ, -R95 ;  /* 0x000000ffff5fb224 */ /* 0x000fe200078e0a5f */
[----:B------:R-:W-:Y:S01]  /*5470*/  ISETP.GE.AND P5, PT, R9, RZ, PT ;  /* 0x000000ff0900720c */ /* 0x000fe20003fa6270 */
[----:B------:R-:W-:Y:S01]  /*5480*/  @!P4 IMAD.IADD R100, R100, 0x1, -R3 ;  /* 0x000000016464c824 */ /* 0x000fe200078e0a03 */
[----:B------:R-:W-:Y:S01]  /*5490*/  ISETP.GE.AND P3, PT, R10, RZ, PT ;  /* 0x000000ff0a00720c */ /* 0x000fe20003f66270 */
[----:B------:R-:W-:Y:S01]  /*54a0*/  IMAD.HI.U32 R4, R2, R102, RZ ;  /* 0x0000006602047227 */ /* 0x000fe200078e00ff */
[----:B------:R-:W-:Y:S02]  /*54b0*/  IABS R103, R8 ;  /* 0x0000000800677213 */ /* 0x000fe40000000000 */
[----:B------:R-:W-:Y:S01]  /*54c0*/  ISETP.GE.AND P4, PT, R8, RZ, PT ;  /* 0x000000ff0800720c */ /* 0x000fe20003f86270 */
[----:B------:R-:W-:-:S02]  /*54d0*/  VIADD R9, R0, 0x9b ;  /* 0x0000009b00097836 */ /* 0x000fc40000000000 */
[--C-:B------:R-:W-:Y:S01]  /*54e0*/  @!P0 IMAD.IADD R99, R99, 0x1, -R3.reuse ;  /* 0x0000000163638824 */ /* 0x100fe200078e0a03 */
[----:B------:R-:W-:Y:S01]  /*54f0*/  ISETP.GE.AND P0, PT, R7, RZ, PT ;  /* 0x000000ff0700720c */ /* 0x000fe20003f06270 */
[----:B------:R-:W-:Y:S01]  /*5500*/  @!P6 IMAD.IADD R101, R101, 0x1, -R3 ;  /* 0x000000016565e824 */ /* 0x000fe200078e0a03 */
[----:B------:R-:W-:Y:S01]  /*5510*/  ISETP.GT.U32.AND P6, PT, R3, R100, PT ;  /* 0x000000640300720c */ /* 0x000fe20003fc4070 */
[----:B------:R-:W-:Y:S01]  /*5520*/  IMAD.HI.U32 R6, R2, R103, RZ ;  /* 0x0000006702067227 */ /* 0x000fe200078e00ff */
[----:B------:R-:W-:-:S03]  /*5530*/  IABS R104, R9 ;  /* 0x0000000900687213 */ /* 0x000fc60000000000 */
[----:B------:R-:W-:Y:S02]  /*5540*/  IMAD.MOV R7, RZ, RZ, -R4 ;  /* 0x000000ffff077224 */ /* 0x000fe400078e0a04 */
[----:B------:R-:W-:Y:S02]  /*5550*/  IMAD.MOV R6, RZ, RZ, -R6 ;  /* 0x000000ffff067224 */ /* 0x000fe400078e0a06 */
[C---:B------:R-:W-:Y:S02]  /*5560*/  IMAD R102, R3.reuse, R7, R102 ;  /* 0x0000000703667224 */ /* 0x040fe400078e0266 */
[----:B------:R-:W-:Y:S01]  /*5570*/  @!P5 IMAD.MOV R98, RZ, RZ, -R98 ;  /* 0x000000ffff62d224 */ /* 0x000fe200078e0a62 */
[----:B------:R-:W-:Y:S01]  /*5580*/  ISETP.GT.U32.AND P5, PT, R3, R101, PT ;  /* 0x000000650300720c */ /* 0x000fe20003fa4070 */
[----:B------:R-:W-:-:S04]  /*5590*/  IMAD.HI.U32 R4, R2, R104, RZ ;  /* 0x0000006802047227 */ /* 0x000fc800078e00ff */
[C---:B------:R-:W-:Y:S02]  /*55a0*/  IMAD R103, R3.reuse, R6, R103 ;  /* 0x0000000603677224 */ /* 0x040fe400078e0267 */
[----:B------:R-:W-:Y:S01]  /*55b0*/  @!P3 IMAD.MOV R99, RZ, RZ, -R99 ;  /* 0x000000ffff63b224 */ /* 0x000fe200078e0a63 */
[C---:B------:R-:W-:Y:S01]  /*55c0*/  ISETP.GT.U32.AND P3, PT, R3.reuse, R102, PT ;  /* 0x000000660300720c */ /* 0x040fe20003f64070 */
[----:B------:R-:W-:Y:S02]  /*55d0*/  IMAD.MOV R4, RZ, RZ, -R4 ;  /* 0x000000ffff047224 */ /* 0x000fe400078e0a04 */
[----:B------:R-:W-:Y:S01]  /*55e0*/  @!P6 IMAD.IADD R100, R100, 0x1, -R3 ;  /* 0x000000016464e824 */ /* 0x000fe200078e0a03 */
[C---:B------:R-:W-:Y:S01]  /*55f0*/  ISETP.GT.U32.AND P6, PT, R3.reuse, R103, PT ;  /* 0x000000670300720c */ /* 0x040fe20003fc4070 */
[----:B------:R-:W-:Y:S02]  /*5600*/  IMAD R104, R3, R4, R104 ;  /* 0x0000000403687224 */ /* 0x000fe400078e0268 */
[----:B------:R-:W-:-:S02]  /*5610*/  VIADD R7, R0, 0x9a ;  /* 0x0000009a00077836 */ /* 0x000fc40000000000 */
[--C-:B------:R-:W-:Y:S01]  /*5620*/  @!P5 IMAD.IADD R101, R101, 0x1, -R3.reuse ;  /* 0x000000016565d824 */ /* 0x100fe200078e0a03 */
[----:B------:R-:W-:Y:S01]  /*5630*/  ISETP.GT.U32.AND P5, PT, R3, R104, PT ;  /* 0x000000680300720c */ /* 0x000fe20003fa4070 */
[----:B------:R-:W-:Y:S01]  /*5640*/  VIADD R8, R0, 0x99 ;  /* 0x0000009900087836 */ /* 0x000fe20000000000 */
[----:B------:R-:W-:Y:S01]  /*5650*/  IABS R105, R7 ;  /* 0x0000000700697213 */ /* 0x000fe20000000000 */
[--C-:B------:R-:W-:Y:S01]  /*5660*/  @!P3 IMAD.IADD R102, R102, 0x1, -R3.reuse ;  /* 0x000000016666b824 */ /* 0x100fe200078e0a03 */
[----:B------:R-:W-:Y:S01]  /*5670*/  ISETP.GE.AND P3, PT, R9, RZ, PT ;  /* 0x000000ff0900720c */ /* 0x000fe20003f66270 */
[----:B------:R-:W-:Y:S01]  /*5680*/  VIADD R11, R0, 0x97 ;  /* 0x00000097000b7836 */ /* 0x000fe20000000000 */
[----:B------:R-:W-:Y:S01]  /*5690*/  IABS R106, R8 ;  /* 0x00000008006a7213 */ /* 0x000fe20000000000 */
[----:B------:R-:W-:Y:S01]  /*56a0*/  @!P6 IMAD.IADD R103, R103, 0x1, -R3 ;  /* 0x000000016767e824 */ /* 0x000fe200078e0a03 */
[----:B------:R-:W-:Y:S01]  /*56b0*/  ISETP.GT.U32.AND P6, PT, R3, R102, PT ;  /* 0x000000660300720c */ /* 0x000fe20003fc4070 */
[----:B------:R-:W-:Y:S01]  /*56c0*/  IMAD.HI.U32 R4, R2, R105, RZ ;  /* 0x0000006902047227 */ /* 0x000fe200078e00ff */
[----:B------:R-:W-:-:S03]  /*56d0*/  IABS R108, R11 ;  /* 0x0000000b006c7213 */ /* 0x000fc60000000000 */
[----:B------:R-:W-:Y:S02]  /*56e0*/  IMAD.MOV R4, RZ, RZ, -R4 ;  /* 0x000000ffff047224 */ /* 0x000fe400078e0a04 */
[----:B------:R-:W-:Y:S01]  /*56f0*/  @!P5 IMAD.IADD R104, R104, 0x1, -R3 ;  /* 0x000000016868d824 */ /* 0x000fe200078e0a03 */
[----:B------:R-:W-:Y:S01]  /*5700*/  ISETP.GT.U32.AND P5, PT, R3, R103, PT ;  /* 0x000000670300720c */ /* 0x000fe20003fa4070 */
[----:B------:R-:W-:-:S04]  /*5710*/  IMAD.HI.U32 R6, R2, R106, RZ ;  /* 0x0000006a02067227 */ /* 0x000fc800078e00ff */
[C---:B------:R-:W-:Y:S02]  /*5720*/  IMAD R105, R3.reuse, R4, R105 ;  /* 0x0000000403697224 */ /* 0x040fe400078e0269 */
[----:B------:R-:W-:Y:S02]  /*5730*/  IMAD.MOV R6, RZ, RZ, -R6 ;  /* 0x000000ffff067224 */ /* 0x000fe400078e0a06 */
[----:B------:R-:W-:Y:S01]  /*5740*/  @!P6 IMAD.IADD R102, R102, 0x1, -R3 ;  /* 0x000000016666e824 */ /* 0x000fe200078e0a03 */
[C---:B------:R-:W-:Y:S01]  /*5750*/  ISETP.GT.U32.AND P6, PT, R3.reuse, R105, PT ;  /* 0x000000690300720c */ /* 0x040fe20003fc4070 */
[----:B------:R-:W-:Y:S02]  /*5760*/  IMAD R106, R3, R6, R106 ;  /* 0x00000006036a7224 */ /* 0x000fe400078e026a */
[----:B------:R-:W-:-:S04]  /*5770*/  IMAD.HI.U32 R6, R2, R108, RZ ;  /* 0x0000006c02067227 */ /* 0x000fc800078e00ff */
[--C-:B------:R-:W-:Y:S01]  /*5780*/  @!P5 IMAD.IADD R103, R103, 0x1, -R3.reuse ;  /* 0x000000016767d824 */ /* 0x100fe200078e0a03 */
[----:B------:R-:W-:Y:S01]  /*5790*/  ISETP.GT.U32.AND P5, PT, R3, R106, PT ;  /* 0x0000006a0300720c */ /* 0x000fe20003fa4070 */
[C---:B------:R-:W-:Y:S02]  /*57a0*/  VIADD R10, R0.reuse, 0x98 ;  /* 0x00000098000a7836 */ /* 0x040fe40000000000 */
[----:B------:R-:W-:Y:S02]  /*57b0*/  IMAD.MOV R6, RZ, RZ, -R6 ;  /* 0x000000ffff067224 */ /* 0x000fe400078e0a06 */
[----:B------:R-:W-:Y:S01]  /*57c0*/  @!P6 IMAD.IADD R105, R105, 0x1, -R3 ;  /* 0x000000016969e824 */ /* 0x000fe200078e0a03 */
[----:B------:R-:W-:Y:S01]  /*57d0*/  IABS R107, R10 ;  /* 0x0000000a006b7213 */ /* 0x000fe20000000000 */
[----:B------:R-:W-:Y:S02]  /*57e0*/  IMAD R108, R3, R6, R108 ;  /* 0x00000006036c7224 */ /* 0x000fe400078e026c */
[----:B------:R-:W-:Y:S01]  /*57f0*/  @!P1 IMAD.MOV R101, RZ, RZ, -R101 ;  /* 0x000000ffff659224 */ /* 0x000fe200078e0a65 */
[----:B------:R-:W-:Y:S01]  /*5800*/  ISETP.GE.AND P1, PT, R7, RZ, PT ;  /* 0x000000ff0700720c */ /* 0x000fe20003f26270 */
[----:B------:R-:W-:-:S02]  /*5810*/  VIADD R7, R0, 0x96 ;  /* 0x0000009600077836 */ /* 0x000fc40000000000 */
[----:B------:R-:W-:Y:S01]  /*5820*/  @!P0 IMAD.MOV R102, RZ, RZ, -R102 ;  /* 0x000000ffff668224 */ /* 0x000fe200078e0a66 */
[C---:B------:R-:W-:Y:S01]  /*5830*/  ISETP.GT.U32.AND P0, PT, R3.reuse, R105, PT ;  /* 0x000000690300720c */ /* 0x040fe20003f04070 */
[----:B------:R-:W-:Y:S01]  /*5840*/  @!P4 IMAD.MOV R103, RZ, RZ, -R103 ;  /* 0x000000ffff67c224 */ /* 0x000fe200078e0a67 */
[----:B------:R-:W-:Y:S01]  /*5850*/  ISETP.GT.U32.AND P4, PT, R3, R108, PT ;  /* 0x0000006c0300720c */ /* 0x000fe20003f84070 */
[----:B------:R-:W-:Y:S01]  /*5860*/  IMAD.HI.U32 R4, R2, R107, RZ ;  /* 0x0000006b02047227 */ /* 0x000fe200078e00ff */
[----:B------:R-:W-:-:S03]  /*5870*/  IABS R109, R7 ;  /* 0x00000007006d7213 */ /* 0x000fc60000000000 */
[----:B------:R-:W-:Y:S02]  /*5880*/  @!P5 IMAD.IADD R106, R106, 0x1, -R3 ;  /* 0x000000016a6ad824 */ /* 0x000fe400078e0a03 */
[----:B------:R-:W-:Y:S02]  /*5890*/  IMAD.MOV R4, RZ, RZ, -R4 ;  /* 0x000000ffff047224 */ /* 0x000fe400078e0a04 */
[----:B------:R-:W-:Y:S01]  /*58a0*/  VIADD R6, R0, 0x95 ;  /* 0x0000009500067836 */ /* 0x000fe20000000000 */
[C---:B------:R-:W-:Y:S01]  /*58b0*/  ISETP.GT.U32.AND P5, PT, R3.reuse, R106, PT ;  /* 0x0000006a0300720c */ /* 0x040fe20003fa4070 */
[C---:B------:R-:W-:Y:S02]  /*58c0*/  IMAD R107, R3.reuse, R4, R107 ;  /* 0x00000004036b7224 */ /* 0x040fe400078e026b */
[----:B------:R-:W-:Y:S01]  /*58d0*/  IMAD.HI.U32 R4, R2, R109, RZ ;  /* 0x0000006d02047227 */ /* 0x000fe200078e00ff */
[----:B------:R-:W-:Y:S02]  /*58e0*/  IABS R110, R6 ;  /* 0x00000006006e7213 */ /* 0x000fe40000000000 */
[----:B------:R-:W-:Y:S01]  /*58f0*/  ISETP.GT.U32.AND P6, PT, R3, R107, PT ;  /* 0x0000006b0300720c */ /* 0x000fe20003fc4070 */
[----:B------:R-:W-:-:S02]  /*5900*/  IMAD.MOV R4, RZ, RZ, -R4 ;  /* 0x000000ffff047224 */ /* 0x000fc400078e0a04 */
[--C-:B------:R-:W-:Y:S01]  /*5910*/  @!P0 IMAD.IADD R105, R105, 0x1, -R3.reuse ;  /* 0x0000000169698824 */ /* 0x100fe200078e0a03 */
[----:B------:R-:W-:Y:S01]  /*5920*/  ISETP.GE.AND P0, PT, R11, RZ, PT ;  /* 0x000000ff0b00720c */ /* 0x000fe20003f06270 */
[----:B------:R-:W-:Y:S01]  /*5930*/  @!P4 IMAD.IADD R108, R108, 0x1, -R3 ;  /* 0x000000016c6cc824 */ /* 0x000fe200078e0a03 */
[----:B------:R-:W-:Y:S01]  /*5940*/  ISETP.GE.AND P4, PT, R7, RZ, PT ;  /* 0x000000ff0700720c */ /* 0x000fe20003f86270 */
[C---:B------:R-:W-:Y:S02]  /*5950*/  IMAD R109, R3.reuse, R4, R109 ;  /* 0x00000004036d7224 */ /* 0x040fe400078e026d */
[----:B------:R-:W-:Y:S01]  /*5960*/  @!P1 IMAD.MOV R105, RZ, RZ, -R105 ;  /* 0x000000ffff699224 */ /* 0x000fe200078e0a69 */
[----:B------:R-:W-:Y:S01]  /*5970*/  ISETP.GT.U32.AND P1, PT, R3, R108, PT ;  /* 0x0000006c0300720c */ /* 0x000fe20003f24070 */
[----:B------:R-:W-:-:S04]  /*5980*/  IMAD.HI.U32 R4, R2, R110, RZ ;  /* 0x0000006e02047227 */ /* 0x000fc800078e00ff */
[----:B------:R-:W-:Y:S01]  /*5990*/  @!P2 IMAD.MOV R100, RZ, RZ, -R100 ;  /* 0x000000ffff64a224 */ /* 0x000fe200078e0a64 */
[C---:B------:R-:W-:Y:S01]  /*59a0*/  ISETP.GT.U32.AND P2, PT, R3.reuse, R104, PT ;  /* 0x000000680300720c */ /* 0x040fe20003f44070 */
[--C-:B------:R-:W-:Y:S01]  /*59b0*/  @!P5 IMAD.IADD R106, R106, 0x1, -R3.reuse ;  /* 0x000000016a6ad824 */ /* 0x100fe200078e0a03 */
[----:B------:R-:W-:Y:S01]  /*59c0*/  ISETP.GT.U32.AND P5, PT, R3, R109, PT ;  /* 0x0000006d0300720c */ /* 0x000fe20003fa4070 */
[----:B------:R-:W-:Y:S02]  /*59d0*/  IMAD.MOV R4, RZ, RZ, -R4 ;  /* 0x000000ffff047224 */ /* 0x000fe400078e0a04 */
[--C-:B------:R-:W-:Y:S02]  /*59e0*/  @!P6 IMAD.IADD R107, R107, 0x1, -R3.reuse ;  /* 0x000000016b6be824 */ /* 0x100fe400078e0a03 */
[C---:B------:R-:W-:Y:S02]  /*59f0*/  IMAD R110, R3.reuse, R4, R110 ;  /* 0x00000004036e7224 */ /* 0x040fe400078e026e */
[--C-:B------:R-:W-:Y:S01]  /*5a00*/  @!P1 IMAD.IADD R108, R108, 0x1, -R3.reuse ;  /* 0x000000016c6c9824 */ /* 0x100fe200078e0a03 */
[C---:B------:R-:W-:Y:S01]  /*5a10*/  ISETP.GT.U32.AND P6, PT, R3.reuse, R107, PT ;  /* 0x0000006b0300720c */ /* 0x040fe20003fc4070 */
[----:B------:R-:W-:Y:S01]  /*5a20*/  VIADD R4, R0, 0x94 ;  /* 0x0000009400047836 */ /* 0x000fe20000000000 */
[----:B------:R-:W-:Y:S01]  /*5a30*/  ISETP.GT.U32.AND P1, PT, R3, R110, PT ;  /* 0x0000006e0300720c */ /* 0x000fe20003f24070 */
[--C-:B------:R-:W-:Y:S01]  /*5a40*/  @!P2 IMAD.IADD R104, R104, 0x1, -R3.reuse ;  /* 0x000000016868a824 */ /* 0x100fe200078e0a03 */
[----:B------:R-:W-:Y:S01]  /*5a50*/  ISETP.GE.AND P2, PT, R8, RZ, PT ;  /* 0x000000ff0800720c */ /* 0x000fe20003f46270 */
[----:B------:R-:W-:Y:S01]  /*5a60*/  @!P5 IMAD.IADD R109, R109, 0x1, -R3 ;  /* 0x000000016d6dd824 */ /* 0x000fe200078e0a03 */
[----:B------:R-:W-:Y:S01]  /*5a70*/  IABS R111, R4 ;  /* 0x00000004006f7213 */ /* 0x000fe20000000000 */
[----:B------:R-:W-:Y:S01]  /*5a80*/  @!P3 IMAD.MOV R104, RZ, RZ, -R104 ;  /* 0x000000ffff68b224 */ /* 0x000fe200078e0a68 */
[----:B------:R-:W-:Y:S01]  /*5a90*/  ISETP.GE.AND P3, PT, R10, RZ, PT ;  /* 0x000000ff0a00720c */ /* 0x000fe20003f66270 */
[C---:B------:R-:W-:Y:S01]  /*5aa0*/  VIADD R7, R0.reuse, 0x92 ;  /* 0x0000009200077836 */ /* 0x040fe20000000000 */
[----:B------:R-:W-:Y:S01]  /*5ab0*/  ISETP.GT.U32.AND P5, PT, R3, R109, PT ;  /* 0x0000006d0300720c */ /* 0x000fe20003fa4070 */
[----:B------:R-:W-:-:S02]  /*5ac0*/  VIADD R8, R0, 0x91 ;  /* 0x0000009100087836 */ /* 0x000fc40000000000 */
[--C-:B------:R-:W-:Y:S01]  /*5ad0*/  @!P6 IMAD.IADD R107, R107, 0x1, -R3.reuse ;  /* 0x000000016b6be824 */ /* 0x100fe200078e0a03 */
[----:B------:R-:W-:Y:S01]  /*5ae0*/  ISETP.GE.AND P6, PT, R6, RZ, PT ;  /* 0x000000ff0600720c */ /* 0x000fe20003fc6270 */
[----:B------:R-:W-:Y:S01]  /*5af0*/  @!P1 IMAD.IADD R110, R110, 0x1, -R3 ;  /* 0x000000016e6e9824 */ /* 0x000fe200078e0a03 */
[----:B------:R-:W-:Y:S01]  /*5b00*/  IABS R113, R7 ;  /* 0x0000000700717213 */ /* 0x000fe20000000000 */
[----:B------:R-:W-:Y:S01]  /*5b10*/  VIADD R6, R0, 0x93 ;  /* 0x0000009300067836 */ /* 0x000fe20000000000 */
[----:B------:R-:W-:Y:S01]  /*5b20*/  IABS R114, R8 ;  /* 0x0000000800727213 */ /* 0x000fe20000000000 */
[----:B------:R-:W-:Y:S01]  /*5b30*/  @!P2 IMAD.MOV R106, RZ, RZ, -R106 ;  /* 0x000000ffff6aa224 */ /* 0x000fe200078e0a6a */
[----:B------:R-:W-:Y:S01]  /*5b40*/  ISETP.GE.AND P2, PT, R4, RZ, PT ;  /* 0x000000ff0400720c */ /* 0x000fe20003f46270 */
[----:B------:R-:W-:Y:S01]  /*5b50*/  IMAD.HI.U32 R4, R2, R111, RZ ;  /* 0x0000006f02047227 */ /* 0x000fe200078e00ff */
[----:B------:R-:W-:Y:S02]  /*5b60*/  ISETP.GT.U32.AND P1, PT, R3, R110, PT ;  /* 0x0000006e0300720c */ /* 0x000fe40003f24070 */
[----:B------:R-:W-:Y:S01]  /*5b70*/  IABS R112, R6 ;  /* 0x0000000600707213 */ /* 0x000fe20000000000 */
[----:B------:R-:W-:Y:S01]  /*5b80*/  @!P3 IMAD.MOV R107, RZ, RZ, -R107 ;  /* 0x000000ffff6bb224 */ /* 0x000fe200078e0a6b */
[----:B------:R-:W-:Y:S01]  /*5b90*/  ISETP.GE.AND P3, PT, R6, RZ, PT ;  /* 0x000000ff0600720c */ /* 0x000fe20003f66270 */
[----:B------:R-:W-:Y:S01]  /*5ba0*/  @!P5 IMAD.IADD R109, R109, 0x1, -R3 ;  /* 0x000000016d6dd824 */ /* 0x000fe200078e0a03 */
[----:B------:R-:W-:Y:S01]  /*5bb0*/  ISETP.GE.AND P5, PT, R8, RZ, PT ;  /* 0x000000ff0800720c */ /* 0x000fe20003fa6270 */
[----:B------:R-:W-:-:S02]  /*5bc0*/  IMAD.MOV R8, RZ, RZ, -R4 ;  /* 0x000000ffff087224 */ /* 0x000fc400078e0a04 */
[----:B------:R-:W-:-:S04]  /*5bd0*/  IMAD.HI.U32 R6, R2, R113, RZ ;  /* 0x0000007102067227 */ /* 0x000fc800078e00ff */
[C---:B------:R-:W-:Y:S02]  /*5be0*/  IMAD R111, R3.reuse, R8, R111 ;  /* 0x00000008036f7224 */ /* 0x040fe400078e026f */
[----:B------:R-:W-:Y:S02]  /*5bf0*/  IMAD.MOV R6, RZ, RZ, -R6 ;  /* 0x000000ffff067224 */ /* 0x000fe400078e0a06 */
[----:B------:R-:W-:Y:S01]  /*5c00*/  @!P4 IMAD.MOV R109, RZ, RZ, -R109 ;  /* 0x000000ffff6dc224 */ /* 0x000fe200078e0a6d */
[C---:B------:R-:W-:Y:S01]  /*5c10*/  ISETP.GT.U32.AND P4, PT, R3.reuse, R111, PT ;  /* 0x0000006f0300720c */ /* 0x040fe20003f84070 */
[----:B------:R-:W-:Y:S02]  /*5c20*/  @!P1 IMAD.IADD R110, R110, 0x1, -R3 ;  /* 0x000000016e6e9824 */ /* 0x000fe400078e0a03 */
[----:B------:R-:W-:Y:S02]  /*5c30*/  IMAD R113, R3, R6, R113 ;  /* 0x0000000603717224 */ /* 0x000fe400078e0271 */
[----:B------:R-:W-:-:S02]  /*5c40*/  @!P6 IMAD.MOV R110, RZ, RZ, -R110 ;  /* 0x000000ffff6ee224 */ /* 0x000fc400078e0a6e */
[----:B------:R-:W-:Y:S01]  /*5c50*/  IMAD.HI.U32 R4, R2, R112, RZ ;  /* 0x0000007002047227 */ /* 0x000fe200078e00ff */
[----:B------:R-:W-:-:S03]  /*5c60*/  ISETP.GT.U32.AND P6, PT, R3, R113, PT ;  /* 0x000000710300720c */ /* 0x000fc60003fc4070 */
[----:B------:R-:W-:Y:S01]  /*5c70*/  @!P0 IMAD.MOV R108, RZ, RZ, -R108 ;  /* 0x000000ffff6c8224 */ /* 0x000fe200078e0a6c */
[----:B------:R-:W-:Y:S01]  /*5c80*/  ISETP.GE.AND P0, PT, R7, RZ, PT ;  /* 0x000000ff0700720c */ /* 0x000fe20003f06270 */
[----:B------:R-:W-:Y:S02]  /*5c90*/  IMAD.MOV R7, RZ, RZ, -R4 ;  /* 0x000000ffff077224 */ /* 0x000fe400078e0a04 */
[----:B------:R-:W-:Y:S02]  /*5ca0*/  VIADD R8, R0, 0x8f ;  /* 0x0000008f00087836 */ /* 0x000fe40000000000 */
[----:B------:R-:W-:Y:S02]  /*5cb0*/  IMAD R112, R3, R7, R112 ;  /* 0x0000000703707224 */ /* 0x000fe400078e0270 */
[--C-:B------:R-:W-:Y:S01]  /*5cc0*/  @!P4 IMAD.IADD R111, R111, 0x1, -R3.reuse ;  /* 0x000000016f6fc824 */ /* 0x100fe200078e0a03 */
[----:B------:R-:W-:Y:S01]  /*5cd0*/  IABS R116, R8 ;  /* 0x0000000800747213 */ /* 0x000fe20000000000 */
[----:B------:R-:W-:Y:S01]  /*5ce0*/  @!P6 IMAD.IADD R113, R113, 0x1, -R3 ;  /* 0x000000017171e824 */ /* 0x000fe200078e0a03 */
[C---:B------:R-:W-:Y:S01]  /*5cf0*/  ISETP.GT.U32.AND P1, PT, R3.reuse, R112, PT ;  /* 0x000000700300720c */ /* 0x040fe20003f24070 */
[----:B------:R-:W-:Y:S01]  /*5d00*/  IMAD.HI.U32 R4, R2, R114, RZ ;  /* 0x0000007202047227 */ /* 0x000fe200078e00ff */
[----:B------:R-:W-:-:S02]  /*5d10*/  ISETP.GT.U32.AND P4, PT, R3, R111, PT ;  /* 0x0000006f0300720c */ /* 0x000fc40003f84070 */
[----:B------:R-:W-:Y:S01]  /*5d20*/  ISETP.GT.U32.AND P6, PT, R3, R113, PT ;  /* 0x000000710300720c */ /* 0x000fe20003fc4070 */
[----:B------:R-:W-:Y:S02]  /*5d30*/  IMAD.MOV R4, RZ, RZ, -R4 ;  /* 0x000000ffff047224 */ /* 0x000fe400078e0a04 */
[----:B------:R-:W-:-:S04]  /*5d40*/  IMAD.HI.U32 R6, R2, R116, RZ ;  /* 0x0000007402067227 */ /* 0x000fc800078e00ff */
[----:B------:R-:W-:Y:S02]  /*5d50*/  VIADD R7, R0, 0x90 ;  /* 0x0000009000077836 */ /* 0x000fe40000000000 */
[----:B------:R-:W-:Y:S02]  /*5d60*/  IMAD R114, R3, R4, R114 ;  /* 0x0000000403727224 */ /* 0x000fe400078e0272 */
[----:B------:R-:W-:Y:S01]  /*5d70*/  IMAD.MOV R6, RZ, RZ, -R6 ;  /* 0x000000ffff067224 */ /* 0x000fe200078e0a06 */
[----:B------:R-:W-:Y:S01]  /*5d80*/  IABS R115, R7 ;  /* 0x0000000700737213 */ /* 0x000fe20000000000 */
[--C-:B------:R-:W-:Y:S02]  /*5d90*/  @!P1 IMAD.IADD R112, R112, 0x1, -R3.reuse ;  /* 0x0000000170709824 */ /* 0x100fe400078e0a03 */
[--C-:B------:R-:W-:Y:S01]  /*5da0*/  @!P4 IMAD.IADD R111, R111, 0x1, -R3.reuse ;  /* 0x000000016f6fc824 */ /* 0x100fe200078e0a03 */
[C---:B------:R-:W-:Y:S01]  /*5db0*/  ISETP.GT.U32.AND P4, PT, R3.reuse, R114, PT ;  /* 0x000000720300720c */ /* 0x040fe20003f84070 */
[C---:B------:R-:W-:Y:S01]  /*5dc0*/  IMAD R116, R3.reuse, R6, R116 ;  /* 0x0000000603747224 */ /* 0x040fe200078e0274 */
[----:B------:R-:W-:Y:S01]  /*5dd0*/  ISETP.GT.U32.AND P1, PT, R3, R112, PT ;  /* 0x000000700300720c */ /* 0x000fe20003f24070 */
[----:B------:R-:W-:-:S02]  /*5de0*/  @!P6 IMAD.IADD R113, R113, 0x1, -R3 ;  /* 0x000000017171e824 */ /* 0x000fc400078e0a03 */
[----:B------:R-:W-:Y:S01]  /*5df0*/  VIADD R9, R0, 0x8e ;  /* 0x0000008e00097836 */ /* 0x000fe20000000000 */
[----:B------:R-:W-:Y:S01]  /*5e00*/  ISETP.GT.U32.AND P6, PT, R3, R116, PT ;  /* 0x000000740300720c */ /* 0x000fe20003fc4070 */
[----:B------:R-:W-:-:S03]  /*5e10*/  IMAD.HI.U32 R4, R2, R115, RZ ;  /* 0x0000007302047227 */ /* 0x000fc600078e00ff */
[----:B------:R-:W-:Y:S01]  /*5e20*/  IABS R117, R9 ;  /* 0x0000000900757213 */ /* 0x000fe20000000000 */
[----:B------:R-:W-:Y:S02]  /*5e30*/  IMAD.MOV R4, RZ, RZ, -R4 ;  /* 0x000000ffff047224 */ /* 0x000fe400078e0a04 */
[C---:B------:R-:W-:Y:S02]  /*5e40*/  VIADD R10, R0.reuse, 0x8d ;  /* 0x0000008d000a7836 */ /* 0x040fe40000000000 */
[----:B------:R-:W-:Y:S02]  /*5e50*/  IMAD R115, R3, R4, R115 ;  /* 0x0000000403737224 */ /* 0x000fe400078e0273 */
[----:B------:R-:W-:Y:S01]  /*5e60*/  VIADD R11, R0, 0x8c ;  /* 0x0000008c000b7836 */ /* 0x000fe20000000000 */
[----:B------:R-:W-:Y:S01]  /*5e70*/  IABS R118, R10 ;  /* 0x0000000a00767213 */ /* 0x000fe20000000000 */
[----:B------:R-:W-:Y:S02]  /*5e80*/  @!P4 IMAD.IADD R114, R114, 0x1, -R3 ;  /* 0x000000017272c824 */ /* 0x000fe400078e0a03 */
[----:B------:R-:W-:Y:S01]  /*5e90*/  IMAD.HI.U32 R4, R2, R117, RZ ;  /* 0x0000007502047227 */ /* 0x000fe200078e00ff */
[----:B------:R-:W-:-:S02]  /*5ea0*/  IABS R119, R11 ;  /* 0x0000000b00777213 */ /* 0x000fc40000000000 */
[C---:B------:R-:W-:Y:S01]  /*5eb0*/  ISETP.GT.U32.AND P4, PT, R3.reuse, R114, PT ;  /* 0x000000720300720c */ /* 0x040fe20003f84070 */
[--C-:B------:R-:W-:Y:S01]  /*5ec0*/  @!P1 IMAD.IADD R112, R112, 0x1, -R3.reuse ;  /* 0x0000000170709824 */ /* 0x100fe200078e0a03 */
[C---:B------:R-:W-:Y:S01]  /*5ed0*/  ISETP.GT.U32.AND P1, PT, R3.reuse, R115, PT ;  /* 0x000000730300720c */ /* 0x040fe20003f24070 */
[----:B------:R-:W-:Y:S02]  /*5ee0*/  @!P6 IMAD.IADD R116, R116, 0x1, -R3 ;  /* 0x000000017474e824 */ /* 0x000fe400078e0a03 */
[----:B------:R-:W-:Y:S02]  /*5ef0*/  IMAD.MOV R4, RZ, RZ, -R4 ;  /* 0x000000ffff047224 */ /* 0x000fe400078e0a04 */
[----:B------:R-:W-:Y:S01]  /*5f00*/  @!P3 IMAD.MOV R112, RZ, RZ, -R112 ;  /* 0x000000ffff70b224 */ /* 0x000fe200078e0a70 */
[C---:B------:R-:W-:Y:S01]  /*5f10*/  ISETP.GT.U32.AND P3, PT, R3.reuse, R116, PT ;  /* 0x000000740300720c */ /* 0x040fe20003f64070 */
[----:B------:R-:W-:Y:S02]  /*5f20*/  IMAD R117, R3, R4, R117 ;  /* 0x0000000403757224 */ /* 0x000fe400078e0275 */
[----:B------:R-:W-:-:S04]  /*5f30*/  IMAD.HI.U32 R6, R2, R118, RZ ;  /* 0x0000007602067227 */ /* 0x000fc800078e00ff */
[----:B------:R-:W-:-:S04]  /*5f40*/  IMAD.HI.U32 R4, R2, R119, RZ ;  /* 0x0000007702047227 */ /* 0x000fc800078e00ff */
[----:B------:R-:W-:Y:S02]  /*5f50*/  IMAD.MOV R6, RZ, RZ, -R6 ;  /* 0x000000ffff067224 */ /* 0x000fe400078e0a06 */
[----:B------:R-:W-:Y:S02]  /*5f60*/  IMAD.MOV R4, RZ, RZ, -R4 ;  /* 0x000000ffff047224 */ /* 0x000fe400078e0a04 */
[C---:B------:R-:W-:Y:S02]  /*5f70*/  IMAD R118, R3.reuse, R6, R118 ;  /* 0x0000000603767224 */ /* 0x040fe400078e0276 */
[----:B------:R-:W-:Y:S01]  /*5f80*/  @!P4 IMAD.IADD R114, R114, 0x1, -R3 ;  /* 0x000000017272c824 */ /* 0x000fe200078e0a03 */
[C---:B------:R-:W-:Y:S01]  /*5f90*/  ISETP.GT.U32.AND P4, PT, R3.reuse, R117, PT ;  /* 0x000000750300720c */ /* 0x040fe20003f84070 */
[C---:B------:R-:W-:Y:S02]  /*5fa0*/  IMAD R119, R3.reuse, R4, R119 ;  /* 0x0000000403777224 */ /* 0x040fe400078e0277 */
[----:B------:R-:W-:Y:S01]  /*5fb0*/  @!P5 IMAD.MOV R114, RZ, RZ, -R114 ;  /* 0x000000ffff72d224 */ /* 0x000fe200078e0a72 */
[C---:B------:R-:W-:Y:S01]  /*5fc0*/  ISETP.GT.U32.AND P5, PT, R3.reuse, R118, PT ;  /* 0x000000760300720c */ /* 0x040fe20003fa4070 */
[----:B------:R-:W-:Y:S01]  /*5fd0*/  @!P3 IMAD.IADD R116, R116, 0x1, -R3 ;  /* 0x000000017474b824 */ /* 0x000fe200078e0a03 */
[----:B------:R-:W-:Y:S01]  /*5fe0*/  ISETP.GT.U32.AND P3, PT, R3, R119, PT ;  /* 0x000000770300720c */ /* 0x000fe20003f64070 */
[----:B------:R-:W-:Y:S01]  /*5ff0*/  @!P2 IMAD.MOV R111, RZ, RZ, -R111 ;  /* 0x000000ffff6fa224 */ /* 0x000fe200078e0a6f */
[----:B------:R-:W-:Y:S01]  /*6000*/  ISETP.GE.AND P2, PT, R7, RZ, PT ;  /* 0x000000ff0700720c */ /* 0x000fe20003f46270 */
[----:B------:R-:W-:Y:S01]  /*6010*/  @!P1 IMAD.IADD R115, R115, 0x1, -R3 ;  /* 0x0000000173739824 */ /* 0x000fe200078e0a03 */
[----:B------:R-:W-:Y:S01]  /*6020*/  ISETP.GE.AND P1, PT, R8, RZ, PT ;  /* 0x000000ff0800720c */ /* 0x000fe20003f26270 */
[----:B------:R-:W-:-:S02]  /*6030*/  VIADD R7, R0, 0x8b ;  /* 0x0000008b00077836 */ /* 0x000fc40000000000 */
[----:B------:R-:W-:Y:S01]  /*6040*/  VIADD R8, R0, 0x8a ;  /* 0x0000008a00087836 */ /* 0x000fe20000000000 */
[----:B------:R-:W-:Y:S01]  /*6050*/  ISETP.GT.U32.AND P6, PT, R3, R115, PT ;  /* 0x000000730300720c */ /* 0x000fe20003fc4070 */
[--C-:B------:R-:W-:Y:S01]  /*6060*/  @!P4 IMAD.IADD R117, R117, 0x1, -R3.reuse ;  /* 0x000000017575c824 */ /* 0x100fe200078e0a03 */
[----:B------:R-:W-:Y:S01]  /*6070*/  IABS R120, R7 ;  /* 0x0000000700787213 */ /* 0x000fe20000000000 */
[--C-:B------:R-:W-:Y:S01]  /*6080*/  @!P5 IMAD.IADD R118, R118, 0x1, -R3.reuse ;  /* 0x000000017676d824 */ /* 0x100fe200078e0a03 */
[----:B------:R-:W-:Y:S01]  /*6090*/  IABS R121, R8 ;  /* 0x0000000800797213 */ /* 0x000fe20000000000 */
[----:B------:R-:W-:Y:S01]  /*60a0*/  @!P3 IMAD.IADD R119, R119, 0x1, -R3 ;  /* 0x000000017777b824 */ /* 0x000fe200078e0a03 */
[----:B------:R-:W-:Y:S01]  /*60b0*/  ISETP.GT.U32.AND P5, PT, R3, R117, PT ;  /* 0x000000750300720c */ /* 0x000fe20003fa4070 */
[----:B------:R-:W-:Y:S01]  /*60c0*/  IMAD.HI.U32 R4, R2, R120, RZ ;  /* 0x0000007802047227 */ /* 0x000fe200078e00ff */
[----:B------:R-:W-:Y:S02]  /*60d0*/  ISETP.GE.AND P4, PT, R11, RZ, PT ;  /* 0x000000ff0b00720c */ /* 0x000fe40003f86270 */
[----:B------:R-:W-:Y:S01]  /*60e0*/  ISETP.GT.U32.AND P3, PT, R3, R119, PT ;  /* 0x000000770300720c */ /* 0x000fe20003f64070 */
[----:B------:R-:W-:-:S02]  /*60f0*/  IMAD.MOV R6, RZ, RZ, -R4 ;  /* 0x000000ffff067224 */ /* 0x000fc400078e0a04 */
[----:B------:R-:W-:-:S04]  /*6100*/  IMAD.HI.U32 R4, R2, R121, RZ ;  /* 0x0000007902047227 */ /* 0x000fc800078e00ff */
[----:B------:R-:W-:Y:S01]  /*6110*/  @!P6 IMAD.IADD R115, R115, 0x1, -R3 ;  /* 0x000000017373e824 */ /* 0x000fe200078e0a03 */
[----:B------:R-:W-:Y:S01]  /*6120*/  ISETP.GE.AND P6, PT, R10, RZ, PT ;  /* 0x000000ff0a00720c */ /* 0x000fe20003fc6270 */
[C---:B------:R-:W-:Y:S02]  /*6130*/  IMAD R120, R3.reuse, R6, R120 ;  /* 0x0000000603787224 */ /* 0x040fe400078e0278 */
[----:B------:R-:W-:Y:S02]  /*6140*/  IMAD.MOV R4, RZ, RZ, -R4 ;  /* 0x000000ffff047224 */ /* 0x000fe400078e0a04 */
[----:B------:R-:W-:Y:S01]  /*6150*/  @!P2 IMAD.MOV R115, RZ, RZ, -R115 ;  /* 0x000000ffff73a224 */ /* 0x000fe200078e0a73 */
[----:B------:R-:W-:Y:S01]  /*6160*/  ISETP.GT.U32.AND P2, PT, R3, R118, PT ;  /* 0x000000760300720c */ /* 0x000fe20003f44070 */
[----:B------:R-:W-:Y:S01]  /*6170*/  @!P5 IMAD.IADD R117, R117, 0x1, -R3 ;  /* 0x000000017575d824 */ /* 0x000fe200078e0a03 */
[C---:B------:R-:W-:Y:S01]  /*6180*/  ISETP.GT.U32.AND P5, PT, R3.reuse, R120, PT ;  /* 0x000000780300720c */ /* 0x040fe20003fa4070 */
[----:B------:R-:W-:-:S02]  /*6190*/  IMAD R121, R3, R4, R121 ;  /* 0x0000000403797224 */ /* 0x000fc400078e0279 */
[----:B------:R-:W-:Y:S01]  /*61a0*/  @!P0 IMAD.MOV R113, RZ, RZ, -R113 ;  /* 0x000000ffff718224 */ /* 0x000fe200078e0a71 */
[----:B------:R-:W-:Y:S01]  /*61b0*/  ISETP.GE.AND P0, PT, R9, RZ, PT ;  /* 0x000000ff0900720c */ /* 0x000fe20003f06270 */
[C---:B------:R-:W-:Y:S02]  /*61c0*/  VIADD R10, R0.reuse, 0x88 ;  /* 0x00000088000a7836 */ /* 0x040fe40000000000 */
[--C-:B------:R-:W-:Y:S01]  /*61d0*/  @!P3 IMAD.IADD R119, R119, 0x1, -R3.reuse ;  /* 0x000000017777b824 */ /* 0x100fe200078e0a03 */
[----:B------:R-:W-:Y:S01]  /*61e0*/  ISETP.GT.U32.AND P3, PT, R3, R121, PT ;  /* 0x000000790300720c */ /* 0x000fe20003f64070 */
[----:B------:R-:W-:Y:S01]  /*61f0*/  VIADD R9, R0, 0x89 ;  /* 0x0000008900097836 */ /* 0x000fe20000000000 */
[----:B------:R-:W-:Y:S01]  /*6200*/  IABS R123, R10 ;  /* 0x0000000a007b7213 */ /* 0x000fe20000000000 */
[----:B------:R-:W-:Y:S01]  /*6210*/  @!P2 IMAD.IADD R118, R118, 0x1, -R3 ;  /* 0x000000017676a824 */ /* 0x000fe200078e0a03 */
[----:B------:R-:W-:Y:S01]  /*6220*/  ISETP.GE.AND P2, PT, R7, RZ, PT ;  /* 0x000000ff0700720c */ /* 0x000fe20003f46270 */
[----:B------:R-:W-:Y:S01]  /*6230*/  VIADD R7, R0, 0x87 ;  /* 0x0000008700077836 */ /* 0x000fe20000000000 */
[----:B------:R-:W-:Y:S01]  /*6240*/  IABS R122, R9 ;  /* 0x00000009007a7213 */ /* 0x000fe20000000000 */
[----:B------:R-:W-:-:S03]  /*6250*/  IMAD.HI.U32 R6, R2, R123, RZ ;  /* 0x0000007b02067227 */ /* 0x000fc600078e00ff */
[----:B------:R-:W-:Y:S01]  /*6260*/  IABS R124, R7 ;  /* 0x00000007007c7213 */ /* 0x000fe20000000000 */
[----:B------:R-:W-:Y:S01]  /*6270*/  @!P5 IMAD.IADD R120, R120, 0x1, -R3 ;  /* 0x000000017878d824 */ /* 0x000fe200078e0a03 */
[----:B------:R-:W-:Y:S01]  /*6280*/  ISETP.GE.AND P5, PT, R8, RZ, PT ;  /* 0x000000ff0800720c */ /* 0x000fe20003fa6270 */
[----:B------:R-:W-:-:S04]  /*6290*/  IMAD.HI.U32 R4, R2, R122, RZ ;  /* 0x0000007a02047227 */ /* 0x000fc800078e00ff */
[----:B------:R-:W-:Y:S02]  /*62a0*/  IMAD.MOV R6, RZ, RZ, -R6 ;  /* 0x000000ffff067224 */ /* 0x000fe400078e0a06 */
[----:B------:R-:W-:Y:S02]  /*62b0*/  VIADD R8, R0, 0x86 ;  /* 0x0000008600087836 */ /* 0x000fe40000000000 */
[----:B------:R-:W-:Y:S01]  /*62c0*/  @!P3 IMAD.IADD R121, R121, 0x1, -R3 ;  /* 0x000000017979b824 */ /* 0x000fe200078e0a03 */
[C---:B------:R-:W-:Y:S01]  /*62d0*/  ISETP.GT.U32.AND P3, PT, R3.reuse, R120, PT ;  /* 0x000000780300720c */ /* 0x040fe20003f64070 */
[----:B------:R-:W-:Y:S01]  /*62e0*/  IMAD.MOV R4, RZ, RZ, -R4 ;  /* 0x000000ffff047224 */ /* 0x000fe200078e0a04 */
[----:B------:R-:W-:Y:S01]  /*62f0*/  IABS R125, R8 ;  /* 0x00000008007d7213 */ /* 0x000fe20000000000 */
[C---:B------:R-:W-:Y:S02]  /*6300*/  IMAD R123, R3.reuse, R6, R123 ;  /* 0x00000006037b7224 */ /* 0x040fe400078e027b */
[----:B------:R-:W-:Y:S01]  /*6310*/  @!P1 IMAD.MOV R116, RZ, RZ, -R116 ;  /* 0x000000ffff749224 */ /* 0x000fe200078e0a74 */
[C---:B------:R-:W-:Y:S01]  /*6320*/  ISETP.GT.U32.AND P1, PT, R3.reuse, R121, PT ;  /* 0x000000790300720c */ /* 0x040fe20003f24070 */
[----:B------:R-:W-:-:S02]  /*6330*/  IMAD R122, R3, R4, R122 ;  /* 0x00000004037a7224 */ /* 0x000fc400078e027a */
[----:B------:R-:W-:-:S04]  /*6340*/  IMAD.HI.U32 R4, R2, R124, RZ ;  /* 0x0000007c02047227 */ /* 0x000fc800078e00ff */
[----:B------:R-:W-:Y:S01]  /*6350*/  @!P6 IMAD.MOV R118, RZ, RZ, -R118 ;  /* 0x000000ffff76e224 */ /* 0x000fe200078e0a76 */
[----:B------:R-:W-:Y:S01]  /*6360*/  ISETP.GT.U32.AND P6, PT, R3, R123, PT ;  /* 0x0000007b0300720c */ /* 0x000fe20003fc4070 */
[----:B------:R-:W-:-:S04]  /*6370*/  IMAD.HI.U32 R6, R2, R125, RZ ;  /* 0x0000007d02067227 */ /* 0x000fc800078e00ff */
[----:B------:R-:W-:Y:S02]  /*6380*/  IMAD.MOV R4, RZ, RZ, -R4 ;  /* 0x000000ffff047224 */ /* 0x000fe400078e0a04 */
[----:B------:R-:W-:Y:S01]  /*6390*/  @!P3 IMAD.IADD R120, R120, 0x1, -R3 ;  /* 0x000000017878b824 */ /* 0x000fe200078e0a03 */
[----:B------:R-:W-:Y:S01]  /*63a0*/  ISETP.GE.AND P3, PT, R10, RZ, PT ;  /* 0x000000ff0a00720c */ /* 0x000fe20003f66270 */
[----:B------:R-:W-:Y:S02]  /*63b0*/  IMAD.MOV R6, RZ, RZ, -R6 ;  /* 0x000000ffff067224 */ /* 0x000fe400078e0a06 */
[C---:B------:R-:W-:Y:S02]  /*63c0*/  IMAD R124, R3.reuse, R4, R124 ;  /* 0x00000004037c7224 */ /* 0x040fe400078e027c */
[----:B------:R-:W-:Y:S01]  /*63d0*/  @!P0 IMAD.MOV R117, RZ, RZ, -R117 ;  /* 0x000000ffff758224 */ /* 0x000fe200078e0a75 */
[----:B------:R-:W-:Y:S01]  /*63e0*/  ISETP.GT.U32.AND P0, PT, R3, R122, PT ;  /* 0x0000007a0300720c */ /* 0x000fe20003f04070 */
[----:B------:R-:W-:Y:S01]  /*63f0*/  @!P1 IMAD.IADD R121, R121, 0x1, -R3 ;  /* 0x0000000179799824 */ /* 0x000fe200078e0a03 */
[----:B------:R-:W-:Y:S01]  /*6400*/  ISETP.GE.AND P1, PT, R7, RZ, PT ;  /* 0x000000ff0700720c */ /* 0x000fe20003f26270 */
[----:B------:R-:W-:-:S02]  /*6410*/  IMAD R125, R3, R6, R125 ;  /* 0x00000006037d7224 */ /* 0x000fc400078e027d */
[----:B------:R-:W-:Y:S01]  /*6420*/  @!P2 IMAD.MOV R120, RZ, RZ, -R120 ;  /* 0x000000ffff78a224 */ /* 0x000fe200078e0a78 */
[----:B------:R-:W-:Y:S01]  /*6430*/  ISETP.GT.U32.AND P2, PT, R3, R124, PT ;  /* 0x0000007c0300720c */ /* 0x000fe20003f44070 */
[----:B------:R-:W-:Y:S02]  /*6440*/  @!P6 IMAD.IADD R123, R123, 0x1, -R3 ;  /* 0x000000017b7be824 */ /* 0x000fe400078e0a03 */
[----:B------:R-:W-:Y:S01]  /*6450*/  @!P5 IMAD.MOV R121, RZ, RZ, -R121 ;  /* 0x000000ffff79d224 */ /* 0x000fe200078e0a79 */
[C---:B------:R-:W-:Y:S01]  /*6460*/  ISETP.GT.U32.AND P5, PT, R3.reuse, R125, PT ;  /* 0x0000007d0300720c */ /* 0x040fe20003fa4070 */
[----:B------:R-:W-:Y:S01]  /*6470*/  VIADD R6, R0, 0x85 ;  /* 0x0000008500067836 */ /* 0x000fe20000000000 */
[C---:B------:R-:W-:Y:S01]  /*6480*/  ISETP.GT.U32.AND P6, PT, R3.reuse, R123, PT ;  /* 0x0000007b0300720c */ /* 0x040fe20003fc4070 */
[----:B------:R-:W-:Y:S02]  /*6490*/  @!P0 IMAD.IADD R122, R122, 0x1, -R3 ;  /* 0x000000017a7a8824 */ /* 0x000fe400078e0a03 */
[----:B------:R-:W-:Y:S01]  /*64a0*/  VIADD R7, R0, 0x84 ;  /* 0x0000008400077836 */ /* 0x000fe20000000000 */
[----:B------:R-:W-:Y:S01]  /*64b0*/  IABS R126, R6 ;  /* 0x00000006007e7213 */ /* 0x000fe20000000000 */
[----:B------:R-:W-:Y:S01]  /*64c0*/  @!P4 IMAD.MOV R119, RZ, RZ, -R119 ;  /* 0x000000ffff77c224 */ /* 0x000fe200078e0a77 */
[----:B------:R-:W-:Y:S01]  /*64d0*/  ISETP.GT.U32.AND P0, PT, R3, R122, PT ;  /* 0x0000007a0300720c */ /* 0x000fe20003f04070 */
[----:B------:R-:W-:Y:S01]  /*64e0*/  @!P2 IMAD.IADD R124, R124, 0x1, -R3 ;  /* 0x000000017c7ca824 */ /* 0x000fe200078e0a03 */
[----:B------:R-:W-:Y:S01]  /*64f0*/  IABS R127, R7 ;  /* 0x00000007007f7213 */ /* 0x000fe20000000000 */
[----:B------:R-:W-:Y:S01]  /*6500*/  IMAD.HI.U32 R4, R2, R126, RZ ;  /* 0x0000007e02047227 */ /* 0x000fe200078e00ff */
[----:B------:R-:W-:-:S02]  /*6510*/  ISETP.GE.AND P4, PT, R9, RZ, PT ;  /* 0x000000ff0900720c */ /* 0x000fc40003f86270 */
[----:B------:R-:W-:Y:S01]  /*6520*/  ISETP.GT.U32.AND P2, PT, R3, R124, PT ;  /* 0x0000007c0300720c */ /* 0x000fe20003f44070 */
[--C-:B------:R-:W-:Y:S02]  /*6530*/  @!P5 IMAD.IADD R125, R125, 0x1, -R3.reuse ;  /* 0x000000017d7dd824 */ /* 0x100fe400078e0a03 */
[----:B------:R-:W-:Y:S01]  /*6540*/  @!P6 IMAD.IADD R123, R123, 0x1, -R3 ;  /* 0x000000017b7be824 */ /* 0x000fe200078e0a03 */
[----:B------:R-:W-:Y:S01]  /*6550*/  ISETP.GE.AND P6, PT, R6, RZ, PT ;  /* 0x000000ff0600720c */ /* 0x000fe20003fc6270 */
[----:B------:R-:W-:Y:S01]  /*6560*/  IMAD.HI.U32 R6, R2, R127, RZ ;  /* 0x0000007f02067227 */ /* 0x000fe200078e00ff */
[----:B------:R-:W-:-:S03]  /*6570*/  ISETP.GT.U32.AND P5, PT, R3, R125, PT ;  /* 0x0000007d0300720c */ /* 0x000fc60003fa4070 */
[----:B------:R-:W-:Y:S02]  /*6580*/  IMAD.MOV R4, RZ, RZ, -R4 ;  /* 0x000000ffff047224 */ /* 0x000fe400078e0a04 */
[----:B------:R-:W-:Y:S02]  /*6590*/  IMAD.MOV R6, RZ, RZ, -R6 ;  /* 0x000000ffff067224 */ /* 0x000fe400078e0a06 */
[C---:B------:R-:W-:Y:S02]  /*65a0*/  IMAD R126, R3.reuse, R4, R126 ;  /* 0x00000004037e7224 */ /* 0x040fe400078e027e */
[----:B------:R-:W-:Y:S01]  /*65b0*/  @!P0 IMAD.IADD R122, R122, 0x1, -R3 ;  /* 0x000000017a7a8824 */ /* 0x000fe200078e0a03 */
[----:B------:R-:W-:Y:S01]  /*65c0*/  ISETP.GE.AND P0, PT, R8, RZ, PT ;  /* 0x000000ff0800720c */ /* 0x000fe20003f06270 */
[C---:B------:R-:W-:Y:S02]  /*65d0*/  IMAD R127, R3.reuse, R6, R127 ;  /* 0x00000006037f7224 */ /* 0x040fe400078e027f */
[----:B------:R-:W-:Y:S01]  /*65e0*/  @!P2 IMAD.IADD R124, R124, 0x1, -R3 ;  /* 0x000000017c7ca824 */ /* 0x000fe200078e0a03 */
[----:B------:R-:W-:Y:S01]  /*65f0*/  ISETP.GT.U32.AND P2, PT, R3, R126, PT ;  /* 0x0000007e0300720c */ /* 0x000fe20003f44070 */
[----:B------:R-:W-:-:S02]  /*6600*/  VIADD R8, R0, 0x83 ;  /* 0x0000008300087836 */ /* 0x000fc40000000000 */
[--C-:B------:R-:W-:Y:S01]  /*6610*/  @!P5 IMAD.IADD R125, R125, 0x1, -R3.reuse ;  /* 0x000000017d7dd824 */ /* 0x100fe200078e0a03 */
[----:B------:R-:W-:Y:S01]  /*6620*/  ISETP.GT.U32.AND P5, PT, R3, R127, PT ;  /* 0x0000007f0300720c */ /* 0x000fe20003fa4070 */
[----:B------:R-:W-:Y:S01]  /*6630*/  @!P4 IMAD.MOV R122, RZ, RZ, -R122 ;  /* 0x000000ffff7ac224 */ /* 0x000fe200078e0a7a */
[----:B------:R-:W-:Y:S01]  /*6640*/  IABS R128, R8 ;  /* 0x0000000800807213 */ /* 0x000fe20000000000 */
[C---:B------:R-:W-:Y:S01]  /*6650*/  VIADD R9, R0.reuse, 0x81 ;  /* 0x0000008100097836 */ /* 0x040fe20000000000 */
[----:B------:R-:W-:Y:S01]  /*6660*/  ISETP.GE.AND P4, PT, R7, RZ, PT ;  /* 0x000000ff0700720c */ /* 0x000fe20003f86270 */
        /* <DEDUP_REMOVED lines=9> */
[----:B------:R-:W-:-:S03]  /*6700*/  IMAD.HI.U32 R4, R2, R129, RZ ;  /* 0x0000008102047227 */ /* 0x000fc600078e00ff */
[----:B------:R-:W-:Y:S01]  /*6710*/  ISETP.GT.U32.AND P2, PT, R3, R128, PT ;  /* 0x000000800300720c */ /* 0x000fe20003f44070 */
[----:B------:R-:W-:-:S04]  /*6720*/  IMAD.HI.U32 R6, R2, R130, RZ ;  /* 0x0000008202067227 */ /* 0x000fc800078e00ff */
[----:B------:R-:W-:Y:S02]  /*6730*/  IMAD.MOV R4, RZ, RZ, -R4 ;  /* 0x000000ffff047224 */ /* 0x000fe400078e0a04 */
[----:B------:R-:W-:Y:S02]  /*6740*/  VIADD R10, R0, 0x80 ;  /* 0x00000080000a7836 */ /* 0x000fe40000000000 */
[----:B------:R-:W-:Y:S02]  /*6750*/  IMAD.MOV R6, RZ, RZ, -R6 ;  /* 0x000000ffff067224 */ /* 0x000fe400078e0a06 */
[C---:B------:R-:W-:Y:S01]  /*6760*/  IMAD R129, R3.reuse, R4, R129 ;  /* 0x0000000403817224 */ /* 0x040fe200078e0281 */
[----:B------:R-:W-:Y:S01]  /*6770*/  IABS R131, R10 ;  /* 0x0000000a00837213 */ /* 0x000fe20000000000 */
[C---:B------:R-:W-:Y:S02]  /*6780*/  IMAD R130, R3.reuse, R6, R130 ;  /* 0x0000000603827224 */ /* 0x040fe400078e0282 */
[----:B------:R-:W-:Y:S01]  /*6790*/  @!P5 IMAD.IADD R126, R126, 0x1, -R3 ;  /* 0x000000017e7ed824 */ /* 0x000fe200078e0a03 */
[----:B------:R-:W-:Y:S01]  /*67a0*/  ISETP.GT.U32.AND P5, PT, R3, R129, PT ;  /* 0x000000810300720c */ /* 0x000fe20003fa4070 */
[----:B------:R-:W-:-:S04]  /*67b0*/  IMAD.HI.U32 R4, R2, R131, RZ ;  /* 0x0000008302047227 */ /* 0x000fc800078e00ff */
[----:B------:R-:W-:Y:S01]  /*67c0*/  @!P6 IMAD.MOV R126, RZ, RZ, -R126 ;  /* 0x000000ffff7ee224 */ /* 0x000fe200078e0a7e */
[C---:B------:R-:W-:Y:S01]  /*67d0*/  ISETP.GT.U32.AND P6, PT, R3.reuse, R130, PT ;  /* 0x000000820300720c */ /* 0x040fe20003fc4070 */
[----:B------:R-:W-:Y:S02]  /*67e0*/  IMAD.MOV R4, RZ, RZ, -R4 ;  /* 0x000000ffff047224 */ /* 0x000fe400078e0a04 */
[----:B------:R-:W-:Y:S02]  /*67f0*/  VIADD R11, R0, 0x7f ;  /* 0x0000007f000b7836 */ /* 0x000fe40000000000 */
[----:B------:R-:W-:Y:S02]  /*6800*/  IMAD R131, R3, R4, R131 ;  /* 0x0000000403837224 */ /* 0x000fe400078e0283 */
[----:B------:R-:W-:Y:S01]  /*6810*/  @!P5 IMAD.IADD R129, R129, 0x1, -R3 ;  /* 0x000000018181d824 */ /* 0x000fe200078e0a03 */
[----:B------:R-:W-:Y:S01]  /*6820*/  IABS R132, R11 ;  /* 0x0000000b00847213 */ /* 0x000fe20000000000 */
[----:B------:R-:W-:Y:S01]  /*6830*/  @!P3 IMAD.MOV R123, RZ, RZ, -R123 ;  /* 0x000000ffff7bb224 */ /* 0x000fe200078e0a7b */
[C---:B------:R-:W-:Y:S01]  /*6840*/  ISETP.GT.U32.AND P5, PT, R3.reuse, R131, PT ;  /* 0x000000830300720c */ /* 0x040fe20003fa4070 */
[--C-:B------:R-:W-:Y:S01]  /*6850*/  @!P2 IMAD.IADD R128, R128, 0x1, -R3.reuse ;  /* 0x000000018080a824 */ /* 0x100fe200078e0a03 */
[----:B------:R-:W-:Y:S01]  /*6860*/  ISETP.GE.AND P3, PT, R8, RZ, PT ;  /* 0x000000ff0800720c */ /* 0x000fe20003f66270 */
[----:B------:R-:W-:Y:S01]  /*6870*/  @!P6 IMAD.IADD R130, R130, 0x1, -R3 ;  /* 0x000000018282e824 */ /* 0x000fe200078e0a03 */
[C---:B------:R-:W-:Y:S01]  /*6880*/  ISETP.GT.U32.AND P6, PT, R3.reuse, R129, PT ;  /* 0x000000810300720c */ /* 0x040fe20003fc4070 */
[----:B------:R-:W-:Y:S01]  /*6890*/  IMAD.HI.U32 R6, R2, R132, RZ ;  /* 0x0000008402067227 */ /* 0x000fe200078e00ff */
[----:B------:R-:W-:-:S03]  /*68a0*/  ISETP.GT.U32.AND P2, PT, R3, R128, PT ;  /* 0x000000800300720c */ /* 0x000fc60003f44070 */
[----:B------:R-:W-:Y:S02]  /*68b0*/  IMAD.MOV R6, RZ, RZ, -R6 ;  /* 0x000000ffff067224 */ /* 0x000fe400078e0a06 */
[----:B------:R-:W-:Y:S02]  /*68c0*/  VIADD R8, R0, 0x7e ;  /* 0x0000007e00087836 */ /* 0x000fe40000000000 */
[----:B------:R-:W-:Y:S01]  /*68d0*/  @!P1 IMAD.MOV R124, RZ, RZ, -R124 ;  /* 0x000000ffff7c9224 */ /* 0x000fe200078e0a7c */
[C---:B------:R-:W-:Y:S01]  /*68e0*/  ISETP.GT.U32.AND P1, PT, R3.reuse, R127, PT ;  /* 0x0000007f0300720c */ /* 0x040fe20003f24070 */
[----:B------:R-:W-:Y:S01]  /*68f0*/  IMAD R132, R3, R6, R132 ;  /* 0x0000000603847224 */ /* 0x000fe200078e0284 */
[----:B------:R-:W-:Y:S01]  /*6900*/  IABS R133, R8 ;  /* 0x0000000800857213 */ /* 0x000fe20000000000 */
[--C-:B------:R-:W-:Y:S02]  /*6910*/  @!P5 IMAD.IADD R131, R131, 0x1, -R3.reuse ;  /* 0x000000018383d824 */ /* 0x100fe400078e0a03 */
[----:B------:R-:W-:Y:S01]  /*6920*/  @!P6 IMAD.IADD R129, R129, 0x1, -R3 ;  /* 0x000000018181e824 */ /* 0x000fe200078e0a03 */
[C---:B------:R-:W-:Y:S01]  /*6930*/  ISETP.GT.U32.AND P6, PT, R3.reuse, R132, PT ;  /* 0x000000840300720c */ /* 0x040fe20003fc4070 */
[----:B------:R-:W-:Y:S01]  /*6940*/  IMAD.HI.U32 R4, R2, R133, RZ ;  /* 0x0000008502047227 */ /* 0x000fe200078e00ff */
[----:B------:R-:W-:-:S03]  /*6950*/  ISETP.GT.U32.AND P5, PT, R3, R131, PT ;  /* 0x000000830300720c */ /* 0x000fc60003fa4070 */
[----:B------:R-:W-:Y:S02]  /*6960*/  IMAD.MOV R4, RZ, RZ, -R4 ;  /* 0x000000ffff047224 */ /* 0x000fe400078e0a04 */
[----:B------:R-:W-:Y:S01]  /*6970*/  @!P1 IMAD.IADD R127, R127, 0x1, -R3 ;  /* 0x000000017f7f9824 */ /* 0x000fe200078e0a03 */
[----:B------:R-:W-:Y:S01]  /*6980*/  ISETP.GE.AND P1, PT, R9, RZ, PT ;  /* 0x000000ff0900720c */ /* 0x000fe20003f26270 */
[C---:B------:R-:W-:Y:S02]  /*6990*/  VIADD R12, R0.reuse, 0x7b ;  /* 0x0000007b000c7836 */ /* 0x040fe40000000000 */
[----:B------:R-:W-:Y:S02]  /*69a0*/  VIADD R9, R0, 0x7d ;  /* 0x0000007d00097836 */ /* 0x000fe40000000000 */
[----:B------:R-:W-:Y:S01]  /*69b0*/  IMAD R133, R3, R4, R133 ;  /* 0x0000000403857224 */ /* 0x000fe200078e0285 */
[----:B------:R-:W-:Y:S01]  /*69c0*/  IABS R136, R12 ;  /* 0x0000000c00887213 */ /* 0x000fe20000000000 */
[--C-:B------:R-:W-:Y:S01]  /*69d0*/  @!P2 IMAD.IADD R128, R128, 0x1, -R3.reuse ;  /* 0x000000018080a824 */ /* 0x100fe200078e0a03 */
[----:B------:R-:W-:Y:S01]  /*69e0*/  ISETP.GE.AND P2, PT, R10, RZ, PT ;  /* 0x000000ff0a00720c */ /* 0x000fe20003f46270 */
[--C-:B------:R-:W-:Y:S01]  /*69f0*/  @!P6 IMAD.IADD R132, R132, 0x1, -R3.reuse ;  /* 0x000000018484e824 */ /* 0x100fe200078e0a03 */
[----:B------:R-:W-:Y:S01]  /*6a00*/  IABS R134, R9 ;  /* 0x0000000900867213 */ /* 0x000fe20000000000 */
[----:B------:R-:W-:Y:S01]  /*6a10*/  VIADD R10, R0, 0x7c ;  /* 0x0000007c000a7836 */ /* 0x000fe20000000000 */
[----:B------:R-:W-:Y:S01]  /*6a20*/  ISETP.GE.AND P6, PT, R8, RZ, PT ;  /* 0x000000ff0800720c */ /* 0x000fe20003fc6270 */
[----:B------:R-:W-:Y:S01]  /*6a30*/  @!P5 IMAD.IADD R131, R131, 0x1, -R3 ;  /* 0x000000018383d824 */ /* 0x000fe200078e0a03 */
[----:B------:R-:W-:Y:S01]  /*6a40*/  ISETP.GT.U32.AND P5, PT, R3, R133, PT ;  /* 0x000000850300720c */ /* 0x000fe20003fa4070 */
[----:B------:R-:W-:Y:S01]  /*6a50*/  @!P0 IMAD.MOV R125, RZ, RZ, -R125 ;  /* 0x000000ffff7d8224 */ /* 0x000fe200078e0a7d */
[----:B------:R-:W-:Y:S01]  /*6a60*/  ISETP.GE.AND P0, PT, R7, RZ, PT ;  /* 0x000000ff0700720c */ /* 0x000fe20003f06270 */
[----:B------:R-:W-:Y:S01]  /*6a70*/  @!P3 IMAD.MOV R128, RZ, RZ, -R128 ;  /* 0x000000ffff80b224 */ /* 0x000fe200078e0a80 */
[C---:B------:R-:W-:Y:S01]  /*6a80*/  ISETP.GT.U32.AND P3, PT, R3.reuse, R132, PT ;  /* 0x000000840300720c */ /* 0x040fe20003f64070 */
[----:B------:R-:W-:Y:S01]  /*6a90*/  @!P4 IMAD.MOV R127, RZ, RZ, -R127 ;  /* 0x000000ffff7fc224 */ /* 0x000fe200078e0a7f */
[----:B------:R-:W-:Y:S01]  /*6aa0*/  ISETP.GT.U32.AND P4, PT, R3, R130, PT ;  /* 0x000000820300720c */ /* 0x000fe20003f84070 */
[----:B------:R-:W-:Y:S01]  /*6ab0*/  IMAD.HI.U32 R7, R2, R136, RZ ;  /* 0x0000008802077227 */ /* 0x000fe200078e00ff */
[----:B------:R-:W-:-:S03]  /*6ac0*/  IABS R135, R10 ;  /* 0x0000000a00877213 */ /* 0x000fc60000000000 */
[----:B------:R-:W-:-:S04]  /*6ad0*/  IMAD.HI.U32 R4, R2, R134, RZ ;  /* 0x0000008602047227 */ /* 0x000fc800078e00ff */
[----:B------:R-:W-:Y:S02]  /*6ae0*/  IMAD.MOV R7, RZ, RZ, -R7 ;  /* 0x000000ffff077224 */ /* 0x000fe400078e0a07 */
[----:B------:R-:W-:-:S04]  /*6af0*/  IMAD.HI.U32 R6, R2, R135, RZ ;  /* 0x0000008702067227 */ /* 0x000fc800078e00ff */
[----:B------:R-:W-:Y:S02]  /*6b00*/  IMAD.MOV R4, RZ, RZ, -R4 ;  /* 0x000000ffff047224 */ /* 0x000fe400078e0a04 */
[C---:B------:R-:W-:Y:S02]  /*6b10*/  IMAD R136, R3.reuse, R7, R136 ;  /* 0x0000000703887224 */ /* 0x040fe400078e0288 */
[----:B------:R-:W-:Y:S02]  /*6b20*/  IMAD.MOV R6, RZ, RZ, -R6 ;  /* 0x000000ffff067224 */ /* 0x000fe400078e0a06 */
[----:B------:R-:W-:Y:S02]  /*6b30*/  IMAD R134, R3, R4, R134 ;  /* 0x0000000403867224 */ /* 0x000fe400078e0286 */
[----:B------:R-:W-:Y:S02]  /*6b40*/  VIADD R8, R0, 0x7a ;  /* 0x0000007a00087836 */ /* 0x000fe40000000000 */
[--C-:B------:R-:W-:Y:S01]  /*6b50*/  @!P5 IMAD.IADD R133, R133, 0x1, -R3.reuse ;  /* 0x000000018585d824 */ /* 0x100fe200078e0a03 */
[C---:B------:R-:W-:Y:S01]  /*6b60*/  ISETP.GT.U32.AND P5, PT, R3.reuse, R134, PT ;  /* 0x000000860300720c */ /* 0x040fe20003fa4070 */
[--C-:B------:R-:W-:Y:S01]  /*6b70*/  @!P3 IMAD.IADD R132, R132, 0x1, -R3.reuse ;  /* 0x000000018484b824 */ /* 0x100fe200078e0a03 */
[C---:B------:R-:W-:Y:S01]  /*6b80*/  ISETP.GT.U32.AND P3, PT, R3.reuse, R136, PT ;  /* 0x000000880300720c */ /* 0x040fe20003f64070 */
[----:B------:R-:W-:Y:S01]  /*6b90*/  @!P4 IMAD.IADD R130, R130, 0x1, -R3 ;  /* 0x000000018282c824 */ /* 0x000fe200078e0a03 */
[----:B------:R-:W-:Y:S01]  /*6ba0*/  IABS R137, R8 ;  /* 0x0000000800897213 */ /* 0x000fe20000000000 */
[----:B------:R-:W-:Y:S01]  /*6bb0*/  IMAD R135, R3, R6, R135 ;  /* 0x0000000603877224 */ /* 0x000fe200078e0287 */
[----:B------:R-:W-:Y:S01]  /*6bc0*/  ISETP.GE.AND P4, PT, R11, RZ, PT ;  /* 0x000000ff0b00720c */ /* 0x000fe20003f86270 */
[----:B------:R-:W-:Y:S01]  /*6bd0*/  @!P0 IMAD.MOV R129, RZ, RZ, -R129 ;  /* 0x000000ffff818224 */ /* 0x000fe200078e0a81 */
[C---:B------:R-:W-:Y:S01]  /*6be0*/  ISETP.GT.U32.AND P0, PT, R3.reuse, R133, PT ;  /* 0x000000850300720c */ /* 0x040fe20003f04070 */
[----:B------:R-:W-:Y:S01]  /*6bf0*/  @!P1 IMAD.MOV R130, RZ, RZ, -R130 ;  /* 0x000000ffff829224 */ /* 0x000fe200078e0a82 */
[----:B------:R-:W-:Y:S01]  /*6c00*/  ISETP.GT.U32.AND P1, PT, R3, R135, PT ;  /* 0x000000870300720c */ /* 0x000fe20003f24070 */
[----:B------:R-:W-:-:S04]  /*6c10*/  IMAD.HI.U32 R4, R2, R137, RZ ;  /* 0x0000008902047227 */ /* 0x000fc800078e00ff */
[----:B------:R-:W-:Y:S02]  /*6c20*/  IMAD.MOV R6, RZ, RZ, -R4 ;  /* 0x000000ffff067224 */ /* 0x000fe400078e0a04 */
[--C-:B------:R-:W-:Y:S02]  /*6c30*/  @!P3 IMAD.IADD R136, R136, 0x1, -R3.reuse ;  /* 0x000000018888b824 */ /* 0x100fe400078e0a03 */
[----:B------:R-:W-:Y:S02]  /*6c40*/  VIADD R7, R0, 0x79 ;  /* 0x0000007900077836 */ /* 0x000fe40000000000 */
[--C-:B------:R-:W-:Y:S01]  /*6c50*/  @!P0 IMAD.IADD R133, R133, 0x1, -R3.reuse ;  /* 0x0000000185858824 */ /* 0x100fe200078e0a03 */
[C---:B------:R-:W-:Y:S01]  /*6c60*/  ISETP.GT.U32.AND P3, PT, R3.reuse, R136, PT ;  /* 0x000000880300720c */ /* 0x040fe20003f64070 */
[----:B------:R-:W-:Y:S01]  /*6c70*/  @!P5 IMAD.IADD R134, R134, 0x1, -R3 ;  /* 0x000000018686d824 */ /* 0x000fe200078e0a03 */
[----:B------:R-:W-:Y:S01]  /*6c80*/  IABS R138, R7 ;  /* 0x00000007008a7213 */ /* 0x000fe20000000000 */
[----:B------:R-:W-:Y:S01]  /*6c90*/  IMAD R137, R3, R6, R137 ;  /* 0x0000000603897224 */ /* 0x000fe200078e0289 */
[----:B------:R-:W-:Y:S01]  /*6ca0*/  ISETP.GE.AND P0, PT, R10, RZ, PT ;  /* 0x000000ff0a00720c */ /* 0x000fe20003f06270 */
[----:B------:R-:W-:Y:S01]  /*6cb0*/  @!P1 IMAD.IADD R135, R135, 0x1, -R3 ;  /* 0x0000000187879824 */ /* 0x000fe200078e0a03 */
[C---:B------:R-:W-:Y:S01]  /*6cc0*/  ISETP.GT.U32.AND P1, PT, R3.reuse, R134, PT ;  /* 0x000000860300720c */ /* 0x040fe20003f24070 */
[----:B------:R-:W-:Y:S01]  /*6cd0*/  @!P6 IMAD.MOV R133, RZ, RZ, -R133 ;  /* 0x000000ffff85e224 */ /* 0x000fe200078e0a85 */
[----:B------:R-:W-:Y:S01]  /*6ce0*/  ISETP.GT.U32.AND P6, PT, R3, R137, PT ;  /* 0x000000890300720c */ /* 0x000fe20003fc4070 */
[----:B------:R-:W-:Y:S01]  /*6cf0*/  @!P2 IMAD.MOV R131, RZ, RZ, -R131 ;  /* 0x000000ffff83a224 */ /* 0x000fe200078e0a83 */
[----:B------:R-:W-:Y:S01]  /*6d00*/  ISETP.GE.AND P2, PT, R9, RZ, PT ;  /* 0x000000ff0900720c */ /* 0x000fe20003f46270 */
[----:B------:R-:W-:Y:S01]  /*6d10*/  @!P4 IMAD.MOV R132, RZ, RZ, -R132 ;  /* 0x000000ffff84c224 */ /* 0x000fe200078e0a84 */
[----:B------:R-:W-:Y:S01]  /*6d20*/  ISETP.GT.U32.AND P4, PT, R3, R135, PT ;  /* 0x000000870300720c */ /* 0x000fe20003f84070 */
[----:B------:R-:W-:Y:S01]  /*6d30*/  VIADD R9, R0, 0x78 ;  /* 0x0000007800097836 */ /* 0x000fe20000000000 */
[----:B------:R-:W-:Y:S01]  /*6d40*/  ISETP.GE.AND P5, PT, R12, RZ, PT ;  /* 0x000000ff0c00720c */ /* 0x000fe20003fa6270 */
[----:B------:R-:W-:-:S03]  /*6d50*/  IMAD.HI.U32 R4, R2, R138, RZ ;  /* 0x0000008a02047227 */ /* 0x000fc600078e00ff */
[----:B------:R-:W-:Y:S01]  /*6d60*/  IABS R139, R9 ;  /* 0x00000009008b7213 */ /* 0x000fe20000000000 */
[----:B------:R-:W-:Y:S02]  /*6d70*/  IMAD.MOV R4, RZ, RZ, -R4 ;  /* 0x000000ffff047224 */ /* 0x000fe400078e0a04 */
[--C-:B------:R-:W-:Y:S01]  /*6d80*/  @!P3 IMAD.IADD R136, R136, 0x1, -R3.reuse ;  /* 0x000000018888b824 */ /* 0x100fe200078e0a03 */
[----:B------:R-:W-:Y:S01]  /*6d90*/  ISETP.GE.AND P3, PT, R7, RZ, PT ;  /* 0x000000ff0700720c */ /* 0x000fe20003f66270 */
[----:B------:R-:W-:Y:S02]  /*6da0*/  IMAD R138, R3, R4, R138 ;  /* 0x00000004038a7224 */ /* 0x000fe400078e028a */
[--C-:B------:R-:W-:Y:S01]  /*6db0*/  @!P1 IMAD.IADD R134, R134, 0x1, -R3.reuse ;  /* 0x0000000186869824 */ /* 0x100fe200078e0a03 */
[----:B------:R-:W-:Y:S01]  /*6dc0*/  ISETP.GE.AND P1, PT, R8, RZ, PT ;  /* 0x000000ff0800720c */ /* 0x000fe20003f26270 */
        /* <DEDUP_REMOVED lines=14> */
[----:B------:R-:W-:Y:S02]  /*6eb0*/  IMAD.MOV R4, RZ, RZ, -R4 ;  /* 0x000000ffff047224 */ /* 0x000fe400078e0a04 */
[--C-:B------:R-:W-:Y:S02]  /*6ec0*/  @!P4 IMAD.IADD R138, R138, 0x1, -R3.reuse ;  /* 0x000000018a8ac824 */ /* 0x100fe400078e0a03 */
[----:B------:R-:W-:Y:S02]  /*6ed0*/  @!P2 IMAD.IADD R137, R137, 0x1, -R3 ;  /* 0x000000018989a824 */ /* 0x000fe400078e0a03 */
[C---:B------:R-:W-:Y:S01]  /*6ee0*/  IMAD R141, R3.reuse, R4, R141 ;  /* 0x00000004038d7224 */ /* 0x040fe200078e028d */
[C---:B------:R-:W-:Y:S01]  /*6ef0*/  ISETP.GT.U32.AND P4, PT, R3.reuse, R138, PT ;  /* 0x0000008a0300720c */ /* 0x040fe20003f84070 */
[----:B------:R-:W-:Y:S02]  /*6f00*/  @!P1 IMAD.MOV R137, RZ, RZ, -R137 ;  /* 0x000000ffff899224 */ /* 0x000fe400078e0a89 */
[----:B------:R-:W-:Y:S01]  /*6f10*/  IMAD.HI.U32 R6, R2, R140, RZ ;  /* 0x0000008c02067227 */ /* 0x000fe200078e00ff */
[----:B------:R-:W-:-:S03]  /*6f20*/  ISETP.GT.U32.AND P1, PT, R3, R141, PT ;  /* 0x0000008d0300720c */ /* 0x000fc60003f24070 */
[----:B------:R-:W-:Y:S02]  /*6f30*/  IMAD.MOV R6, RZ, RZ, -R6 ;  /* 0x000000ffff067224 */ /* 0x000fe400078e0a06 */
[----:B------:R-:W-:Y:S02]  /*6f40*/  VIADD R8, R0, 0x74 ;  /* 0x0000007400087836 */ /* 0x000fe40000000000 */
[C---:B------:R-:W-:Y:S02]  /*6f50*/  IMAD R140, R3.reuse, R6, R140 ;  /* 0x00000006038c7224 */ /* 0x040fe400078e028c */
[--C-:B------:R-:W-:Y:S01]  /*6f60*/  @!P4 IMAD.IADD R138, R138, 0x1, -R3.reuse ;  /* 0x000000018a8ac824 */ /* 0x100fe200078e0a03 */
[----:B------:R-:W-:Y:S01]  /*6f70*/  IABS R143, R8 ;  /* 0x00000008008f7213 */ /* 0x000fe20000000000 */
[C---:B------:R-:W-:Y:S01]  /*6f80*/  VIADD R6, R0.reuse, 0x75 ;  /* 0x0000007500067836 */ /* 0x040fe20000000000 */
[----:B------:R-:W-:Y:S01]  /*6f90*/  ISETP.GT.U32.AND P2, PT, R3, R140, PT ;  /* 0x0000008c0300720c */ /* 0x000fe20003f44070 */
[----:B------:R-:W-:Y:S01]  /*6fa0*/  @!P1 IMAD.IADD R141, R141, 0x1, -R3 ;  /* 0x000000018d8d9824 */ /* 0x000fe200078e0a03 */
[----:B------:R-:W-:Y:S01]  /*6fb0*/  ISETP.GE.AND P4, PT, R7, RZ, PT ;  /* 0x000000ff0700720c */ /* 0x000fe20003f86270 */
[----:B------:R-:W-:Y:S01]  /*6fc0*/  @!P0 IMAD.MOV R135, RZ, RZ, -R135 ;  /* 0x000000ffff878224 */ /* 0x000fe200078e0a87 */
[C---:B------:R-:W-:Y:S01]  /*6fd0*/  ISETP.GT.U32.AND P0, PT, R3.reuse, R139, PT ;  /* 0x0000008b0300720c */ /* 0x040fe20003f04070 */
[----:B------:R-:W-:Y:S01]  /*6fe0*/  @!P3 IMAD.MOV R138, RZ, RZ, -R138 ;  /* 0x000000ffff8ab224 */ /* 0x000fe200078e0a8a */
[----:B------:R-:W-:Y:S01]  /*6ff0*/  IABS R142, R6 ;  /* 0x00000006008e7213 */ /* 0x000fe20000000000 */
[----:B------:R-:W-:Y:S01]  /*7000*/  VIADD R9, R0, 0x73 ;  /* 0x0000007300097836 */ /* 0x000fe20000000000 */
[----:B------:R-:W-:Y:S01]  /*7010*/  ISETP.GE.AND P3, PT, R6, RZ, PT ;  /* 0x000000ff0600720c */ /* 0x000fe20003f66270 */
[----:B------:R-:W-:Y:S01]  /*7020*/  IMAD.HI.U32 R6, R2, R143, RZ ;  /* 0x0000008f02067227 */ /* 0x000fe200078e00ff */
[----:B------:R-:W-:-:S02]  /*7030*/  ISETP.GT.U32.AND P1, PT, R3, R141, PT ;  /* 0x0000008d0300720c */ /* 0x000fc40003f24070 */
[----:B------:R-:W-:Y:S01]  /*7040*/  IABS R144, R9 ;  /* 0x0000000900907213 */ /* 0x000fe20000000000 */
[----:B------:R-:W-:Y:S02]  /*7050*/  IMAD.MOV R6, RZ, RZ, -R6 ;  /* 0x000000ffff067224 */ /* 0x000fe400078e0a06 */
[----:B------:R-:W-:Y:S02]  /*7060*/  @!P2 IMAD.IADD R140, R140, 0x1, -R3 ;  /* 0x000000018c8ca824 */ /* 0x000fe400078e0a03 */
[----:B------:R-:W-:Y:S02]  /*7070*/  IMAD R143, R3, R6, R143 ;  /* 0x00000006038f7224 */ /* 0x000fe400078e028f */
[----:B------:R-:W-:Y:S01]  /*7080*/  @!P0 IMAD.IADD R139, R139, 0x1, -R3 ;  /* 0x000000018b8b8824 */ /* 0x000fe200078e0a03 */
[----:B------:R-:W-:Y:S01]  /*7090*/  ISETP.GT.U32.AND P2, PT, R3, R140, PT ;  /* 0x0000008c0300720c */ /* 0x000fe20003f44070 */
[----:B------:R-:W-:-:S03]  /*70a0*/  IMAD.HI.U32 R4, R2, R142, RZ ;  /* 0x0000008e02047227 */ /* 0x000fc600078e00ff */
[----:B------:R-:W-:Y:S01]  /*70b0*/  ISETP.GT.U32.AND P0, PT, R3, R139, PT ;  /* 0x0000008b0300720c */ /* 0x000fe20003f04070 */
[----:B------:R-:W-:Y:S01]  /*70c0*/  @!P1 IMAD.IADD R141, R141, 0x1, -R3 ;  /* 0x000000018d8d9824 */ /* 0x000fe200078e0a03 */
[----:B------:R-:W-:Y:S01]  /*70d0*/  ISETP.GT.U32.AND P1, PT, R3, R143, PT ;  /* 0x0000008f0300720c */ /* 0x000fe20003f24070 */
[----:B------:R-:W-:Y:S01]  /*70e0*/  @!P5 IMAD.MOV R136, RZ, RZ, -R136 ;  /* 0x000000ffff88d224 */ /* 0x000fe200078e0a88 */
[----:B------:R-:W-:Y:S01]  /*70f0*/  ISETP.GE.AND P5, PT, R10, RZ, PT ;  /* 0x000000ff0a00720c */ /* 0x000fe20003fa6270 */
[----:B------:R-:W-:Y:S02]  /*7100*/  IMAD.MOV R4, RZ, RZ, -R4 ;  /* 0x000000ffff047224 */ /* 0x000fe400078e0a04 */
[----:B------:R-:W-:-:S04]  /*7110*/  IMAD.HI.U32 R7, R2, R144, RZ ;  /* 0x0000009002077227 */ /* 0x000fc800078e00ff */
[----:B------:R-:W-:Y:S02]  /*7120*/  IMAD R142, R3, R4, R142 ;  /* 0x00000004038e7224 */ /* 0x000fe400078e028e */
[----:B------:R-:W-:Y:S02]  /*7130*/  VIADD R4, R0, 0x72 ;  /* 0x0000007200047836 */ /* 0x000fe40000000000 */
[----:B------:R-:W-:Y:S02]  /*7140*/  IMAD.MOV R7, RZ, RZ, -R7 ;  /* 0x000000ffff077224 */ /* 0x000fe400078e0a07 */
[--C-:B------:R-:W-:Y:S01]  /*7150*/  @!P2 IMAD.IADD R140, R140, 0x1, -R3.reuse ;  /* 0x000000018c8ca824 */ /* 0x100fe200078e0a03 */
[----:B------:R-:W-:Y:S01]  /*7160*/  IABS R145, R4 ;  /* 0x0000000400917213 */ /* 0x000fe20000000000 */
[----:B------:R-:W-:Y:S01]  /*7170*/  VIADD R12, R0, 0x71 ;  /* 0x00000071000c7836 */ /* 0x000fe20000000000 */
[----:B------:R-:W-:Y:S01]  /*7180*/  ISETP.GE.AND P2, PT, R9, RZ, PT ;  /* 0x000000ff0900720c */ /* 0x000fe20003f46270 */
[----:B------:R-:W-:-:S02]  /*7190*/  @!P1 IMAD.IADD R143, R143, 0x1, -R3 ;  /* 0x000000018f8f9824 */ /* 0x000fc400078e0a03 */
[----:B------:R-:W-:Y:S01]  /*71a0*/  @!P0 IMAD.IADD R139, R139, 0x1, -R3 ;  /* 0x000000018b8b8824 */ /* 0x000fe200078e0a03 */
[----:B------:R-:W-:Y:S01]  /*71b0*/  IABS R146, R12 ;  /* 0x0000000c00927213 */ /* 0x000fe20000000000 */
[C---:B------:R-:W-:Y:S01]  /*71c0*/  IMAD R144, R3.reuse, R7, R144 ;  /* 0x0000000703907224 */ /* 0x040fe200078e0290 */
[----:B------:R-:W-:Y:S01]  /*71d0*/  ISETP.GT.U32.AND P1, PT, R3, R143, PT ;  /* 0x0000008f0300720c */ /* 0x000fe20003f24070 */
[----:B------:R-:W-:Y:S01]  /*71e0*/  @!P5 IMAD.MOV R140, RZ, RZ, -R140 ;  /* 0x000000ffff8cd224 */ /* 0x000fe200078e0a8c */
[----:B------:R-:W-:Y:S01]  /*71f0*/  ISETP.GE.AND P5, PT, R4, RZ, PT ;  /* 0x000000ff0400720c */ /* 0x000fe20003fa6270 */
[----:B------:R-:W-:Y:S01]  /*7200*/  IMAD.HI.U32 R4, R2, R145, RZ ;  /* 0x0000009102047227 */ /* 0x000fe200078e00ff */
[----:B------:R-:W-:-:S03]  /*7210*/  ISETP.GE.AND P0, PT, R8, RZ, PT ;  /* 0x000000ff0800720c */ /* 0x000fc60003f06270 */
[----:B------:R-:W-:Y:S01]  /*7220*/  @!P6 IMAD.MOV R139, RZ, RZ, -R139 ;  /* 0x000000ffff8be224 */ /* 0x000fe200078e0a8b */
[C---:B------:R-:W-:Y:S01]  /*7230*/  ISETP.GT.U32.AND P6, PT, R3.reuse, R142, PT ;  /* 0x0000008e0300720c */ /* 0x040fe20003fc4070 */
[----:B------:R-:W-:Y:S01]  /*7240*/  @!P4 IMAD.MOV R141, RZ, RZ, -R141 ;  /* 0x000000ffff8dc224 */ /* 0x000fe200078e0a8d */
[----:B------:R-:W-:Y:S01]  /*7250*/  ISETP.GT.U32.AND P4, PT, R3, R144, PT ;  /* 0x000000900300720c */ /* 0x000fe20003f84070 */
[----:B------:R-:W-:Y:S02]  /*7260*/  VIADD R9, R0, 0x6f ;  /* 0x0000006f00097836 */ /* 0x000fe40000000000 */
[----:B------:R-:W-:-:S03]  /*7270*/  IMAD.HI.U32 R6, R2, R146, RZ ;  /* 0x0000009202067227 */ /* 0x000fc600078e00ff */
[----:B------:R-:W-:Y:S01]  /*7280*/  IABS R148, R9 ;  /* 0x0000000900947213 */ /* 0x000fe20000000000 */
[----:B------:R-:W-:Y:S02]  /*7290*/  IMAD.MOV R4, RZ, RZ, -R4 ;  /* 0x000000ffff047224 */ /* 0x000fe400078e0a04 */
[----:B------:R-:W-:Y:S02]  /*72a0*/  IMAD.MOV R6, RZ, RZ, -R6 ;  /* 0x000000ffff067224 */ /* 0x000fe400078e0a06 */
[C---:B------:R-:W-:Y:S02]  /*72b0*/  IMAD R145, R3.reuse, R4, R145 ;  /* 0x0000000403917224 */ /* 0x040fe400078e0291 */
[----:B------:R-:W-:Y:S02]  /*72c0*/  VIADD R11, R0, 0x70 ;  /* 0x00000070000b7836 */ /* 0x000fe40000000000 */
[----:B------:R-:W-:Y:S02]  /*72d0*/  IMAD R146, R3, R6, R146 ;  /* 0x0000000603927224 */ /* 0x000fe400078e0292 */
[----:B------:R-:W-:Y:S01]  /*72e0*/  @!P1 IMAD.IADD R143, R143, 0x1, -R3 ;  /* 0x000000018f8f9824 */ /* 0x000fe200078e0a03 */
[----:B------:R-:W-:Y:S01]  /*72f0*/  ISETP.GT.U32.AND P1, PT, R3, R145, PT ;  /* 0x000000910300720c */ /* 0x000fe20003f24070 */
[----:B------:R-:W-:Y:S01]  /*7300*/  IMAD.HI.U32 R8, R2, R148, RZ ;  /* 0x0000009402087227 */ /* 0x000fe200078e00ff */
[----:B------:R-:W-:-:S03]  /*7310*/  IABS R147, R11 ;  /* 0x0000000b00937213 */ /* 0x000fc60000000000 */
[--C-:B------:R-:W-:Y:S02]  /*7320*/  @!P6 IMAD.IADD R142, R142, 0x1, -R3.reuse ;  /* 0x000000018e8ee824 */ /* 0x100fe400078e0a03 */
[----:B------:R-:W-:Y:S01]  /*7330*/  @!P4 IMAD.IADD R144, R144, 0x1, -R3 ;  /* 0x000000019090c824 */ /* 0x000fe200078e0a03 */
[C---:B------:R-:W-:Y:S01]  /*7340*/  ISETP.GT.U32.AND P4, PT, R3.reuse, R146, PT ;  /* 0x000000920300720c */ /* 0x040fe20003f84070 */
[----:B------:R-:W-:Y:S01]  /*7350*/  IMAD.MOV R8, RZ, RZ, -R8 ;  /* 0x000000ffff087224 */ /* 0x000fe200078e0a08 */
[----:B------:R-:W-:Y:S01]  /*7360*/  ISETP.GT.U32.AND P6, PT, R3, R142, PT ;  /* 0x0000008e0300720c */ /* 0x000fe20003fc4070 */
[----:B------:R-:W-:-:S04]  /*7370*/  IMAD.HI.U32 R7, R2, R147, RZ ;  /* 0x0000009302077227 */ /* 0x000fc800078e00ff */
[----:B------:R-:W-:Y:S02]  /*7380*/  IMAD R148, R3, R8, R148 ;  /* 0x0000000803947224 */ /* 0x000fe400078e0294 */
[C---:B------:R-:W-:Y:S02]  /*7390*/  VIADD R8, R0.reuse, 0x6e ;  /* 0x0000006e00087836 */ /* 0x040fe40000000000 */
[----:B------:R-:W-:Y:S02]  /*73a0*/  IMAD.MOV R10, RZ, RZ, -R7 ;  /* 0x000000ffff0a7224 */ /* 0x000fe400078e0a07 */
[----:B------:R-:W-:Y:S01]  /*73b0*/  @!P1 IMAD.IADD R145, R145, 0x1, -R3 ;  /* 0x0000000191919824 */ /* 0x000fe200078e0a03 */
[----:B------:R-:W-:Y:S01]  /*73c0*/  IABS R149, R8 ;  /* 0x0000000800957213 */ /* 0x000fe20000000000 */
[C---:B------:R-:W-:Y:S01]  /*73d0*/  IMAD R147, R3.reuse, R10, R147 ;  /* 0x0000000a03937224 */ /* 0x040fe200078e0293 */
[----:B------:R-:W-:Y:S01]  /*73e0*/  ISETP.GT.U32.AND P1, PT, R3, R144, PT ;  /* 0x000000900300720c */ /* 0x000fe20003f24070 */
[----:B------:R-:W-:-:S02]  /*73f0*/  VIADD R10, R0, 0x6d ;  /* 0x0000006d000a7836 */ /* 0x000fc40000000000 */
[----:B------:R-:W-:Y:S01]  /*7400*/  @!P4 IMAD.IADD R146, R146, 0x1, -R3 ;  /* 0x000000019292c824 */ /* 0x000fe200078e0a03 */
[----:B------:R-:W-:Y:S01]  /*7410*/  ISETP.GT.U32.AND P4, PT, R3, R145, PT ;  /* 0x000000910300720c */ /* 0x000fe20003f84070 */
[----:B------:R-:W-:Y:S01]  /*7420*/  IMAD.HI.U32 R4, R2, R149, RZ ;  /* 0x0000009502047227 */ /* 0x000fe200078e00ff */
[----:B------:R-:W-:-:S03]  /*7430*/  IABS R150, R10 ;  /* 0x0000000a00967213 */ /* 0x000fc60000000000 */
[----:B------:R-:W-:Y:S01]  /*7440*/  @!P6 IMAD.IADD R142, R142, 0x1, -R3 ;  /* 0x000000018e8ee824 */ /* 0x000fe200078e0a03 */
[----:B------:R-:W-:Y:S01]  /*7450*/  ISETP.GE.AND P6, PT, R12, RZ, PT ;  /* 0x000000ff0c00720c */ /* 0x000fe20003fc6270 */
[----:B------:R-:W-:Y:S02]  /*7460*/  IMAD.MOV R4, RZ, RZ, -R4 ;  /* 0x000000ffff047224 */ /* 0x000fe400078e0a04 */
[----:B------:R-:W-:Y:S01]  /*7470*/  @!P3 IMAD.MOV R142, RZ, RZ, -R142 ;  /* 0x000000ffff8eb224 */ /* 0x000fe200078e0a8e */
[----:B------:R-:W-:Y:S01]  /*7480*/  ISETP.GT.U32.AND P3, PT, R3, R146, PT ;  /* 0x000000920300720c */ /* 0x000fe20003f64070 */
[----:B------:R-:W-:-:S04]  /*7490*/  IMAD.HI.U32 R6, R2, R150, RZ ;  /* 0x0000009602067227 */ /* 0x000fc800078e00ff */
[----:B------:R-:W-:Y:S01]  /*74a0*/  @!P0 IMAD.MOV R143, RZ, RZ, -R143 ;  /* 0x000000ffff8f8224 */ /* 0x000fe200078e0a8f */
[C---:B------:R-:W-:Y:S01]  /*74b0*/  ISETP.GT.U32.AND P0, PT, R3.reuse, R147, PT ;  /* 0x000000930300720c */ /* 0x040fe20003f04070 */
[----:B------:R-:W-:Y:S02]  /*74c0*/  IMAD R149, R3, R4, R149 ;  /* 0x0000000403957224 */ /* 0x000fe400078e0295 */
[----:B------:R-:W-:Y:S02]  /*74d0*/  IMAD.MOV R7, RZ, RZ, -R6 ;  /* 0x000000ffff077224 */ /* 0x000fe400078e0a06 */
[--C-:B------:R-:W-:Y:S01]  /*74e0*/  @!P4 IMAD.IADD R145, R145, 0x1, -R3.reuse ;  /* 0x000000019191c824 */ /* 0x100fe200078e0a03 */
[C---:B------:R-:W-:Y:S01]  /*74f0*/  ISETP.GT.U32.AND P4, PT, R3.reuse, R149, PT ;  /* 0x000000950300720c */ /* 0x040fe20003f84070 */
[----:B------:R-:W-:Y:S02]  /*7500*/  VIADD R12, R0, 0x6c ;  /* 0x0000006c000c7836 */ /* 0x000fe40000000000 */
[--C-:B------:R-:W-:Y:S01]  /*7510*/  @!P1 IMAD.IADD R144, R144, 0x1, -R3.reuse ;  /* 0x0000000190909824 */ /* 0x100fe200078e0a03 */
[C---:B------:R-:W-:Y:S01]  /*7520*/  ISETP.GT.U32.AND P1, PT, R3.reuse, R148, PT ;  /* 0x000000940300720c */ /* 0x040fe20003f24070 */
[----:B------:R-:W-:Y:S01]  /*7530*/  IMAD R150, R3, R7, R150 ;  /* 0x0000000703967224 */ /* 0x000fe200078e0296 */
[----:B------:R-:W-:Y:S01]  /*7540*/  IABS R151, R12 ;  /* 0x0000000c00977213 */ /* 0x000fe20000000000 */
[----:B------:R-:W-:-:S02]  /*7550*/  @!P3 IMAD.IADD R146, R146, 0x1, -R3 ;  /* 0x000000019292b824 */ /* 0x000fc400078e0a03 */
[----:B------:R-:W-:Y:S01]  /*7560*/  @!P0 IMAD.IADD R147, R147, 0x1, -R3 ;  /* 0x0000000193938824 */ /* 0x000fe200078e0a03 */
[----:B------:R-:W-:Y:S01]  /*7570*/  ISETP.GT.U32.AND P3, PT, R3, R150, PT ;  /* 0x000000960300720c */ /* 0x000fe20003f64070 */
[----:B------:R-:W-:Y:S01]  /*7580*/  IMAD.HI.U32 R4, R2, R151, RZ ;  /* 0x0000009702047227 */ /* 0x000fe200078e00ff */
[----:B------:R-:W-:-:S03]  /*7590*/  ISETP.GE.AND P0, PT, R11, RZ, PT ;  /* 0x000000ff0b00720c */ /* 0x000fc60003f06270 */
[----:B------:R-:W-:Y:S02]  /*75a0*/  VIADD R13, R0, 0x6b ;  /* 0x0000006b000d7836 */ /* 0x000fe40000000000 */
[--C-:B------:R-:W-:Y:S01]  /*75b0*/  @!P4 IMAD.IADD R149, R149, 0x1, -R3.reuse ;  /* 0x000000019595c824 */ /* 0x100fe200078e0a03 */
[----:B------:R-:W-:Y:S01]  /*75c0*/  ISETP.GT.U32.AND P4, PT, R3, R147, PT ;  /* 0x000000930300720c */ /* 0x000fe20003f84070 */
[----:B------:R-:W-:Y:S01]  /*75d0*/  IMAD.MOV R4, RZ, RZ, -R4 ;  /* 0x000000ffff047224 */ /* 0x000fe200078e0a04 */
[----:B------:R-:W-:Y:S01]  /*75e0*/  IABS R152, R13 ;  /* 0x0000000d00987213 */ /* 0x000fe20000000000 */
[----:B------:R-:W-:Y:S01]  /*75f0*/  @!P1 IMAD.IADD R148, R148, 0x1, -R3 ;  /* 0x0000000194949824 */ /* 0x000fe200078e0a03 */
[----:B------:R-:W-:Y:S01]  /*7600*/  ISETP.GE.AND P1, PT, R9, RZ, PT ;  /* 0x000000ff0900720c */ /* 0x000fe20003f26270 */
[----:B------:R-:W-:Y:S02]  /*7610*/  IMAD R151, R3, R4, R151 ;  /* 0x0000000403977224 */ /* 0x000fe400078e0297 */
[----:B------:R-:W-:-:S02]  /*7620*/  VIADD R7, R0, 0x6a ;  /* 0x0000006a00077836 */ /* 0x000fc40000000000 */
[----:B------:R-:W-:Y:S01]  /*7630*/  @!P2 IMAD.MOV R144, RZ, RZ, -R144 ;  /* 0x000000ffff90a224 */ /* 0x000fe200078e0a90 */
[C---:B------:R-:W-:Y:S01]  /*7640*/  ISETP.GT.U32.AND P2, PT, R3.reuse, R148, PT ;  /* 0x000000940300720c */ /* 0x040fe20003f44070 */
[----:B------:R-:W-:Y:S01]  /*7650*/  @!P3 IMAD.IADD R150, R150, 0x1, -R3 ;  /* 0x000000019696b824 */ /* 0x000fe200078e0a03 */
[----:B------:R-:W-:Y:S01]  /*7660*/  ISETP.GT.U32.AND P3, PT, R3, R149, PT ;  /* 0x000000950300720c */ /* 0x000fe20003f64070 */
[----:B------:R-:W-:Y:S01]  /*7670*/  IMAD.HI.U32 R6, R2, R152, RZ ;  /* 0x0000009802067227 */ /* 0x000fe200078e00ff */
[----:B------:R-:W-:-:S03]  /*7680*/  IABS R153, R7 ;  /* 0x0000000700997213 */ /* 0x000fc60000000000 */
[----:B------:R-:W-:Y:S01]  /*7690*/  @!P6 IMAD.MOV R146, RZ, RZ, -R146 ;  /* 0x000000ffff92e224 */ /* 0x000fe200078e0a92 */
[----:B------:R-:W-:Y:S01]  /*76a0*/  ISETP.GT.U32.AND P6, PT, R3, R151, PT ;  /* 0x000000970300720c */ /* 0x000fe20003fc4070 */
[----:B------:R-:W-:Y:S02]  /*76b0*/  IMAD.MOV R6, RZ, RZ, -R6 ;  /* 0x000000ffff067224 */ /* 0x000fe400078e0a06 */
[----:B------:R-:W-:Y:S02]  /*76c0*/  VIADD R9, R0, 0x69 ;  /* 0x0000006900097836 */ /* 0x000fe40000000000 */
[----:B------:R-:W-:Y:S01]  /*76d0*/  @!P4 IMAD.IADD R147, R147, 0x1, -R3 ;  /* 0x000000019393c824 */ /* 0x000fe200078e0a03 */
[----:B------:R-:W-:Y:S01]  /*76e0*/  ISETP.GE.AND P4, PT, R8, RZ, PT ;  /* 0x000000ff0800720c */ /* 0x000fe20003f86270 */
[----:B------:R-:W-:Y:S01]  /*76f0*/  IMAD.HI.U32 R4, R2, R153, RZ ;  /* 0x0000009902047227 */ /* 0x000fe200078e00ff */
[----:B------:R-:W-:-:S03]  /*7700*/  IABS R154, R9 ;  /* 0x00000009009a7213 */ /* 0x000fc60000000000 */
[C---:B------:R-:W-:Y:S02]  /*7710*/  IMAD R152, R3.reuse, R6, R152 ;  /* 0x0000000603987224 */ /* 0x040fe400078e0298 */
[----:B------:R-:W-:Y:S01]  /*7720*/  @!P5 IMAD.MOV R145, RZ, RZ, -R145 ;  /* 0x000000ffff91d224 */ /* 0x000fe200078e0a91 */
[C---:B------:R-:W-:Y:S01]  /*7730*/  ISETP.GT.U32.AND P5, PT, R3.reuse, R150, PT ;  /* 0x000000960300720c */ /* 0x040fe20003fa4070 */
[----:B------:R-:W-:Y:S02]  /*7740*/  IMAD.MOV R4, RZ, RZ, -R4 ;  /* 0x000000ffff047224 */ /* 0x000fe400078e0a04 */
[--C-:B------:R-:W-:Y:S01]  /*7750*/  @!P2 IMAD.IADD R148, R148, 0x1, -R3.reuse ;  /* 0x000000019494a824 */ /* 0x100fe200078e0a03 */
[----:B------:R-:W-:Y:S01]  /*7760*/  ISETP.GT.U32.AND P2, PT, R3, R152, PT ;  /* 0x000000980300720c */ /* 0x000fe20003f44070 */
[----:B------:R-:W-:Y:S01]  /*7770*/  @!P3 IMAD.IADD R149, R149, 0x1, -R3 ;  /* 0x000000019595b824 */ /* 0x000fe200078e0a03 */
[----:B------:R-:W-:Y:S01]  /*7780*/  ISETP.GE.AND P3, PT, R10, RZ, PT ;  /* 0x000000ff0a00720c */ /* 0x000fe20003f66270 */
[----:B------:R-:W-:-:S04]  /*7790*/  IMAD.HI.U32 R6, R2, R154, RZ ;  /* 0x0000009a02067227 */ /* 0x000fc800078e00ff */
[----:B------:R-:W-:Y:S01]  /*77a0*/  @!P6 IMAD.IADD R151, R151, 0x1, -R3 ;  /* 0x000000019797e824 */ /* 0x000fe200078e0a03 */
[----:B------:R-:W-:Y:S01]  /*77b0*/  ISETP.GE.AND P6, PT, R13, RZ, PT ;  /* 0x000000ff0d00720c */ /* 0x000fe20003fc6270 */
[C---:B------:R-:W-:Y:S02]  /*77c0*/  IMAD R153, R3.reuse, R4, R153 ;  /* 0x0000000403997224 */ /* 0x040fe400078e0299 */
[----:B------:R-:W-:Y:S02]  /*77d0*/  IMAD.MOV R6, RZ, RZ, -R6 ;  /* 0x000000ffff067224 */ /* 0x000fe400078e0a06 */
[----:B------:R-:W-:Y:S01]  /*77e0*/  @!P0 IMAD.MOV R147, RZ, RZ, -R147 ;  /* 0x000000ffff938224 */ /* 0x000fe200078e0a93 */
[C---:B------:R-:W-:Y:S01]  /*77f0*/  ISETP.GT.U32.AND P0, PT, R3.reuse, R151, PT ;  /* 0x000000970300720c */ /* 0x040fe20003f04070 */
[----:B------:R-:W-:Y:S01]  /*7800*/  @!P4 IMAD.MOV R149, RZ, RZ, -R149 ;  /* 0x000000ffff95c224 */ /* 0x000fe200078e0a95 */
[C---:B------:R-:W-:Y:S01]  /*7810*/  ISETP.GT.U32.AND P4, PT, R3.reuse, R153, PT ;  /* 0x000000990300720c */ /* 0x040fe20003f84070 */
[----:B------:R-:W-:Y:S01]  /*7820*/  @!P5 IMAD.IADD R150, R150, 0x1, -R3 ;  /* 0x000000019696d824 */ /* 0x000fe200078e0a03 */
[----:B------:R-:W-:Y:S01]  /*7830*/  ISETP.GE.AND P5, PT, R12, RZ, PT ;  /* 0x000000ff0c00720c */ /* 0x000fe20003fa6270 */
[----:B------:R-:W-:-:S02]  /*7840*/  IMAD R154, R3, R6, R154 ;  /* 0x00000006039a7224 */ /* 0x000fc400078e029a */
[--C-:B------:R-:W-:Y:S01]  /*7850*/  @!P2 IMAD.IADD R152, R152, 0x1, -R3.reuse ;  /* 0x000000019898a824 */ /* 0x100fe200078e0a03 */
[----:B------:R-:W-:Y:S01]  /*7860*/  ISETP.GE.AND P2, PT, R7, RZ, PT ;  /* 0x000000ff0700720c */ /* 0x000fe20003f46270 */
[----:B------:R-:W-:Y:S01]  /*7870*/  @!P3 IMAD.MOV R150, RZ, RZ, -R150 ;  /* 0x000000ffff96b224 */ /* 0x000fe200078e0a96 */
[C---:B------:R-:W-:Y:S01]  /*7880*/  ISETP.GT.U32.AND P3, PT, R3.reuse, R154, PT ;  /* 0x0000009a0300720c */ /* 0x040fe20003f64070 */
[----:B------:R-:W-:Y:S01]  /*7890*/  @!P1 IMAD.MOV R148, RZ, RZ, -R148 ;  /* 0x000000ffff949224 */ /* 0x000fe200078e0a94 */
[----:B------:R-:W-:Y:S01]  /*78a0*/  ISETP.GT.U32.AND P1, PT, R3, R152, PT ;  /* 0x000000980300720c */ /* 0x000fe20003f24070 */
[C---:B------:R-:W-:Y:S02]  /*78b0*/  VIADD R6, R0.reuse, 0x67 ;  /* 0x0000006700067836 */ /* 0x040fe40000000000 */
[--C-:B------:R-:W-:Y:S01]  /*78c0*/  @!P0 IMAD.IADD R151, R151, 0x1, -R3.reuse ;  /* 0x0000000197978824 */ /* 0x100fe200078e0a03 */
[----:B------:R-:W-:Y:S01]  /*78d0*/  ISETP.GE.AND P0, PT, R9, RZ, PT ;  /* 0x000000ff0900720c */ /* 0x000fe20003f06270 */
[----:B------:R-:W-:Y:S01]  /*78e0*/  @!P4 IMAD.IADD R153, R153, 0x1, -R3 ;  /* 0x000000019999c824 */ /* 0x000fe200078e0a03 */
[----:B------:R-:W-:Y:S01]  /*78f0*/  IABS R156, R6 ;  /* 0x00000006009c7213 */ /* 0x000fe20000000000 */
[----:B------:R-:W-:Y:S01]  /*7900*/  VIADD R4, R0, 0x68 ;  /* 0x0000006800047836 */ /* 0x000fe20000000000 */
[----:B------:R-:W-:Y:S01]  /*7910*/  ISETP.GE.AND P4, PT, R6, RZ, PT ;  /* 0x000000ff0600720c */ /* 0x000fe20003f86270 */
[----:B------:R-:W-:Y:S01]  /*7920*/  @!P5 IMAD.MOV R151, RZ, RZ, -R151 ;  /* 0x000000ffff97d224 */ /* 0x000fe200078e0a97 */
[----:B------:R-:W-:Y:S01]  /*7930*/  ISETP.GT.U32.AND P5, PT, R3, R153, PT ;  /* 0x000000990300720c */ /* 0x000fe20003fa4070 */
[----:B------:R-:W-:Y:S01]  /*7940*/  @!P3 IMAD.IADD R154, R154, 0x1, -R3 ;  /* 0x000000019a9ab824 */ /* 0x000fe200078e0a03 */
[----:B------:R-:W-:Y:S01]  /*7950*/  IABS R155, R4 ;  /* 0x00000004009b7213 */ /* 0x000fe20000000000 */
[----:B------:R-:W-:-:S03]  /*7960*/  IMAD.HI.U32 R6, R2, R156, RZ ;  /* 0x0000009c02067227 */ /* 0x000fc600078e00ff */
[----:B------:R-:W-:Y:S01]  /*7970*/  ISETP.GT.U32.AND P3, PT, R3, R154, PT ;  /* 0x0000009a0300720c */ /* 0x000fe20003f64070 */
[----:B------:R-:W-:Y:S01]  /*7980*/  @!P1 IMAD.IADD R152, R152, 0x1, -R3 ;  /* 0x0000000198989824 */ /* 0x000fe200078e0a03 */
[----:B------:R-:W-:Y:S01]  /*7990*/  ISETP.GE.AND P1, PT, R4, RZ, PT ;  /* 0x000000ff0400720c */ /* 0x000fe20003f26270 */
[----:B------:R-:W-:-:S04]  /*79a0*/  IMAD.HI.U32 R4, R2, R155, RZ ;  /* 0x0000009b02047227 */ /* 0x000fc800078e00ff */
[----:B------:R-:W-:Y:S02]  /*79b0*/  IMAD.MOV R6, RZ, RZ, -R6 ;  /* 0x000000ffff067224 */ /* 0x000fe400078e0a06 */
[----:B------:R-:W-:Y:S02]  /*79c0*/  IMAD.MOV R4, RZ, RZ, -R4 ;  /* 0x000000ffff047224 */ /* 0x000fe400078e0a04 */
[----:B------:R-:W-:Y:S02]  /*79d0*/  VIADD R7, R0, 0x66 ;  /* 0x0000006600077836 */ /* 0x000fe40000000000 */
[----:B------:R-:W-:Y:S02]  /*79e0*/  IMAD R156, R3, R6, R156 ;  /* 0x00000006039c7224 */ /* 0x000fe400078e029c */
[----:B------:R-:W-:Y:S01]  /*79f0*/  @!P5 IMAD.IADD R153, R153, 0x1, -R3 ;  /* 0x000000019999d824 */ /* 0x000fe200078e0a03 */
[----:B------:R-:W-:Y:S01]  /*7a00*/  IABS R157, R7 ;  /* 0x00000007009d7213 */ /* 0x000fe20000000000 */
[----:B------:R-:W-:-:S02]  /*7a10*/  IMAD R155, R3, R4, R155 ;  /* 0x00000004039b7224 */ /* 0x000fc400078e029b */
[----:B------:R-:W-:Y:S02]  /*7a20*/  VIADD R4, R0, 0x65 ;  /* 0x0000006500047836 */ /* 0x000fe40000000000 */
[----:B------:R-:W-:Y:S01]  /*7a30*/  @!P2 IMAD.MOV R153, RZ, RZ, -R153 ;  /* 0x000000ffff99a224 */ /* 0x000fe200078e0a99 */
[C---:B------:R-:W-:Y:S01]  /*7a40*/  ISETP.GT.U32.AND P2, PT, R3.reuse, R156, PT ;  /* 0x0000009c0300720c */ /* 0x040fe20003f44070 */
[----:B------:R-:W-:Y:S01]  /*7a50*/  @!P3 IMAD.IADD R154, R154, 0x1, -R3 ;  /* 0x000000019a9ab824 */ /* 0x000fe200078e0a03 */
[----:B------:R-:W-:Y:S01]  /*7a60*/  ISETP.GT.U32.AND P5, PT, R3, R155, PT ;  /* 0x0000009b0300720c */ /* 0x000fe20003fa4070 */
[----:B------:R-:W-:Y:S01]  /*7a70*/  VIADD R6, R0, 0x64 ;  /* 0x0000006400067836 */ /* 0x000fe20000000000 */
[----:B------:R-:W-:Y:S01]  /*7a80*/  ISETP.GE.AND P3, PT, R4, RZ, PT ;  /* 0x000000ff0400720c */ /* 0x000fe20003f66270 */
[----:B------:R-:W-:Y:S01]  /*7a90*/  VIADD R11, R0, 0x61 ;  /* 0x00000061000b7836 */ /* 0x000fe20000000000 */
[----:B------:R-:W-:Y:S01]  /*7aa0*/  IABS R158, R4 ;  /* 0x00000004009e7213 */ /* 0x000fe20000000000 */
[----:B------:R-:W-:Y:S01]  /*7ab0*/  IMAD.HI.U32 R4, R2, R157, RZ ;  /* 0x0000009d02047227 */ /* 0x000fe200078e00ff */
[----:B------:R-:W-:-:S02]  /*7ac0*/  IABS R159, R6 ;  /* 0x00000006009f7213 */ /* 0x000fc40000000000 */
[----:B------:R-:W-:Y:S01]  /*7ad0*/  IABS R162, R11 ;  /* 0x0000000b00a27213 */ /* 0x000fe20000000000 */
[----:B------:R-:W-:Y:S02]  /*7ae0*/  IMAD.MOV R8, RZ, RZ, -R4 ;  /* 0x000000ffff087224 */ /* 0x000fe400078e0a04 */
[----:B------:R-:W-:-:S04]  /*7af0*/  IMAD.HI.U32 R4, R2, R158, RZ ;  /* 0x0000009e02047227 */ /* 0x000fc800078e00ff */
[--C-:B------:R-:W-:Y:S02]  /*7b00*/  @!P2 IMAD.IADD R156, R156, 0x1, -R3.reuse ;  /* 0x000000019c9ca824 */ /* 0x100fe400078e0a03 */
[----:B------:R-:W-:Y:S02]  /*7b10*/  IMAD.MOV R4, RZ, RZ, -R4 ;  /* 0x000000ffff047224 */ /* 0x000fe400078e0a04 */
[----:B------:R-:W-:Y:S01]  /*7b20*/  @!P5 IMAD.IADD R155, R155, 0x1, -R3 ;  /* 0x000000019b9bd824 */ /* 0x000fe200078e0a03 */
[C---:B------:R-:W-:Y:S01]  /*7b30*/  ISETP.GT.U32.AND P2, PT, R3.reuse, R156, PT ;  /* 0x0000009c0300720c */ /* 0x040fe20003f44070 */
[C---:B------:R-:W-:Y:S02]  /*7b40*/  IMAD R158, R3.reuse, R4, R158 ;  /* 0x00000004039e7224 */ /* 0x040fe400078e029e */
[----:B------:R-:W-:Y:S01]  /*7b50*/  IMAD.HI.U32 R4, R2, R159, RZ ;  /* 0x0000009f02047227 */ /* 0x000fe200078e00ff */
[----:B------:R-:W-:-:S03]  /*7b60*/  ISETP.GT.U32.AND P5, PT, R3, R155, PT ;  /* 0x0000009b0300720c */ /* 0x000fc60003fa4070 */
[----:B------:R-:W-:Y:S02]  /*7b70*/  IMAD.MOV R4, RZ, RZ, -R4 ;  /* 0x000000ffff047224 */ /* 0x000fe400078e0a04 */
[C---:B------:R-:W-:Y:S02]  /*7b80*/  IMAD R157, R3.reuse, R8, R157 ;  /* 0x00000008039d7224 */ /* 0x040fe400078e029d */
[C---:B------:R-:W-:Y:S02]  /*7b90*/  IMAD R159, R3.reuse, R4, R159 ;  /* 0x00000004039f7224 */ /* 0x040fe400078e029f */
[--C-:B------:R-:W-:Y:S02]  /*7ba0*/  @!P2 IMAD.IADD R156, R156, 0x1, -R3.reuse ;  /* 0x000000019c9ca824 */ /* 0x100fe400078e0a03 */
[----:B------:R-:W-:Y:S01]  /*7bb0*/  VIADD R8, R0, 0x62 ;  /* 0x0000006200087836 */ /* 0x000fe20000000000 */
[----:B------:R-:W-:Y:S01]  /*7bc0*/  ISETP.GT.U32.AND P2, PT, R3, R159, PT ;  /* 0x0000009f0300720c */ /* 0x000fe20003f44070 */
[----:B------:R-:W-:Y:S01]  /*7bd0*/  @!P5 IMAD.IADD R155, R155, 0x1, -R3 ;  /* 0x000000019b9bd824 */ /* 0x000fe200078e0a03 */
[C---:B------:R-:W-:Y:S01]  /*7be0*/  ISETP.GT.U32.AND P5, PT, R3.reuse, R157, PT ;  /* 0x0000009d0300720c */ /* 0x040fe20003fa4070 */
[----:B------:R-:W-:Y:S01]  /*7bf0*/  @!P4 IMAD.MOV R156, RZ, RZ, -R156 ;  /* 0x000000ffff9cc224 */ /* 0x000fe200078e0a9c */
[----:B------:R-:W-:Y:S01]  /*7c00*/  IABS R161, R8 ;  /* 0x0000000800a17213 */ /* 0x000fe20000000000 */
[----:B------:R-:W-:Y:S01]  /*7c10*/  @!P1 IMAD.MOV R155, RZ, RZ, -R155 ;  /* 0x000000ffff9b9224 */ /* 0x000fe200078e0a9b */
[----:B------:R-:W-:Y:S01]  /*7c20*/  ISETP.GT.U32.AND P1, PT, R3, R158, PT ;  /* 0x0000009e0300720c */ /* 0x000fe20003f24070 */
[----:B------:R-:W-:Y:S01]  /*7c30*/  @!P6 IMAD.MOV R152, RZ, RZ, -R152 ;  /* 0x000000ffff98e224 */ /* 0x000fe200078e0a98 */
[----:B------:R-:W-:Y:S01]  /*7c40*/  ISETP.GE.AND P6, PT, R7, RZ, PT ;  /* 0x000000ff0700720c */ /* 0x000fe20003fc6270 */
[----:B------:R-:W-:-:S04]  /*7c50*/  IMAD.HI.U32 R4, R2, R161, RZ ;  /* 0x000000a102047227 */ /* 0x000fc800078e00ff */
[--C-:B------:R-:W-:Y:S02]  /*7c60*/  @!P2 IMAD.IADD R159, R159, 0x1, -R3.reuse ;  /* 0x000000019f9fa824 */ /* 0x100fe400078e0a03 */
[----:B------:R-:W-:Y:S02]  /*7c70*/  IMAD.MOV R4, RZ, RZ, -R4 ;  /* 0x000000ffff047224 */ /* 0x000fe400078e0a04 */
[----:B------:R-:W-:Y:S01]  /*7c80*/  @!P5 IMAD.IADD R157, R157, 0x1, -R3 ;  /* 0x000000019d9dd824 */ /* 0x000fe200078e0a03 */
[C---:B------:R-:W-:Y:S01]  /*7c90*/  ISETP.GT.U32.AND P4, PT, R3.reuse, R159, PT ;  /* 0x0000009f0300720c */ /* 0x040fe20003f84070 */
[----:B------:R-:W-:Y:S02]  /*7ca0*/  IMAD R161, R3, R4, R161 ;  /* 0x0000000403a17224 */ /* 0x000fe400078e02a1 */
[----:B------:R-:W-:-:S04]  /*7cb0*/  IMAD.HI.U32 R4, R2, R162, RZ ;  /* 0x000000a202047227 */ /* 0x000fc800078e00ff */
[--C-:B------:R-:W-:Y:S01]  /*7cc0*/  @!P1 IMAD.IADD R158, R158, 0x1, -R3.reuse ;  /* 0x000000019e9e9824 */ /* 0x100fe200078e0a03 */
[C---:B------:R-:W-:Y:S01]  /*7cd0*/  ISETP.GT.U32.AND P1, PT, R3.reuse, R157, PT ;  /* 0x0000009d0300720c */ /* 0x040fe20003f24070 */
[----:B------:R-:W-:Y:S02]  /*7ce0*/  IMAD.MOV R4, RZ, RZ, -R4 ;  /* 0x000000ffff047224 */ /* 0x000fe400078e0a04 */
[C---:B------:R-:W-:Y:S01]  /*7cf0*/  VIADD R7, R0.reuse, 0x63 ;  /* 0x0000006300077836 */ /* 0x040fe20000000000 */
[C---:B------:R-:W-:Y:S01]  /*7d00*/  ISETP.GT.U32.AND P2, PT, R3.reuse, R158, PT ;  /* 0x0000009e0300720c */ /* 0x040fe20003f44070 */
[----:B------:R-:W-:Y:S02]  /*7d10*/  IMAD R162, R3, R4, R162 ;  /* 0x0000000403a27224 */ /* 0x000fe400078e02a2 */
[----:B------:R-:W-:Y:S01]  /*7d20*/  @!P4 IMAD.IADD R159, R159, 0x1, -R3 ;  /* 0x000000019f9fc824 */ /* 0x000fe200078e0a03 */
[----:B------:R-:W-:Y:S01]  /*7d30*/  IABS R160, R7 ;  /* 0x0000000700a07213 */ /* 0x000fe20000000000 */
[----:B------:R-:W-:Y:S01]  /*7d40*/  VIADD R9, R0, 0x60 ;  /* 0x0000006000097836 */ /* 0x000fe20000000000 */
[----:B------:R-:W-:Y:S01]  /*7d50*/  ISETP.GT.U32.AND P4, PT, R3, R162, PT ;  /* 0x000000a20300720c */ /* 0x000fe20003f84070 */
[----:B------:R-:W-:Y:S01]  /*7d60*/  @!P0 IMAD.MOV R154, RZ, RZ, -R154 ;  /* 0x000000ffff9a8224 */ /* 0x000fe200078e0a9a */
[----:B------:R-:W-:Y:S01]  /*7d70*/  ISETP.GE.AND P0, PT, R6, RZ, PT ;  /* 0x000000ff0600720c */ /* 0x000fe20003f06270 */
[----:B------:R-:W-:Y:S01]  /*7d80*/  IMAD.HI.U32 R6, R2, R160, RZ ;  /* 0x000000a002067227 */ /* 0x000fe200078e00ff */
[----:B------:R-:W-:-:S03]  /*7d90*/  IABS R163, R9 ;  /* 0x0000000900a37213 */ /* 0x000fc60000000000 */
[----:B------:R-:W-:Y:S01]  /*7da0*/  @!P2 IMAD.IADD R158, R158, 0x1, -R3 ;  /* 0x000000019e9ea824 */ /* 0x000fe200078e0a03 */
[----:B------:R-:W-:Y:S01]  /*7db0*/  ISETP.GE.AND P2, PT, R7, RZ, PT ;  /* 0x000000ff0700720c */ /* 0x000fe20003f46270 */
[----:B------:R-:W-:Y:S02]  /*7dc0*/  VIADD R7, R0, 0x5e ;  /* 0x0000005e00077836 */ /* 0x000fe40000000000 */
[----:B------:R-:W-:-:S03]  /*7dd0*/  IMAD.HI.U32 R4, R2, R163, RZ ;  /* 0x000000a302047227 */ /* 0x000fc600078e00ff */
[----:B------:R-:W-:Y:S01]  /*7de0*/  IABS R165, R7 ;  /* 0x0000000700a57213 */ /* 0x000fe20000000000 */
[----:B------:R-:W-:Y:S02]  /*7df0*/  IMAD.MOV R6, RZ, RZ, -R6 ;  /* 0x000000ffff067224 */ /* 0x000fe400078e0a06 */
[--C-:B------:R-:W-:Y:S01]  /*7e00*/  @!P1 IMAD.IADD R157, R157, 0x1, -R3.reuse ;  /* 0x000000019d9d9824 */ /* 0x100fe200078e0a03 */
[C---:B------:R-:W-:Y:S01]  /*7e10*/  ISETP.GT.U32.AND P1, PT, R3.reuse, R161, PT ;  /* 0x000000a10300720c */ /* 0x040fe20003f24070 */
[----:B------:R-:W-:Y:S02]  /*7e20*/  @!P4 IMAD.IADD R162, R162, 0x1, -R3 ;  /* 0x00000001a2a2c824 */ /* 0x000fe400078e0a03 */
[----:B------:R-:W-:Y:S02]  /*7e30*/  IMAD.MOV R4, RZ, RZ, -R4 ;  /* 0x000000ffff047224 */ /* 0x000fe400078e0a04 */
[C---:B------:R-:W-:Y:S02]  /*7e40*/  IMAD R160, R3.reuse, R6, R160 ;  /* 0x0000000603a07224 */ /* 0x040fe400078e02a0 */
[----:B------:R-:W-:Y:S01]  /*7e50*/  @!P6 IMAD.MOV R157, RZ, RZ, -R157 ;  /* 0x000000ffff9de224 */ /* 0x000fe200078e0a9d */
[C---:B------:R-:W-:Y:S01]  /*7e60*/  ISETP.GT.U32.AND P6, PT, R3.reuse, R162, PT ;  /* 0x000000a20300720c */ /* 0x040fe20003fc4070 */
[C---:B------:R-:W-:Y:S01]  /*7e70*/  IMAD R163, R3.reuse, R4, R163 ;  /* 0x0000000403a37224 */ /* 0x040fe200078e02a3 */
[----:B------:R-:W-:Y:S01]  /*7e80*/  ISETP.GT.U32.AND P5, PT, R3, R160, PT ;  /* 0x000000a00300720c */ /* 0x000fe20003fa4070 */
[----:B------:R-:W-:-:S04]  /*7e90*/  IMAD.HI.U32 R4, R2, R165, RZ ;  /* 0x000000a502047227 */ /* 0x000fc800078e00ff */
[----:B------:R-:W-:Y:S02]  /*7ea0*/  IMAD.MOV R4, RZ, RZ, -R4 ;  /* 0x000000ffff047224 */ /* 0x000fe400078e0a04 */
[----:B------:R-:W-:Y:S02]  /*7eb0*/  VIADD R10, R0, 0x5f ;  /* 0x0000005f000a7836 */ /* 0x000fe40000000000 */
[C---:B------:R-:W-:Y:S02]  /*7ec0*/  IMAD R165, R3.reuse, R4, R165 ;  /* 0x0000000403a57224 */ /* 0x040fe400078e02a5 */
[--C-:B------:R-:W-:Y:S01]  /*7ed0*/  @!P6 IMAD.IADD R162, R162, 0x1, -R3.reuse ;  /* 0x00000001a2a2e824 */ /* 0x100fe200078e0a03 */
[----:B------:R-:W-:Y:S01]  /*7ee0*/  IABS R164, R10 ;  /* 0x0000000a00a47213 */ /* 0x000fe20000000000 */
[--C-:B------:R-:W-:Y:S01]  /*7ef0*/  @!P5 IMAD.IADD R160, R160, 0x1, -R3.reuse ;  /* 0x00000001a0a0d824 */ /* 0x100fe200078e0a03 */
[----:B------:R-:W-:Y:S01]  /*7f00*/  ISETP.GT.U32.AND P6, PT, R3, R165, PT ;  /* 0x000000a50300720c */ /* 0x000fe20003fc4070 */
[----:B------:R-:W-:Y:S01]  /*7f10*/  @!P1 IMAD.IADD R161, R161, 0x1, -R3 ;  /* 0x00000001a1a19824 */ /* 0x000fe200078e0a03 */
[----:B------:R-:W-:Y:S01]  /*7f20*/  ISETP.GE.AND P1, PT, R11, RZ, PT ;  /* 0x000000ff0b00720c */ /* 0x000fe20003f26270 */
[----:B------:R-:W-:Y:S01]  /*7f30*/  VIADD R11, R0, 0x5d ;  /* 0x0000005d000b7836 */ /* 0x000fe20000000000 */
[----:B------:R-:W-:Y:S01]  /*7f40*/  ISETP.GT.U32.AND P5, PT, R3, R160, PT ;  /* 0x000000a00300720c */ /* 0x000fe20003fa4070 */
[----:B------:R-:W-:Y:S01]  /*7f50*/  @!P0 IMAD.MOV R159, RZ, RZ, -R159 ;  /* 0x000000ffff9f8224 */ /* 0x000fe200078e0a9f */
[----:B------:R-:W-:Y:S01]  /*7f60*/  ISETP.GE.AND P0, PT, R9, RZ, PT ;  /* 0x000000ff0900720c */ /* 0x000fe20003f06270 */
[----:B------:R-:W-:Y:S01]  /*7f70*/  IMAD.HI.U32 R6, R2, R164, RZ ;  /* 0x000000a402067227 */ /* 0x000fe200078e00ff */
[----:B------:R-:W-:-:S02]  /*7f80*/  IABS R166, R11 ;  /* 0x0000000b00a67213 */ /* 0x000fc40000000000 */
[----:B------:R-:W-:Y:S01]  /*7f90*/  ISETP.GT.U32.AND P4, PT, R3, R161, PT ;  /* 0x000000a10300720c */ /* 0x000fe20003f84070 */
[----:B------:R-:W-:Y:S02]  /*7fa0*/  VIADD R9, R0, 0x5c ;  /* 0x0000005c00097836 */ /* 0x000fe40000000000 */
[----:B------:R-:W-:Y:S02]  /*7fb0*/  IMAD.MOV R6, RZ, RZ, -R6 ;  /* 0x000000ffff067224 */ /* 0x000fe400078e0a06 */
[----:B------:R-:W-:Y:S01]  /*7fc0*/  @!P6 IMAD.IADD R165, R165, 0x1, -R3 ;  /* 0x00000001a5a5e824 */ /* 0x000fe200078e0a03 */
[----:B------:R-:W-:Y:S01]  /*7fd0*/  IABS R167, R9 ;  /* 0x0000000900a77213 */ /* 0x000fe20000000000 */
[----:B------:R-:W-:-:S03]  /*7fe0*/  IMAD.HI.U32 R4, R2, R166, RZ ;  /* 0x000000a602047227 */ /* 0x000fc600078e00ff */
[C---:B------:R-:W-:Y:S01]  /*7ff0*/  ISETP.GT.U32.AND P6, PT, R3.reuse, R165, PT ;  /* 0x000000a50300720c */ /* 0x040fe20003fc4070 */
[----:B------:R-:W-:Y:S01]  /*8000*/  @!P3 IMAD.MOV R158, RZ, RZ, -R158 ;  /* 0x000000ffff9eb224 */ /* 0x000fe200078e0a9e */
[C---:B------:R-:W-:Y:S01]  /*8010*/  ISETP.GT.U32.AND P3, PT, R3.reuse, R163, PT ;  /* 0x000000a30300720c */ /* 0x040fe20003f64070 */
[----:B------:R-:W-:Y:S02]  /*8020*/  IMAD R164, R3, R6, R164 ;  /* 0x0000000603a47224 */ /* 0x000fe400078e02a4 */
[----:B------:R-:W-:Y:S02]  /*8030*/  IMAD.MOV R6, RZ, RZ, -R4 ;  /* 0x000000ffff067224 */ /* 0x000fe400078e0a04 */
[----:B------:R-:W-:-:S04]  /*8040*/  IMAD.HI.U32 R4, R2, R167, RZ ;  /* 0x000000a702047227 */ /* 0x000fc800078e00ff */
[--C-:B------:R-:W-:Y:S01]  /*8050*/  @!P5 IMAD.IADD R160, R160, 0x1, -R3.reuse ;  /* 0x00000001a0a0d824 */ /* 0x100fe200078e0a03 */
[----:B------:R-:W-:Y:S01]  /*8060*/  ISETP.GE.AND P5, PT, R8, RZ, PT ;  /* 0x000000ff0800720c */ /* 0x000fe20003fa6270 */
[----:B------:R-:W-:Y:S02]  /*8070*/  IMAD.MOV R4, RZ, RZ, -R4 ;  /* 0x000000ffff047224 */ /* 0x000fe400078e0a04 */
[----:B------:R-:W-:Y:S01]  /*8080*/  @!P4 IMAD.IADD R161, R161, 0x1, -R3 ;  /* 0x00000001a1a1c824 */ /* 0x000fe200078e0a03 */
        /* <DEDUP_REMOVED lines=8> */
[C---:B------:R-:W-:Y:S01]  /*8110*/  ISETP.GT.U32.AND P5, PT, R3.reuse, R163, PT ;  /* 0x000000a30300720c */ /* 0x040fe20003fa4070 */
[----:B------:R-:W-:Y:S01]  /*8120*/  @!P2 IMAD.MOV R160, RZ, RZ, -R160 ;  /* 0x000000ffffa0a224 */ /* 0x000fe200078e0aa0 */
[C---:B------:R-:W-:Y:S01]  /*8130*/  ISETP.GT.U32.AND P2, PT, R3.reuse, R164, PT ;  /* 0x000000a40300720c */ /* 0x040fe20003f44070 */
[C---:B------:R-:W-:Y:S01]  /*8140*/  VIADD R10, R0.reuse, 0x59 ;  /* 0x00000059000a7836 */ /* 0x040fe20000000000 */
[----:B------:R-:W-:Y:S01]  /*8150*/  IABS R168, R7 ;  /* 0x0000000700a87213 */ /* 0x000fe20000000000 */
[----:B------:R-:W-:Y:S02]  /*8160*/  IMAD R166, R3, R6, R166 ;  /* 0x0000000603a67224 */ /* 0x000fe400078e02a6 */
[----:B------:R-:W-:Y:S01]  /*8170*/  VIADD R8, R0, 0x5a ;  /* 0x0000005a00087836 */ /* 0x000fe20000000000 */
[----:B------:R-:W-:Y:S01]  /*8180*/  IABS R170, R10 ;  /* 0x0000000a00aa7213 */ /* 0x000fe20000000000 */
[----:B------:R-:W-:-:S03]  /*8190*/  IMAD.HI.U32 R4, R2, R168, RZ ;  /* 0x000000a802047227 */ /* 0x000fc600078e00ff */
[----:B------:R-:W-:Y:S01]  /*81a0*/  IABS R169, R8 ;  /* 0x0000000800a97213 */ /* 0x000fe20000000000 */
[--C-:B------:R-:W-:Y:S02]  /*81b0*/  @!P6 IMAD.IADD R167, R167, 0x1, -R3.reuse ;  /* 0x00000001a7a7e824 */ /* 0x100fe400078e0a03 */
[----:B------:R-:W-:Y:S02]  /*81c0*/  IMAD.MOV R4, RZ, RZ, -R4 ;  /* 0x000000ffff047224 */ /* 0x000fe400078e0a04 */
[--C-:B------:R-:W-:Y:S01]  /*81d0*/  @!P5 IMAD.IADD R163, R163, 0x1, -R3.reuse ;  /* 0x00000001a3a3d824 */ /* 0x100fe200078e0a03 */
[C---:B------:R-:W-:Y:S01]  /*81e0*/  ISETP.GT.U32.AND P5, PT, R3.reuse, R166, PT ;  /* 0x000000a60300720c */ /* 0x040fe20003fa4070 */
[----:B------:R-:W-:Y:S01]  /*81f0*/  @!P2 IMAD.IADD R164, R164, 0x1, -R3 ;  /* 0x00000001a4a4a824 */ /* 0x000fe200078e0a03 */
[C---:B------:R-:W-:Y:S01]  /*8200*/  ISETP.GT.U32.AND P6, PT, R3.reuse, R167, PT ;  /* 0x000000a70300720c */ /* 0x040fe20003fc4070 */
[C---:B------:R-:W-:Y:S02]  /*8210*/  IMAD R168, R3.reuse, R4, R168 ;  /* 0x0000000403a87224 */ /* 0x040fe400078e02a8 */
[----:B------:R-:W-:Y:S01]  /*8220*/  IMAD.HI.U32 R4, R2, R170, RZ ;  /* 0x000000aa02047227 */ /* 0x000fe200078e00ff */
[----:B------:R-:W-:-:S03]  /*8230*/  ISETP.GT.U32.AND P2, PT, R3, R164, PT ;  /* 0x000000a40300720c */ /* 0x000fc60003f44070 */
[----:B------:R-:W-:Y:S02]  /*8240*/  IMAD.MOV R4, RZ, RZ, -R4 ;  /* 0x000000ffff047224 */ /* 0x000fe400078e0a04 */
[----:B------:R-:W-:-:S04]  /*8250*/  IMAD.HI.U32 R6, R2, R169, RZ ;  /* 0x000000a902067227 */ /* 0x000fc800078e00ff */
[----:B------:R-:W-:Y:S02]  /*8260*/  IMAD R170, R3, R4, R170 ;  /* 0x0000000403aa7224 */ /* 0x000fe400078e02aa */
[--C-:B------:R-:W-:Y:S01]  /*8270*/  @!P5 IMAD.IADD R166, R166, 0x1, -R3.reuse ;  /* 0x00000001a6a6d824 */ /* 0x100fe200078e0a03 */
[----:B------:R-:W-:Y:S01]  /*8280*/  ISETP.GE.AND P5, PT, R9, RZ, PT ;  /* 0x000000ff0900720c */ /* 0x000fe20003fa6270 */
[----:B------:R-:W-:Y:S02]  /*8290*/  IMAD.MOV R6, RZ, RZ, -R6 ;  /* 0x000000ffff067224 */ /* 0x000fe400078e0a06 */
[--C-:B------:R-:W-:Y:S01]  /*82a0*/  @!P6 IMAD.IADD R167, R167, 0x1, -R3.reuse ;  /* 0x00000001a7a7e824 */ /* 0x100fe200078e0a03 */
[----:B------:R-:W-:Y:S01]  /*82b0*/  ISETP.GT.U32.AND P6, PT, R3, R170, PT ;  /* 0x000000aa0300720c */ /* 0x000fe20003fc4070 */
[----:B------:R-:W-:Y:S02]  /*82c0*/  VIADD R9, R0, 0x58 ;  /* 0x0000005800097836 */ /* 0x000fe40000000000 */
[----:B------:R-:W-:Y:S01]  /*82d0*/  @!P2 IMAD.IADD R164, R164, 0x1, -R3 ;  /* 0x00000001a4a4a824 */ /* 0x000fe200078e0a03 */
[----:B------:R-:W-:Y:S01]  /*82e0*/  ISETP.GE.AND P2, PT, R11, RZ, PT ;  /* 0x000000ff0b00720c */ /* 0x000fe20003f46270 */
[C---:B------:R-:W-:Y:S01]  /*82f0*/  IMAD R169, R3.reuse, R6, R169 ;  /* 0x0000000603a97224 */ /* 0x040fe200078e02a9 */
[----:B------:R-:W-:Y:S01]  /*8300*/  IABS R171, R9 ;  /* 0x0000000900ab7213 */ /* 0x000fe20000000000 */
[----:B------:R-:W-:Y:S01]  /*8310*/  @!P0 IMAD.MOV R163, RZ, RZ, -R163 ;  /* 0x000000ffffa38224 */ /* 0x000fe200078e0aa3 */
[C---:B------:R-:W-:Y:S01]  /*8320*/  ISETP.GT.U32.AND P0, PT, R3.reuse, R168, PT ;  /* 0x000000a80300720c */ /* 0x040fe20003f04070 */
[----:B------:R-:W-:Y:S01]  /*8330*/  @!P1 IMAD.MOV R162, RZ, RZ, -R162 ;  /* 0x000000ffffa29224 */ /* 0x000fe200078e0aa2 */
[----:B------:R-:W-:Y:S01]  /*8340*/  ISETP.GT.U32.AND P1, PT, R3, R166, PT ;  /* 0x000000a60300720c */ /* 0x000fe20003f24070 */
[----:B------:R-:W-:Y:S01]  /*8350*/  @!P4 IMAD.MOV R164, RZ, RZ, -R164 ;  /* 0x000000ffffa4c224 */ /* 0x000fe200078e0aa4 */
[----:B------:R-:W-:Y:S01]  /*8360*/  ISETP.GE.AND P4, PT, R7, RZ, PT ;  /* 0x000000ff0700720c */ /* 0x000fe20003f86270 */
[----:B------:R-:W-:Y:S01]  /*8370*/  @!P3 IMAD.MOV R165, RZ, RZ, -R165 ;  /* 0x000000ffffa5b224 */ /* 0x000fe200078e0aa5 */
[----:B------:R-:W-:Y:S01]  /*8380*/  ISETP.GT.U32.AND P3, PT, R3, R169, PT ;  /* 0x000000a90300720c */ /* 0x000fe20003f64070 */
[----:B------:R-:W-:-:S02]  /*8390*/  VIADD R7, R0, 0x57 ;  /* 0x0000005700077836 */ /* 0x000fc40000000000 */
        /* <DEDUP_REMOVED lines=18> */
[C---:B------:R-:W-:Y:S01]  /*84c0*/  VIADD R6, R0.reuse, 0x56 ;  /* 0x0000005600067836 */ /* 0x040fe20000000000 */
[C---:B------:R-:W-:Y:S01]  /*84d0*/  ISETP.GT.U32.AND P6, PT, R3.reuse, R172, PT ;  /* 0x000000ac0300720c */ /* 0x040fe20003fc4070 */
[----:B------:R-:W-:Y:S02]  /*84e0*/  VIADD R8, R0, 0x54 ;  /* 0x0000005400087836 */ /* 0x000fe40000000000 */
[----:B------:R-:W-:Y:S01]  /*84f0*/  @!P3 IMAD.IADD R168, R168, 0x1, -R3 ;  /* 0x00000001a8a8b824 */ /* 0x000fe200078e0a03 */
[----:B------:R-:W-:Y:S01]  /*8500*/  IABS R173, R6 ;  /* 0x0000000600ad7213 */ /* 0x000fe20000000000 */
[----:B------:R-:W-:Y:S01]  /*8510*/  @!P5 IMAD.MOV R167, RZ, RZ, -R167 ;  /* 0x000000ffffa7d224 */ /* 0x000fe200078e0aa7 */
[----:B------:R-:W-:Y:S01]  /*8520*/  ISETP.GT.U32.AND P3, PT, R3, R171, PT ;  /* 0x000000ab0300720c */ /* 0x000fe20003f64070 */
[----:B------:R-:W-:Y:S01]  /*8530*/  @!P2 IMAD.IADD R169, R169, 0x1, -R3 ;  /* 0x00000001a9a9a824 */ /* 0x000fe200078e0a03 */
[----:B------:R-:W-:Y:S01]  /*8540*/  ISETP.GE.AND P2, PT, R7, RZ, PT ;  /* 0x000000ff0700720c */ /* 0x000fe20003f46270 */
[----:B------:R-:W-:Y:S01]  /*8550*/  VIADD R7, R0, 0x55 ;  /* 0x0000005500077836 */ /* 0x000fe20000000000 */
[----:B------:R-:W-:Y:S01]  /*8560*/  IABS R175, R8 ;  /* 0x0000000800af7213 */ /* 0x000fe20000000000 */
[----:B------:R-:W-:Y:S01]  /*8570*/  IMAD.HI.U32 R4, R2, R173, RZ ;  /* 0x000000ad02047227 */ /* 0x000fe200078e00ff */
[----:B------:R-:W-:-:S02]  /*8580*/  ISETP.GE.AND P5, PT, R9, RZ, PT ;  /* 0x000000ff0900720c */ /* 0x000fc40003fa6270 */
        /* <DEDUP_REMOVED lines=13> */
[----:B------:R-:W-:Y:S02]  /*8660*/  IMAD R174, R3, R4, R174 ;  /* 0x0000000403ae7224 */ /* 0x000fe400078e02ae */
[----:B------:R-:W-:-:S04]  /*8670*/  IMAD.HI.U32 R6, R2, R175, RZ ;  /* 0x000000af02067227 */ /* 0x000fc800078e00ff */
[--C-:B------:R-:W-:Y:S01]  /*8680*/  @!P6 IMAD.IADD R172, R172, 0x1, -R3.reuse ;  /* 0x00000001acace824 */ /* 0x100fe200078e0a03 */
[----:B------:R-:W-:Y:S01]  /*8690*/  ISETP.GT.U32.AND P6, PT, R3, R174, PT ;  /* 0x000000ae0300720c */ /* 0x000fe20003fc4070 */
[----:B------:R-:W-:Y:S02]  /*86a0*/  IMAD.MOV R6, RZ, RZ, -R6 ;  /* 0x000000ffff067224 */ /* 0x000fe400078e0a06 */
[----:B------:R-:W-:Y:S01]  /*86b0*/  @!P4 IMAD.IADD R171, R171, 0x1, -R3 ;  /* 0x00000001ababc824 */ /* 0x000fe200078e0a03 */
[----:B------:R-:W-:Y:S01]  /*86c0*/  ISETP.GE.AND P4, PT, R8, RZ, PT ;  /* 0x000000ff0800720c */ /* 0x000fe20003f86270 */
[----:B------:R-:W-:Y:S02]  /*86d0*/  IMAD R175, R3, R6, R175 ;  /* 0x0000000603af7224 */ /* 0x000fe400078e02af */
[----:B------:R-:W-:Y:S01]  /*86e0*/  @!P0 IMAD.MOV R170, RZ, RZ, -R170 ;  /* 0x000000ffffaa8224 */ /* 0x000fe200078e0aaa */
[----:B------:R-:W-:Y:S01]  /*86f0*/  ISETP.GE.AND P0, PT, R7, RZ, PT ;  /* 0x000000ff0700720c */ /* 0x000fe20003f06270 */
[----:B------:R-:W-:-:S02]  /*8700*/  @!P1 IMAD.IADD R173, R173, 0x1, -R3 ;  /* 0x00000001adad9824 */ /* 0x000fc400078e0a03 */
[C---:B------:R-:W-:Y:S02]  /*8710*/  VIADD R7, R0.reuse, 0x53 ;  /* 0x0000005300077836 */ /* 0x040fe40000000000 */
[----:B------:R-:W-:Y:S01]  /*8720*/  @!P5 IMAD.MOV R171, RZ, RZ, -R171 ;  /* 0x000000ffffabd224 */ /* 0x000fe200078e0aab */
[C---:B------:R-:W-:Y:S01]  /*8730*/  ISETP.GT.U32.AND P5, PT, R3.reuse, R175, PT ;  /* 0x000000af0300720c */ /* 0x040fe20003fa4070 */
[----:B------:R-:W-:Y:S01]  /*8740*/  VIADD R6, R0, 0x52 ;  /* 0x0000005200067836 */ /* 0x000fe20000000000 */
[C---:B------:R-:W-:Y:S01]  /*8750*/  ISETP.GT.U32.AND P1, PT, R3.reuse, R173, PT ;  /* 0x000000ad0300720c */ /* 0x040fe20003f24070 */
[----:B------:R-:W-:Y:S01]  /*8760*/  @!P6 IMAD.IADD R174, R174, 0x1, -R3 ;  /* 0x00000001aeaee824 */ /* 0x000fe200078e0a03 */
[----:B------:R-:W-:Y:S01]  /*8770*/  IABS R176, R7 ;  /* 0x0000000700b07213 */ /* 0x000fe20000000000 */
[----:B------:R-:W-:Y:S01]  /*8780*/  VIADD R9, R0, 0x51 ;  /* 0x0000005100097836 */ /* 0x000fe20000000000 */
[----:B------:R-:W-:Y:S01]  /*8790*/  IABS R8, R6 ;  /* 0x0000000600087213 */ /* 0x000fe20000000000 */
[----:B------:R-:W-:Y:S01]  /*87a0*/  @!P2 IMAD.MOV R172, RZ, RZ, -R172 ;  /* 0x000000ffffaca224 */ /* 0x000fe200078e0aac */
[----:B------:R-:W-:Y:S01]  /*87b0*/  ISETP.GT.U32.AND P6, PT, R3, R174, PT ;  /* 0x000000ae0300720c */ /* 0x000fe20003fc4070 */
[----:B------:R-:W-:Y:S01]  /*87c0*/  IMAD.HI.U32 R4, R2, R176, RZ ;  /* 0x000000b002047227 */ /* 0x000fe200078e00ff */
[----:B------:R-:W-:-:S02]  /*87d0*/  IABS R180, R9 ;  /* 0x0000000900b47213 */ /* 0x000fc40000000000 */
[----:B------:R-:W-:Y:S01]  /*87e0*/  ISETP.GE.AND P2, PT, R7, RZ, PT ;  /* 0x000000ff0700720c */ /* 0x000fe20003f46270 */
[----:B------:R-:W-:Y:S02]  /*87f0*/  IMAD.MOV R7, RZ, RZ, -R4 ;  /* 0x000000ffff077224 */ /* 0x000fe400078e0a04 */
[----:B------:R-:W-:-:S04]  /*8800*/  IMAD.HI.U32 R4, R2, R8, RZ ;  /* 0x0000000802047227 */ /* 0x000fc800078e00ff */
[--C-:B------:R-:W-:Y:S02]  /*8810*/  @!P5 IMAD.IADD R175, R175, 0x1, -R3.reuse ;  /* 0x00000001afafd824 */ /* 0x100fe400078e0a03 */
[----:B------:R-:W-:Y:S01]  /*8820*/  @!P1 IMAD.IADD R173, R173, 0x1, -R3 ;  /* 0x00000001adad9824 */ /* 0x000fe200078e0a03 */
[----:B------:R-:W-:Y:S01]  /*8830*/  ISETP.GE.AND P1, PT, R6, RZ, PT ;  /* 0x000000ff0600720c */ /* 0x000fe20003f26270 */
[----:B------:R-:W-:Y:S01]  /*8840*/  IMAD.HI.U32 R6, R2, R180, RZ ;  /* 0x000000b402067227 */ /* 0x000fe200078e00ff */
[----:B------:R-:W-:-:S03]  /*8850*/  ISETP.GT.U32.AND P5, PT, R3, R175, PT ;  /* 0x000000af0300720c */ /* 0x000fc60003fa4070 */
[C---:B------:R-:W-:Y:S02]  /*8860*/  IMAD R176, R3.reuse, R7, R176 ;  /* 0x0000000703b07224 */ /* 0x040fe400078e02b0 */
[----:B------:R-:W-:Y:S02]  /*8870*/  IMAD.MOV R4, RZ, RZ, -R4 ;  /* 0x000000ffff047224 */ /* 0x000fe400078e0a04 */
[----:B------:R-:W-:Y:S02]  /*8880*/  IMAD.MOV R7, RZ, RZ, -R6 ;  /* 0x000000ffff077224 */ /* 0x000fe400078e0a06 */
[----:B------:R-:W-:Y:S01]  /*8890*/  @!P6 IMAD.IADD R174, R174, 0x1, -R3 ;  /* 0x00000001aeaee824 */ /* 0x000fe200078e0a03 */
[C---:B------:R-:W-:Y:S01]  /*88a0*/  ISETP.GT.U32.AND P6, PT, R3.reuse, R176, PT ;  /* 0x000000b00300720c */ /* 0x040fe20003fc4070 */
[----:B------:R-:W-:Y:S02]  /*88b0*/  IMAD R6, R3, R4, R8 ;  /* 0x0000000403067224 */ /* 0x000fe400078e0208 */
[----:B------:R-:W-:-:S02]  /*88c0*/  @!P0 IMAD.MOV R174, RZ, RZ, -R174 ;  /* 0x000000ffffae8224 */ /* 0x000fc400078e0aae */
[C---:B------:R-:W-:Y:S01]  /*88d0*/  IMAD R180, R3.reuse, R7, R180 ;  /* 0x0000000703b47224 */ /* 0x040fe200078e02b4 */
[----:B------:R-:W-:Y:S01]  /*88e0*/  ISETP.GT.U32.AND P0, PT, R3, R6, PT ;  /* 0x000000060300720c */ /* 0x000fe20003f04070 */
[----:B------:R-:W-:Y:S02]  /*88f0*/  @!P5 IMAD.IADD R175, R175, 0x1, -R3 ;  /* 0x00000001afafd824 */ /* 0x000fe400078e0a03 */
[----:B------:R-:W-:Y:S02]  /*8900*/  VIADD R12, R0, 0x4f ;  /* 0x0000004f000c7836 */ /* 0x000fe40000000000 */
[----:B------:R-:W-:Y:S01]  /*8910*/  @!P4 IMAD.MOV R175, RZ, RZ, -R175 ;  /* 0x000000ffffafc224 */ /* 0x000fe200078e0aaf */
[----:B------:R-:W-:Y:S01]  /*8920*/  ISETP.GT.U32.AND P4, PT, R3, R180, PT ;  /* 0x000000b40300720c */ /* 0x000fe20003f84070 */
[----:B------:R-:W-:Y:S01]  /*8930*/  @!P6 IMAD.IADD R176, R176, 0x1, -R3 ;  /* 0x00000001b0b0e824 */ /* 0x000fe200078e0a03 */
[----:B------:R-:W-:Y:S01]  /*8940*/  IABS R178, R12 ;  /* 0x0000000c00b27213 */ /* 0x000fe20000000000 */
[----:B------:R-:W-:-:S02]  /*8950*/  VIADD R4, R0, 0x50 ;  /* 0x0000005000047836 */ /* 0x000fc40000000000 */
[----:B------:R-:W-:Y:S01]  /*8960*/  VIADD R7, R0, 0x4d ;  /* 0x0000004d00077836 */ /* 0x000fe20000000000 */
[C---:B------:R-:W-:Y:S01]  /*8970*/  ISETP.GT.U32.AND P6, PT, R3.reuse, R176, PT ;  /* 0x000000b00300720c */ /* 0x040fe20003fc4070 */
[----:B------:R-:W-:Y:S01]  /*8980*/  @!P0 IMAD.IADD R6, R6, 0x1, -R3 ;  /* 0x0000000106068824 */ /* 0x000fe200078e0a03 */
[----:B------:R-:W-:Y:S01]  /*8990*/  IABS R8, R4 ;  /* 0x0000000400087213 */ /* 0x000fe20000000000 */
[----:B------:R-:W-:Y:S01]  /*89a0*/  IMAD.HI.U32 R13, R2, R178, RZ ;  /* 0x000000b2020d7227 */ /* 0x000fe200078e00ff */
[----:B------:R-:W-:Y:S02]  /*89b0*/  ISETP.GE.AND P5, PT, R4, RZ, PT ;  /* 0x000000ff0400720c */ /* 0x000fe40003fa6270 */
[----:B------:R-:W-:Y:S01]  /*89c0*/  ISETP.GT.U32.AND P0, PT, R3, R6, PT ;  /* 0x000000060300720c */ /* 0x000fe20003f04070 */
[----:B------:R-:W-:Y:S01]  /*89d0*/  IMAD.HI.U32 R10, R2, R8, RZ ;  /* 0x00000008020a7227 */ /* 0x000fe200078e00ff */
[----:B------:R-:W-:-:S03]  /*89e0*/  IABS R4, R7 ;  /* 0x0000000700047213 */ /* 0x000fc60000000000 */
[----:B------:R-:W-:Y:S02]  /*89f0*/  IMAD.MOV R13, RZ, RZ, -R13 ;  /* 0x000000ffff0d7224 */ /* 0x000fe400078e0a0d */
[--C-:B------:R-:W-:Y:S02]  /*8a00*/  @!P4 IMAD.IADD R180, R180, 0x1, -R3.reuse ;  /* 0x00000001b4b4c824 */ /* 0x100fe400078e0a03 */
[----:B------:R-:W-:Y:S02]  /*8a10*/  IMAD.MOV R177, RZ, RZ, -R10 ;  /* 0x000000ffffb17224 */ /* 0x000fe400078e0a0a */
[----:B------:R-:W-:Y:S01]  /*8a20*/  @!P6 IMAD.IADD R176, R176, 0x1, -R3 ;  /* 0x00000001b0b0e824 */ /* 0x000fe200078e0a03 */
[C---:B------:R-:W-:Y:S01]  /*8a30*/  ISETP.GT.U32.AND P4, PT, R3.reuse, R180, PT ;  /* 0x000000b40300720c */ /* 0x040fe20003f84070 */
[C---:B------:R-:W-:Y:S01]  /*8a40*/  IMAD R178, R3.reuse, R13, R178 ;  /* 0x0000000d03b27224 */ /* 0x040fe200078e02b2 */
[----:B------:R-:W-:Y:S01]  /*8a50*/  ISETP.GE.AND P6, PT, R12, RZ, PT ;  /* 0x000000ff0c00720c */ /* 0x000fe20003fc6270 */
[----:B------:R-:W-:-:S02]  /*8a60*/  IMAD R8, R3, R177, R8 ;  /* 0x000000b103087224 */ /* 0x000fc400078e0208 */
[----:B------:R-:W-:Y:S02]  /*8a70*/  @!P0 IMAD.IADD R6, R6, 0x1, -R3 ;  /* 0x0000000106068824 */ /* 0x000fe400078e0a03 */
[----:B------:R-:W-:Y:S01]  /*8a80*/  @!P2 IMAD.MOV R176, RZ, RZ, -R176 ;  /* 0x000000ffffb0a224 */ /* 0x000fe200078e0ab0 */
[----:B------:R-:W-:Y:S01]  /*8a90*/  ISETP.GT.U32.AND P2, PT, R3, R178, PT ;  /* 0x000000b20300720c */ /* 0x000fe20003f44070 */
[----:B------:R-:W-:Y:S01]  /*8aa0*/  @!P3 IMAD.MOV R173, RZ, RZ, -R173 ;  /* 0x000000ffffadb224 */ /* 0x000fe200078e0aad */
[----:B------:R-:W-:Y:S01]  /*8ab0*/  ISETP.GE.AND P3, PT, R9, RZ, PT ;  /* 0x000000ff0900720c */ /* 0x000fe20003f66270 */
[----:B0-----:R-:W-:Y:S01]  /*8ac0*/  IMAD.MOV.U32 R5, RZ, RZ, R6 ;  /* 0x000000ffff057224 */ /* 0x001fe200078e0006 */
[----:B------:R-:W-:Y:S01]  /*8ad0*/  ISETP.GT.U32.AND P0, PT, R3, R8, PT ;  /* 0x000000080300720c */ /* 0x000fe20003f04070 */
[----:B------:R-:W-:-:S04]  /*8ae0*/  IMAD.HI.U32 R12, R2, R4, RZ ;  /* 0x00000004020c7227 */ /* 0x000fc800078e00ff */
[----:B------:R-:W-:Y:S02]  /*8af0*/  @!P1 IMAD.MOV R5, RZ, RZ, -R5 ;  /* 0x000000ffff059224 */ /* 0x000fe400078e0a05 */
[----:B------:R-:W-:Y:S02]  /*8b00*/  VIADD R11, R0, 0x4e ;  /* 0x0000004e000b7836 */ /* 0x000fe40000000000 */
[----:B------:R-:W-:Y:S01]  /*8b10*/  IMAD.MOV R12, RZ, RZ, -R12 ;  /* 0x000000ffff0c7224 */ /* 0x000fe200078e0a0c */
[----:B------:R0:W-:Y:S01]  /*8b20*/  STL [R1+0x30], R5 ;  /* 0x0000300501007387 */ /* 0x0001e20000100800 */
[--C-:B------:R-:W-:Y:S01]  /*8b30*/  @!P4 IMAD.IADD R180, R180, 0x1, -R3.reuse ;  /* 0x00000001b4b4c824 */ /* 0x100fe200078e0a03 */
[----:B------:R-:W-:Y:S01]  /*8b40*/  IABS R9, R11 ;  /* 0x0000000b00097213 */ /* 0x000fe20000000000 */
[----:B------:R-:W-:Y:S01]  /*8b50*/  IMAD R4, R3, R12, R4 ;  /* 0x0000000c03047224 */ /* 0x000fe200078e0204 */
[----:B------:R-:W-:Y:S01]  /*8b60*/  ISETP.GE.AND P1, PT, R11, RZ, PT ;  /* 0x000000ff0b00720c */ /* 0x000fe20003f26270 */
[----:B------:R-:W-:-:S02]  /*8b70*/  @!P2 IMAD.IADD R178, R178, 0x1, -R3 ;  /* 0x00000001b2b2a824 */ /* 0x000fc400078e0a03 */
[----:B------:R-:W-:Y:S02]  /*8b80*/  @!P0 IMAD.IADD R8, R8, 0x1, -R3 ;  /* 0x0000000108088824 */ /* 0x000fe400078e0a03 */
[----:B------:R-:W-:Y:S01]  /*8b90*/  IMAD.HI.U32 R10, R2, R9, RZ ;  /* 0x00000009020a7227 */ /* 0x000fe200078e00ff */
[C---:B------:R-:W-:Y:S02]  /*8ba0*/  ISETP.GT.U32.AND P2, PT, R3.reuse, R178, PT ;  /* 0x000000b20300720c */ /* 0x040fe40003f44070 */
[C---:B------:R-:W-:Y:S01]  /*8bb0*/  ISETP.GT.U32.AND P0, PT, R3.reuse, R8, PT ;  /* 0x000000080300720c */ /* 0x040fe20003f04070 */
[----:B0-----:R-:W-:Y:S02]  /*8bc0*/  IMAD.MOV.U32 R5, RZ, RZ, R180 ;  /* 0x000000ffff057224 */ /* 0x001fe400078e00b4 */
[----:B------:R-:W-:Y:S02]  /*8bd0*/  IMAD.MOV R10, RZ, RZ, -R10 ;  /* 0x000000ffff0a7224 */ /* 0x000fe400078e0a0a */
[----:B------:R-:W-:Y:S01]  /*8be0*/  @!P3 IMAD.MOV R5, RZ, RZ, -R5 ;  /* 0x000000ffff05b224 */ /* 0x000fe200078e0a05 */
[C---:B------:R-:W-:Y:S01]  /*8bf0*/  ISETP.GT.U32.AND P3, PT, R3.reuse, R4, PT ;  /* 0x000000040300720c */ /* 0x040fe20003f64070 */
[----:B------:R-:W-:-:S02]  /*8c00*/  IMAD R6, R3, R10, R9 ;  /* 0x0000000a03067224 */ /* 0x000fc400078e0209 */
[C---:B------:R-:W-:Y:S01]  /*8c10*/  VIADD R12, R0.reuse, 0x4b ;  /* 0x0000004b000c7836 */ /* 0x040fe20000000000 */
[----:B------:R0:W-:Y:S01]  /*8c20*/  STL [R1+0x34], R5 ;  /* 0x0000340501007387 */ /* 0x0001e20000100800 */
[----:B------:R-:W-:Y:S01]  /*8c30*/  VIADD R11, R0, 0x4c ;  /* 0x0000004c000b7836 */ /* 0x000fe20000000000 */
[----:B------:R-:W-:Y:S01]  /*8c40*/  ISETP.GT.U32.AND P4, PT, R3, R6, PT ;  /* 0x000000060300720c */ /* 0x000fe20003f84070 */
[--C-:B------:R-:W-:Y:S01]  /*8c50*/  @!P2 IMAD.IADD R178, R178, 0x1, -R3.reuse ;  /* 0x00000001b2b2a824 */ /* 0x100fe200078e0a03 */
[----:B------:R-:W-:Y:S01]  /*8c60*/  IABS R9, R12 ;  /* 0x0000000c00097213 */ /* 0x000fe20000000000 */
[--C-:B------:R-:W-:Y:S01]  /*8c70*/  @!P0 IMAD.IADD R8, R8, 0x1, -R3.reuse ;  /* 0x0000000108088824 */ /* 0x100fe200078e0a03 */
[----:B------:R-:W-:Y:S01]  /*8c80*/  IABS R10, R11 ;  /* 0x0000000b000a7213 */ /* 0x000fe20000000000 */
[----:B------:R-:W-:Y:S01]  /*8c90*/  VIADD R13, R0, 0x4a ;  /* 0x0000004a000d7836 */ /* 0x000fe20000000000 */
[----:B------:R-:W-:Y:S01]  /*8ca0*/  ISETP.GE.AND P0, PT, R7, RZ, PT ;  /* 0x000000ff0700720c */ /* 0x000fe20003f06270 */
[----:B------:R-:W-:-:S02]  /*8cb0*/  @!P3 IMAD.IADD R4, R4, 0x1, -R3 ;  /* 0x000000010404b824 */ /* 0x000fc400078e0a03 */
[----:B0-----:R-:W-:Y:S01]  /*8cc0*/  IMAD.MOV.U32 R5, RZ, RZ, R178 ;  /* 0x000000ffff057224 */ /* 0x001fe200078e00b2 */
[----:B------:R-:W-:Y:S01]  /*8cd0*/  IABS R177, R13 ;  /* 0x0000000d00b17213 */ /* 0x000fe20000000000 */
[----:B------:R-:W-:Y:S01]  /*8ce0*/  IMAD.HI.U32 R7, R2, R9, RZ ;  /* 0x0000000902077227 */ /* 0x000fe200078e00ff */
[----:B------:R-:W-:-:S03]  /*8cf0*/  ISETP.GT.U32.AND P3, PT, R3, R4, PT ;  /* 0x000000040300720c */ /* 0x000fc60003f64070 */
[----:B------:R-:W-:-:S04]  /*8d00*/  IMAD.HI.U32 R179, R2, R10, RZ ;  /* 0x0000000a02b37227 */ /* 0x000fc800078e00ff */
[----:B------:R-:W-:Y:S01]  /*8d10*/  @!P6 IMAD.MOV R5, RZ, RZ, -R5 ;  /* 0x000000ffff05e224 */ /* 0x000fe200078e0a05 */
[----:B------:R-:W-:Y:S01]  /*8d20*/  ISETP.GE.AND P6, PT, R12, RZ, PT ;  /* 0x000000ff0c00720c */ /* 0x000fe20003fc6270 */
[----:B------:R-:W-:Y:S02]  /*8d30*/  IMAD.MOV R12, RZ, RZ, -R7 ;  /* 0x000000ffff0c7224 */ /* 0x000fe400078e0a07 */
[----:B------:R-:W-:Y:S02]  /*8d40*/  IMAD.MOV R179, RZ, RZ, -R179 ;  /* 0x000000ffffb37224 */ /* 0x000fe400078e0ab3 */
[----:B------:R-:W-:Y:S02]  /*8d50*/  @!P4 IMAD.IADD R6, R6, 0x1, -R3 ;  /* 0x000000010606c824 */ /* 0x000fe400078e0a03 */
[C---:B------:R-:W-:Y:S02]  /*8d60*/  IMAD R9, R3.reuse, R12, R9 ;  /* 0x0000000c03097224 */ /* 0x040fe400078e0209 */
[C---:B------:R-:W-:Y:S01]  /*8d70*/  IMAD R10, R3.reuse, R179, R10 ;  /* 0x000000b3030a7224 */ /* 0x040fe200078e020a */
[C---:B------:R-:W-:Y:S01]  /*8d80*/  ISETP.GT.U32.AND P4, PT, R3.reuse, R6, PT ;  /* 0x000000060300720c */ /* 0x040fe20003f84070 */
[----:B------:R-:W-:Y:S01]  /*8d90*/  @!P3 IMAD.IADD R4, R4, 0x1, -R3 ;  /* 0x000000010404b824 */ /* 0x000fe200078e0a03 */
[C---:B------:R-:W-:Y:S01]  /*8da0*/  ISETP.GT.U32.AND P3, PT, R3.reuse, R9, PT ;  /* 0x000000090300720c */ /* 0x040fe20003f64070 */
[----:B------:R-:W-:Y:S01]  /*8db0*/  IMAD.MOV.U32 R180, RZ, RZ, R8 ;  /* 0x000000ffffb47224 */ /* 0x000fe200078e0008 */
[----:B------:R-:W-:Y:S01]  /*8dc0*/  ISETP.GT.U32.AND P2, PT, R3, R10, PT ;  /* 0x0000000a0300720c */ /* 0x000fe20003f44070 */
[----:B------:R-:W-:-:S02]  /*8dd0*/  VIADD R7, R0, 0x49 ;  /* 0x0000004900077836 */ /* 0x000fc40000000000 */
[----:B------:R-:W-:-:S03]  /*8de0*/  IMAD.HI.U32 R8, R2, R177, RZ ;  /* 0x000000b102087227 */ /* 0x000fc600078e00ff */
[----:B------:R-:W-:Y:S01]  /*8df0*/  IABS R178, R7 ;  /* 0x0000000700b27213 */ /* 0x000fe20000000000 */
[----:B------:R-:W-:Y:S02]  /*8e00*/  IMAD.MOV R8, RZ, RZ, -R8 ;  /* 0x000000ffff087224 */ /* 0x000fe400078e0a08 */
[--C-:B------:R-:W-:Y:S01]  /*8e10*/  @!P4 IMAD.IADD R6, R6, 0x1, -R3.reuse ;  /* 0x000000010606c824 */ /* 0x100fe200078e0a03 */
[----:B------:R-:W-:Y:S01]  /*8e20*/  ISETP.GE.AND P4, PT, R13, RZ, PT ;  /* 0x000000ff0d00720c */ /* 0x000fe20003f86270 */
[--C-:B------:R-:W-:Y:S02]  /*8e30*/  @!P3 IMAD.IADD R9, R9, 0x1, -R3.reuse ;  /* 0x000000010909b824 */ /* 0x100fe400078e0a03 */
[----:B------:R-:W-:Y:S02]  /*8e40*/  @!P2 IMAD.IADD R10, R10, 0x1, -R3 ;  /* 0x000000010a0aa824 */ /* 0x000fe400078e0a03 */
[----:B------:R-:W-:Y:S01]  /*8e50*/  @!P5 IMAD.MOV R180, RZ, RZ, -R180 ;  /* 0x000000ffffb4d224 */ /* 0x000fe200078e0ab4 */
[----:B------:R-:W-:Y:S01]  /*8e60*/  ISETP.GE.AND P5, PT, R11, RZ, PT ;  /* 0x000000ff0b00720c */ /* 0x000fe20003fa6270 */
[----:B------:R-:W-:Y:S01]  /*8e70*/  IMAD.MOV.U32 R11, RZ, RZ, R6 ;  /* 0x000000ffff0b7224 */ /* 0x000fe200078e0006 */
[C---:B------:R-:W-:Y:S01]  /*8e80*/  ISETP.GT.U32.AND P3, PT, R3.reuse, R9, PT ;  /* 0x000000090300720c */ /* 0x040fe20003f64070 */
[C---:B------:R-:W-:Y:S01]  /*8e90*/  IMAD R177, R3.reuse, R8, R177 ;  /* 0x0000000803b17224 */ /* 0x040fe200078e02b1 */
[----:B------:R-:W-:Y:S01]  /*8ea0*/  ISETP.GT.U32.AND P2, PT, R3, R10, PT ;  /* 0x0000000a0300720c */ /* 0x000fe20003f44070 */
[----:B------:R-:W-:Y:S01]  /*8eb0*/  VIADD R6, R0, 0x48 ;  /* 0x0000004800067836 */ /* 0x000fe20000000000 */
[----:B------:R-:W-:Y:S01]  /*8ec0*/  STL [R1+0x38], R180 ;  /* 0x000038b401007387 */ /* 0x000fe20000100800 */
[----:B------:R-:W-:-:S03]  /*8ed0*/  IMAD.HI.U32 R8, R2, R178, RZ ;  /* 0x000000b202087227 */ /* 0x000fc600078e00ff */
[----:B------:R-:W-:Y:S01]  /*8ee0*/  IABS R12, R6 ;  /* 0x00000006000c7213 */ /* 0x000fe20000000000 */
[----:B------:R-:W-:Y:S01]  /*8ef0*/  IMAD.MOV R8, RZ, RZ, -R8 ;  /* 0x000000ffff087224 */ /* 0x000fe200078e0a08 */
[----:B------:R0:W-:Y:S01]  /*8f00*/  STL [R1+0x3c], R5 ;  /* 0x00003c0501007387 */ /* 0x0001e20000100800 */
[----:B------:R-:W-:Y:S01]  /*8f10*/  @!P1 IMAD.MOV R11, RZ, RZ, -R11 ;  /* 0x000000ffff0b9224 */ /* 0x000fe200078e0a0b */
[----:B------:R-:W-:Y:S01]  /*8f20*/  ISETP.GE.AND P1, PT, R7, RZ, PT ;  /* 0x000000ff0700720c */ /* 0x000fe20003f26270 */
[----:B------:R-:W-:Y:S02]  /*8f30*/  IMAD R178, R3, R8, R178 ;  /* 0x0000000803b27224 */ /* 0x000fe400078e02b2 */
[--C-:B------:R-:W-:Y:S01]  /*8f40*/  @!P3 IMAD.IADD R9, R9, 0x1, -R3.reuse ;  /* 0x000000010909b824 */ /* 0x100fe200078e0a03 */
[----:B------:R1:W-:Y:S01]  /*8f50*/  STL [R1+0x40], R11 ;  /* 0x0000400b01007387 */ /* 0x0003e20000100800 */
[----:B------:R-:W-:Y:S01]  /*8f60*/  @!P2 IMAD.IADD R10, R10, 0x1, -R3 ;  /* 0x000000010a0aa824 */ /* 0x000fe200078e0a03 */
[C---:B------:R-:W-:Y:S01]  /*8f70*/  ISETP.GT.U32.AND P3, PT, R3.reuse, R178, PT ;  /* 0x000000b20300720c */ /* 0x040fe20003f64070 */
[----:B------:R-:W-:Y:S01]  /*8f80*/  VIADD R7, R0, 0x46 ;  /* 0x0000004600077836 */ /* 0x000fe20000000000 */
[----:B------:R-:W-:Y:S01]  /*8f90*/  ISETP.GT.U32.AND P2, PT, R3, R177, PT ;  /* 0x000000b10300720c */ /* 0x000fe20003f44070 */
[----:B0-----:R-:W-:-:S02]  /*8fa0*/  IMAD.MOV.U32 R5, RZ, RZ, R4 ;  /* 0x000000ffff057224 */ /* 0x001fc400078e0004 */
[----:B------:R-:W-:Y:S01]  /*8fb0*/  IMAD.HI.U32 R4, R2, R12, RZ ;  /* 0x0000000c02047227 */ /* 0x000fe200078e00ff */
[----:B------:R-:W-:-:S03]  /*8fc0*/  IABS R180, R7 ;  /* 0x0000000700b47213 */ /* 0x000fc60000000000 */
[----:B------:R-:W-:Y:S02]  /*8fd0*/  IMAD.MOV R4, RZ, RZ, -R4 ;  /* 0x000000ffff047224 */ /* 0x000fe400078e0a04 */
[----:B-1----:R-:W-:Y:S02]  /*8fe0*/  IMAD.MOV.U32 R11, RZ, RZ, R10 ;  /* 0x000000ffff0b7224 */ /* 0x002fe400078e000a */
[C---:B------:R-:W-:Y:S02]  /*8ff0*/  IMAD R12, R3.reuse, R4, R12 ;  /* 0x00000004030c7224 */ /* 0x040fe400078e020c */
[----:B------:R-:W-:Y:S01]  /*9000*/  @!P0 IMAD.MOV R5, RZ, RZ, -R5 ;  /* 0x000000ffff058224 */ /* 0x000fe200078e0a05 */
[----:B------:R-:W-:Y:S01]  /*9010*/  ISETP.GE.AND P0, PT, R6, RZ, PT ;  /* 0x000000ff0600720c */ /* 0x000fe20003f06270 */
[----:B------:R-:W-:Y:S01]  /*9020*/  @!P5 IMAD.MOV R11, RZ, RZ, -R11 ;  /* 0x000000ffff0bd224 */ /* 0x000fe200078e0a0b */
[----:B------:R-:W-:Y:S01]  /*9030*/  ISETP.GT.U32.AND P5, PT, R3, R12, PT ;  /* 0x0000000c0300720c */ /* 0x000fe20003fa4070 */
[----:B------:R-:W-:Y:S01]  /*9040*/  VIADD R6, R0, 0x47 ;  /* 0x0000004700067836 */ /* 0x000fe20000000000 */
[----:B------:R0:W-:Y:S01]  /*9050*/  STL [R1+0x44], R5 ;  /* 0x0000440501007387 */ /* 0x0001e20000100800 */
[----:B------:R-:W-:-:S02]  /*9060*/  @!P3 IMAD.IADD R178, R178, 0x1, -R3 ;  /* 0x00000001b2b2b824 */ /* 0x000fc400078e0a03 */
[----:B------:R-:W-:Y:S01]  /*9070*/  VIADD R10, R0, 0x45 ;  /* 0x00000045000a7836 */ /* 0x000fe20000000000 */
[----:B------:R-:W-:Y:S01]  /*9080*/  IABS R179, R6 ;  /* 0x0000000600b37213 */ /* 0x000fe20000000000 */
[C---:B------:R-:W-:Y:S01]  /*9090*/  IMAD.HI.U32 R4, R2.reuse, R180, RZ ;  /* 0x000000b402047227 */ /* 0x040fe200078e00ff */
[----:B------:R-:W-:Y:S01]  /*90a0*/  ISETP.GT.U32.AND P3, PT, R3, R178, PT ;  /* 0x000000b20300720c */ /* 0x000fe20003f64070 */
[----:B------:R1:W-:Y:S01]  /*90b0*/  STL [R1+0x48], R11 ;  /* 0x0000480b01007387 */ /* 0x0003e20000100800 */
[----:B------:R-:W-:Y:S01]  /*90c0*/  IABS R181, R10 ;  /* 0x0000000a00b57213 */ /* 0x000fe20000000000 */
[----:B------:R-:W-:-:S04]  /*90d0*/  IMAD.HI.U32 R8, R2, R179, RZ ;  /* 0x000000b302087227 */ /* 0x000fc800078e00ff */
[----:B------:R-:W-:Y:S02]  /*90e0*/  @!P5 IMAD.IADD R12, R12, 0x1, -R3 ;  /* 0x000000010c0cd824 */ /* 0x000fe400078e0a03 */
[----:B------:R-:W-:Y:S02]  /*90f0*/  IMAD.MOV R8, RZ, RZ, -R8 ;  /* 0x000000ffff087224 */ /* 0x000fe400078e0a08 */
[----:B0-----:R-:W-:Y:S01]  /*9100*/  IMAD.MOV.U32 R5, RZ, RZ, R9 ;  /* 0x000000ffff057224 */ /* 0x001fe200078e0009 */
[C---:B------:R-:W-:Y:S01]  /*9110*/  ISETP.GT.U32.AND P5, PT, R3.reuse, R12, PT ;  /* 0x0000000c0300720c */ /* 0x040fe20003fa4070 */
[C---:B------:R-:W-:Y:S02]  /*9120*/  IMAD R179, R3.reuse, R8, R179 ;  /* 0x0000000803b37224 */ /* 0x040fe400078e02b3 */
[----:B------:R-:W-:Y:S01]  /*9130*/  @!P6 IMAD.MOV R5, RZ, RZ, -R5 ;  /* 0x000000ffff05e224 */ /* 0x000fe200078e0a05 */
[----:B------:R-:W-:Y:S01]  /*9140*/  ISETP.GE.AND P6, PT, R6, RZ, PT ;  /* 0x000000ff0600720c */ /* 0x000fe20003fc6270 */
[----:B------:R-:W-:Y:S01]  /*9150*/  @!P3 IMAD.IADD R178, R178, 0x1, -R3 ;  /* 0x00000001b2b2b824 */ /* 0x000fe200078e0a03 */
[----:B------:R-:W-:Y:S01]  /*9160*/  ISETP.GT.U32.AND P3, PT, R3, R179, PT ;  /* 0x000000b30300720c */ /* 0x000fe20003f64070 */
[----:B------:R-:W-:Y:S01]  /*9170*/  IMAD.MOV R4, RZ, RZ, -R4 ;  /* 0x000000ffff047224 */ /* 0x000fe200078e0a04 */
[----:B------:R0:W-:Y:S01]  /*9180*/  STL [R1+0x4c], R5 ;  /* 0x00004c0501007387 */ /* 0x0001e20000100800 */
[----:B-1----:R-:W-:-:S02]  /*9190*/  VIADD R11, R0, 0x44 ;  /* 0x00000044000b7836 */ /* 0x002fc40000000000 */
[----:B------:R-:W-:-:S03]  /*91a0*/  IMAD.HI.U32 R6, R2, R181, RZ ;  /* 0x000000b502067227 */ /* 0x000fc600078e00ff */
[----:B------:R-:W-:Y:S01]  /*91b0*/  IABS R182, R11 ;  /* 0x0000000b00b67213 */ /* 0x000fe20000000000 */
[--C-:B------:R-:W-:Y:S02]  /*91c0*/  @!P2 IMAD.IADD R177, R177, 0x1, -R3.reuse ;  /* 0x00000001b1b1a824 */ /* 0x100fe400078e0a03 */
[C---:B------:R-:W-:Y:S02]  /*91d0*/  IMAD R180, R3.reuse, R4, R180 ;  /* 0x0000000403b47224 */ /* 0x040fe400078e02b4 */
[----:B------:R-:W-:Y:S01]  /*91e0*/  IMAD.MOV R6, RZ, RZ, -R6 ;  /* 0x000000ffff067224 */ /* 0x000fe200078e0a06 */
[C---:B------:R-:W-:Y:S01]  /*91f0*/  ISETP.GT.U32.AND P2, PT, R3.reuse, R177, PT ;  /* 0x000000b10300720c */ /* 0x040fe20003f44070 */
[----:B------:R-:W-:Y:S01]  /*9200*/  @!P5 IMAD.IADD R12, R12, 0x1, -R3 ;  /* 0x000000010c0cd824 */ /* 0x000fe200078e0a03 */
[C---:B------:R-:W-:Y:S01]  /*9210*/  ISETP.GT.U32.AND P5, PT, R3.reuse, R180, PT ;  /* 0x000000b40300720c */ /* 0x040fe20003fa4070 */
[----:B------:R-:W-:Y:S02]  /*9220*/  IMAD R181, R3, R6, R181 ;  /* 0x0000000603b57224 */ /* 0x000fe400078e02b5 */
[----:B------:R-:W-:-:S04]  /*9230*/  IMAD.HI.U32 R186, R2, R182, RZ ;  /* 0x000000b602ba7227 */ /* 0x000fc800078e00ff */
[--C-:B------:R-:W-:Y:S01]  /*9240*/  @!P3 IMAD.IADD R179, R179, 0x1, -R3.reuse ;  /* 0x00000001b3b3b824 */ /* 0x100fe200078e0a03 */
[C---:B------:R-:W-:Y:S01]  /*9250*/  ISETP.GT.U32.AND P3, PT, R3.reuse, R181, PT ;  /* 0x000000b50300720c */ /* 0x040fe20003f64070 */
[----:B------:R-:W-:Y:S02]  /*9260*/  IMAD.MOV R186, RZ, RZ, -R186 ;  /* 0x000000ffffba7224 */ /* 0x000fe400078e0aba */
[C---:B------:R-:W-:Y:S02]  /*9270*/  VIADD R4, R0.reuse, 0x43 ;  /* 0x0000004300047836 */ /* 0x040fe40000000000 */
[----:B------:R-:W-:Y:S02]  /*9280*/  IMAD R182, R3, R186, R182 ;  /* 0x000000ba03b67224 */ /* 0x000fe400078e02b6 */
[--C-:B------:R-:W-:Y:S01]  /*9290*/  @!P2 IMAD.IADD R177, R177, 0x1, -R3.reuse ;  /* 0x00000001b1b1a824 */ /* 0x100fe200078e0a03 */
[----:B------:R-:W-:Y:S01]  /*92a0*/  ISETP.GE.AND P2, PT, R7, RZ, PT ;  /* 0x000000ff0700720c */ /* 0x000fe20003f46270 */
[----:B------:R-:W-:Y:S01]  /*92b0*/  VIADD R7, R0, 0x42 ;  /* 0x0000004200077836 */ /* 0x000fe20000000000 */
[----:B------:R-:W-:Y:S01]  /*92c0*/  IABS R183, R4 ;  /* 0x0000000400b77213 */ /* 0x000fe20000000000 */
[--C-:B------:R-:W-:Y:S01]  /*92d0*/  @!P5 IMAD.IADD R180, R180, 0x1, -R3.reuse ;  /* 0x00000001b4b4d824 */ /* 0x100fe200078e0a03 */
[----:B------:R-:W-:Y:S01]  /*92e0*/  ISETP.GT.U32.AND P5, PT, R3, R182, PT ;  /* 0x000000b60300720c */ /* 0x000fe20003fa4070 */
[----:B------:R-:W-:Y:S01]  /*92f0*/  VIADD R8, R0, 0x41 ;  /* 0x0000004100087836 */ /* 0x000fe20000000000 */
[----:B------:R-:W-:Y:S01]  /*9300*/  IABS R184, R7 ;  /* 0x0000000700b87213 */ /* 0x000fe20000000000 */
[----:B------:R-:W-:Y:S01]  /*9310*/  @!P3 IMAD.IADD R181, R181, 0x1, -R3 ;  /* 0x00000001b5b5b824 */ /* 0x000fe200078e0a03 */
[----:B------:R-:W-:Y:S01]  /*9320*/  ISETP.GT.U32.AND P3, PT, R3, R179, PT ;  /* 0x000000b30300720c */ /* 0x000fe20003f64070 */
[----:B------:R-:W-:Y:S01]  /*9330*/  IMAD.HI.U32 R13, R2, R183, RZ ;  /* 0x000000b7020d7227 */ /* 0x000fe200078e00ff */
[----:B------:R-:W-:-:S03]  /*9340*/  IABS R185, R8 ;  /* 0x0000000800b97213 */ /* 0x000fc60000000000 */
[----:B------:R-:W-:Y:S01]  /*9350*/  @!P1 IMAD.MOV R178, RZ, RZ, -R178 ;  /* 0x000000ffffb29224 */ /* 0x000fe200078e0ab2 */
[----:B------:R-:W-:Y:S01]  /*9360*/  ISETP.GT.U32.AND P1, PT, R3, R181, PT ;  /* 0x000000b50300720c */ /* 0x000fe20003f24070 */
[----:B------:R-:W-:-:S04]  /*9370*/  IMAD.HI.U32 R9, R2, R184, RZ ;  /* 0x000000b802097227 */ /* 0x000fc800078e00ff */
[----:B------:R-:W-:-:S04]  /*9380*/  IMAD.HI.U32 R6, R2, R185, RZ ;  /* 0x000000b902067227 */ /* 0x000fc800078e00ff */
[----:B------:R-:W-:Y:S02]  /*9390*/  IMAD.MOV R13, RZ, RZ, -R13 ;  /* 0x000000ffff0d7224 */ /* 0x000fe400078e0a0d */
[----:B------:R-:W-:Y:S01]  /*93a0*/  @!P4 IMAD.MOV R177, RZ, RZ, -R177 ;  /* 0x000000ffffb1c224 */ /* 0x000fe200078e0ab1 */
[C---:B------:R-:W-:Y:S01]  /*93b0*/  ISETP.GT.U32.AND P4, PT, R3.reuse, R180, PT ;  /* 0x000000b40300720c */ /* 0x040fe20003f84070 */
[----:B------:R-:W-:Y:S02]  /*93c0*/  IMAD.MOV R9, RZ, RZ, -R9 ;  /* 0x000000ffff097224 */ /* 0x000fe400078e0a09 */
[----:B------:R-:W-:Y:S02]  /*93d0*/  @!P5 IMAD.IADD R182, R182, 0x1, -R3 ;  /* 0x00000001b6b6d824 */ /* 0x000fe400078e0a03 */
[C---:B------:R-:W-:Y:S02]  /*93e0*/  IMAD R183, R3.reuse, R13, R183 ;  /* 0x0000000d03b77224 */ /* 0x040fe400078e02b7 */
[----:B------:R-:W-:Y:S01]  /*93f0*/  IMAD.MOV R6, RZ, RZ, -R6 ;  /* 0x000000ffff067224 */ /* 0x000fe200078e0a06 */
[----:B------:R-:W-:Y:S01]  /*9400*/  ISETP.GT.U32.AND P5, PT, R3, R182, PT ;  /* 0x000000b60300720c */ /* 0x000fe20003fa4070 */
[----:B0-----:R-:W-:-:S02]  /*9410*/  IMAD.MOV.U32 R5, RZ, RZ, R12 ;  /* 0x000000ffff057224 */ /* 0x001fc400078e000c */
[C---:B------:R-:W-:Y:S02]  /*9420*/  IMAD R184, R3.reuse, R9, R184 ;  /* 0x0000000903b87224 */ /* 0x040fe400078e02b8 */
[----:B------:R-:W-:Y:S02]  /*9430*/  VIADD R9, R0, 0x40 ;  /* 0x0000004000097836 */ /* 0x000fe40000000000 */
[C---:B------:R-:W-:Y:S02]  /*9440*/  IMAD R185, R3.reuse, R6, R185 ;  /* 0x0000000603b97224 */ /* 0x040fe400078e02b9 */
[----:B------:R-:W-:Y:S01]  /*9450*/  @!P0 IMAD.MOV R5, RZ, RZ, -R5 ;  /* 0x000000ffff058224 */ /* 0x000fe200078e0a05 */
[----:B------:R-:W-:Y:S01]  /*9460*/  ISETP.GT.U32.AND P0, PT, R3, R183, PT ;  /* 0x000000b70300720c */ /* 0x000fe20003f04070 */
[--C-:B------:R-:W-:Y:S01]  /*9470*/  @!P3 IMAD.IADD R179, R179, 0x1, -R3.reuse ;  /* 0x00000001b3b3b824 */ /* 0x100fe200078e0a03 */
[----:B------:R-:W-:Y:S01]  /*9480*/  ISETP.GT.U32.AND P3, PT, R3, R184, PT ;  /* 0x000000b80300720c */ /* 0x000fe20003f64070 */
[--C-:B------:R-:W-:Y:S01]  /*9490*/  @!P1 IMAD.IADD R181, R181, 0x1, -R3.reuse ;  /* 0x00000001b5b59824 */ /* 0x100fe200078e0a03 */
[----:B------:R-:W-:Y:S01]  /*94a0*/  IABS R186, R9 ;  /* 0x0000000900ba7213 */ /* 0x000fe20000000000 */
[--C-:B------:R-:W-:Y:S01]  /*94b0*/  @!P4 IMAD.IADD R180, R180, 0x1, -R3.reuse ;  /* 0x00000001b4b4c824 */ /* 0x100fe200078e0a03 */
[----:B------:R-:W-:Y:S01]  /*94c0*/  ISETP.GT.U32.AND P1, PT, R3, R185, PT ;  /* 0x000000b90300720c */ /* 0x000fe20003f24070 */
[----:B------:R-:W-:Y:S01]  /*94d0*/  VIADD R6, R0, 0x3f ;  /* 0x0000003f00067836 */ /* 0x000fe20000000000 */
[----:B------:R-:W-:Y:S01]  /*94e0*/  ISETP.GE.AND P4, PT, R10, RZ, PT ;  /* 0x000000ff0a00720c */ /* 0x000fe20003f86270 */
[----:B------:R-:W-:Y:S01]  /*94f0*/  IMAD.HI.U32 R12, R2, R186, RZ ;  /* 0x000000ba020c7227 */ /* 0x000fe200078e00ff */
[----:B------:R-:W-:Y:S02]  /*9500*/  STL [R1+0x2c], R5 ;  /* 0x00002c0501007387 */ /* 0x000fe40000100800 */
[----:B------:R-:W-:Y:S01]  /*9510*/  IABS R187, R6 ;  /* 0x0000000600bb7213 */ /* 0x000fe20000000000 */
[--C-:B------:R-:W-:Y:S01]  /*9520*/  @!P5 IMAD.IADD R182, R182, 0x1, -R3.reuse ;  /* 0x00000001b6b6d824 */ /* 0x100fe200078e0a03 */
[----:B------:R-:W-:Y:S01]  /*9530*/  ISETP.GE.AND P5, PT, R11, RZ, PT ;  /* 0x000000ff0b00720c */ /* 0x000fe20003fa6270 */
[----:B------:R-:W-:Y:S01]  /*9540*/  IMAD.MOV R12, RZ, RZ, -R12 ;  /* 0x000000ffff0c7224 */ /* 0x000fe200078e0a0c */
[----:B------:R0:W-:Y:S01]  /*9550*/  STL [R1+0xb44], R0 ;  /* 0x000b440001007387 */ /* 0x0001e20000100800 */
[--C-:B------:R-:W-:Y:S01]  /*9560*/  @!P0 IMAD.IADD R183, R183, 0x1, -R3.reuse ;  /* 0x00000001b7b78824 */ /* 0x100fe200078e0a03 */
[----:B------:R-:W-:Y:S01]  /*9570*/  ISETP.GE.AND P0, PT, R4, RZ, PT ;  /* 0x000000ff0400720c */ /* 0x000fe20003f06270 */
[----:B------:R-:W-:Y:S01]  /*9580*/  @!P3 IMAD.IADD R184, R184, 0x1, -R3 ;  /* 0x00000001b8b8b824 */ /* 0x000fe200078e0a03 */
[----:B------:R-:W-:Y:S01]  /*9590*/  ISETP.GE.AND P3, PT, R7, RZ, PT ;  /* 0x000000ff0700720c */ /* 0x000fe20003f66270 */
        /* <DEDUP_REMOVED lines=8> */
[----:B------:R-:W-:Y:S01]  /*9620*/  @!P2 IMAD.MOV R180, RZ, RZ, -R180 ;  /* 0x000000ffffb4a224 */ /* 0x000fe200078e0ab4 */
[C---:B------:R-:W-:Y:S01]  /*9630*/  ISETP.GT.U32.AND P2, PT, R3.reuse, R185, PT ;  /* 0x000000b90300720c */ /* 0x040fe20003f44070 */
[----:B------:R-:W-:Y:S02]  /*9640*/  IMAD.MOV R10, RZ, RZ, -R10 ;  /* 0x000000ffff0a7224 */ /* 0x000fe400078e0a0a */
[----:B------:R-:W-:Y:S01]  /*9650*/  @!P5 IMAD.MOV R182, RZ, RZ, -R182 ;  /* 0x000000ffffb6d224 */ /* 0x000fe200078e0ab6 */
[----:B------:R-:W-:Y:S01]  /*9660*/  ISETP.GE.AND P5, PT, R8, RZ, PT ;  /* 0x000000ff0800720c */ /* 0x000fe20003fa6270 */
[----:B------:R-:W-:Y:S02]  /*9670*/  IMAD R187, R3, R10, R187 ;  /* 0x0000000a03bb7224 */ /* 0x000fe400078e02bb */
[----:B------:R-:W-:-:S04]  /*9680*/  IMAD.HI.U32 R8, R2, R188, RZ ;  /* 0x000000bc02087227 */ /* 0x000fc800078e00ff */
[----:B------:R-:W-:Y:S01]  /*9690*/  @!P6 IMAD.MOV R179, RZ, RZ, -R179 ;  /* 0x000000ffffb3e224 */ /* 0x000fe200078e0ab3 */
[----:B------:R-:W-:Y:S01]  /*96a0*/  ISETP.GT.U32.AND P6, PT, R3, R184, PT ;  /* 0x000000b80300720c */ /* 0x000fe20003fc4070 */
[--C-:B------:R-:W-:Y:S01]  /*96b0*/  @!P1 IMAD.IADD R183, R183, 0x1, -R3.reuse ;  /* 0x00000001b7b79824 */ /* 0x100fe200078e0a03 */
[----:B------:R-:W-:Y:S01]  /*96c0*/  ISETP.GT.U32.AND P1, PT, R3, R187, PT ;  /* 0x000000bb0300720c */ /* 0x000fe20003f24070 */
[----:B------:R-:W-:Y:S02]  /*96d0*/  IMAD.MOV R8, RZ, RZ, -R8 ;  /* 0x000000ffff087224 */ /* 0x000fe400078e0a08 */
        /* <DEDUP_REMOVED lines=8> */
[----:B------:R-:W-:Y:S01]  /*9760*/  ISETP.GT.U32.AND P5, PT, R3, R188, PT ;  /* 0x000000bc0300720c */ /* 0x000fe20003fa4070 */
[----:B------:R-:W-:Y:S02]  /*9770*/  VIADD R4, R0, 0x3d ;  /* 0x0000003d00047836 */ /* 0x000fe40000000000 */
[--C-:B------:R-:W-:Y:S01]  /*9780*/  @!P6 IMAD.IADD R184, R184, 0x1, -R3.reuse ;  /* 0x00000001b8b8e824 */ /* 0x100fe200078e0a03 */
[----:B------:R-:W-:Y:S01]  /*9790*/  ISETP.GE.AND P6, PT, R9, RZ, PT ;  /* 0x000000ff0900720c */ /* 0x000fe20003fc6270 */
[----:B------:R-:W-:Y:S01]  /*97a0*/  @!P1 IMAD.IADD R187, R187, 0x1, -R3 ;  /* 0x00000001bbbb9824 */ /* 0x000fe200078e0a03 */
[----:B------:R-:W-:Y:S01]  /*97b0*/  IABS R189, R4 ;  /* 0x0000000400bd7213 */ /* 0x000fe20000000000 */
[----:B------:R-:W-:Y:S01]  /*97c0*/  @!P3 IMAD.MOV R184, RZ, RZ, -R184 ;  /* 0x000000ffffb8b224 */ /* 0x000fe200078e0ab8 */
[----:B------:R-:W-:Y:S01]  /*97d0*/  ISETP.GE.AND P1, PT, R4, RZ, PT ;  /* 0x000000ff0400720c */ /* 0x000fe20003f26270 */
[----:B------:R-:W-:Y:S01]  /*97e0*/  VIADD R7, R0, 0x3a ;  /* 0x0000003a00077836 */ /* 0x000fe20000000000 */
[----:B------:R-:W-:Y:S01]  /*97f0*/  ISETP.GT.U32.AND P3, PT, R3, R187, PT ;  /* 0x000000bb0300720c */ /* 0x000fe20003f64070 */
[----:B------:R-:W-:-:S03]  /*9800*/  IMAD.HI.U32 R6, R2, R189, RZ ;  /* 0x000000bd02067227 */ /* 0x000fc600078e00ff */
[----:B------:R-:W-:Y:S01]  /*9810*/  IABS R192, R7 ;  /* 0x0000000700c07213 */ /* 0x000fe20000000000 */
[--C-:B------:R-:W-:Y:S01]  /*9820*/  @!P0 IMAD.IADD R186, R186, 0x1, -R3.reuse ;  /* 0x00000001baba8824 */ /* 0x100fe200078e0a03 */
[----:B------:R-:W-:Y:S01]  /*9830*/  ISETP.GE.AND P0, PT, R190, RZ, PT ;  /* 0x000000ffbe00720c */ /* 0x000fe20003f06270 */
[----:B------:R-:W-:Y:S01]  /*9840*/  @!P5 IMAD.IADD R188, R188, 0x1, -R3 ;  /* 0x00000001bcbcd824 */ /* 0x000fe200078e0a03 */
[----:B------:R-:W-:Y:S01]  /*9850*/  IABS R190, R190 ;  /* 0x000000be00be7213 */ /* 0x000fe20000000000 */
[----:B------:R-:W-:Y:S02]  /*9860*/  IMAD.MOV R6, RZ, RZ, -R6 ;  /* 0x000000ffff067224 */ /* 0x000fe400078e0a06 */
[----:B------:R-:W-:Y:S01]  /*9870*/  VIADD R4, R0, 0x3b ;  /* 0x0000003b00047836 */ /* 0x000fe20000000000 */
[C---:B------:R-:W-:Y:S01]  /*9880*/  ISETP.GT.U32.AND P5, PT, R3.reuse, R188, PT ;  /* 0x000000bc0300720c */ /* 0x040fe20003fa4070 */
[----:B------:R-:W-:Y:S02]  /*9890*/  IMAD R189, R3, R6, R189 ;  /* 0x0000000603bd7224 */ /* 0x000fe400078e02bd */
[----:B------:R-:W-:Y:S01]  /*98a0*/  IMAD.HI.U32 R8, R2, R190, RZ ;  /* 0x000000be02087227 */ /* 0x000fe200078e00ff */
[----:B------:R-:W-:-:S03]  /*98b0*/  IABS R191, R4 ;  /* 0x0000000400bf7213 */ /* 0x000fc60000000000 */
[----:B------:R-:W-:Y:S01]  /*98c0*/  @!P3 IMAD.IADD R187, R187, 0x1, -R3 ;  /* 0x00000001bbbbb824 */ /* 0x000fe200078e0a03 */
[C---:B------:R-:W-:Y:S01]  /*98d0*/  ISETP.GT.U32.AND P3, PT, R3.reuse, R189, PT ;  /* 0x000000bd0300720c */ /* 0x040fe20003f64070 */
[----:B------:R-:W-:Y:S02]  /*98e0*/  IMAD.MOV R8, RZ, RZ, -R8 ;  /* 0x000000ffff087224 */ /* 0x000fe400078e0a08 */
[----:B------:R-:W-:Y:S01]  /*98f0*/  @!P6 IMAD.MOV R186, RZ, RZ, -R186 ;  /* 0x000000ffffbae224 */ /* 0x000fe200078e0aba */
[----:B------:R-:W-:Y:S01]  /*9900*/  ISETP.GE.AND P6, PT, R4, RZ, PT ;  /* 0x000000ff0400720c */ /* 0x000fe20003fc6270 */
[----:B------:R-:W-:Y:S02]  /*9910*/  IMAD R190, R3, R8, R190 ;  /* 0x0000000803be7224 */ /* 0x000fe400078e02be */
[----:B------:R-:W-:-:S04]  /*9920*/  IMAD.HI.U32 R4, R2, R192, RZ ;  /* 0x000000c002047227 */ /* 0x000fc800078e00ff */
[----:B------:R-:W-:Y:S01]  /*9930*/  @!P5 IMAD.IADD R188, R188, 0x1, -R3 ;  /* 0x00000001bcbcd824 */ /* 0x000fe200078e0a03 */
[----:B------:R-:W-:Y:S01]  /*9940*/  ISETP.GT.U32.AND P5, PT, R3, R190, PT ;  /* 0x000000be0300720c */ /* 0x000fe20003fa4070 */
[----:B------:R-:W-:-:S04]  /*9950*/  IMAD.HI.U32 R6, R2, R191, RZ ;  /* 0x000000bf02067227 */ /* 0x000fc800078e00ff */
[----:B------:R-:W-:Y:S02]  /*9960*/  IMAD.MOV R4, RZ, RZ, -R4 ;  /* 0x000000ffff047224 */ /* 0x000fe400078e0a04 */
[----:B------:R-:W-:Y:S02]  /*9970*/  @!P3 IMAD.IADD R189, R189, 0x1, -R3 ;  /* 0x00000001bdbdb824 */ /* 0x000fe400078e0a03 */
[----:B------:R-:W-:Y:S02]  /*9980*/  IMAD.MOV R6, RZ, RZ, -R6 ;  /* 0x000000ffff067224 */ /* 0x000fe400078e0a06 */
[C---:B------:R-:W-:Y:S01]  /*9990*/  IMAD R192, R3.reuse, R4, R192 ;  /* 0x0000000403c07224 */ /* 0x040fe200078e02c0 */
[C---:B------:R-:W-:Y:S01]  /*99a0*/  ISETP.GT.U32.AND P3, PT, R3.reuse, R189, PT ;  /* 0x000000bd0300720c */ /* 0x040fe20003f64070 */
[----:B------:R-:W-:Y:S02]  /*99b0*/  IMAD R191, R3, R6, R191 ;  /* 0x0000000603bf7224 */ /* 0x000fe400078e02bf */
[----:B------:R-:W-:-:S02]  /*99c0*/  VIADD R6, R0, 0x39 ;  /* 0x0000003900067836 */ /* 0x000fc40000000000 */
[----:B------:R-:W-:Y:S01]  /*99d0*/  @!P4 IMAD.MOV R188, RZ, RZ, -R188 ;  /* 0x000000ffffbcc224 */ /* 0x000fe200078e0abc */
[----:B------:R-:W-:Y:S01]  /*99e0*/  ISETP.GT.U32.AND P4, PT, R3, R192, PT ;  /* 0x000000c00300720c */ /* 0x000fe20003f84070 */
        /* <DEDUP_REMOVED lines=9> */
[C---:B------:R-:W-:Y:S01]  /*9a80*/  ISETP.GT.U32.AND P3, PT, R3.reuse, R191, PT ;  /* 0x000000bf0300720c */ /* 0x040fe20003f64070 */
[C---:B------:R-:W-:Y:S02]  /*9a90*/  VIADD R9, R0.reuse, 0x38 ;  /* 0x0000003800097836 */ /* 0x040fe40000000000 */
[----:B------:R-:W-:Y:S02]  /*9aa0*/  VIADD R4, R0, 0x36 ;  /* 0x0000003600047836 */ /* 0x000fe40000000000 */
[----:B------:R-:W-:Y:S01]  /*9ab0*/  IMAD.MOV R8, RZ, RZ, -R8 ;  /* 0x000000ffff087224 */ /* 0x000fe200078e0a08 */
[----:B------:R-:W-:Y:S01]  /*9ac0*/  IABS R194, R9 ;  /* 0x0000000900c27213 */ /* 0x000fe20000000000 */
[----:B------:R-:W-:Y:S01]  /*9ad0*/  @!P4 IMAD.IADD R192, R192, 0x1, -R3 ;  /* 0x00000001c0c0c824 */ /* 0x000fe200078e0a03 */
[----:B------:R-:W-:Y:S01]  /*9ae0*/  IABS R196, R4 ;  /* 0x0000000400c47213 */ /* 0x000fe20000000000 */
[----:B------:R-:W-:Y:S01]  /*9af0*/  @!P1 IMAD.MOV R189, RZ, RZ, -R189 ;  /* 0x000000ffffbd9224 */ /* 0x000fe200078e0abd */
[----:B------:R-:W-:Y:S01]  /*9b00*/  ISETP.GE.AND P1, PT, R6, RZ, PT ;  /* 0x000000ff0600720c */ /* 0x000fe20003f26270 */
[C---:B------:R-:W-:Y:S01]  /*9b10*/  IMAD R193, R3.reuse, R8, R193 ;  /* 0x0000000803c17224 */ /* 0x040fe200078e02c1 */
[----:B------:R-:W-:Y:S01]  /*9b20*/  ISETP.GT.U32.AND P4, PT, R3, R192, PT ;  /* 0x000000c00300720c */ /* 0x000fe20003f84070 */
[----:B------:R-:W-:-:S04]  /*9b30*/  IMAD.HI.U32 R6, R2, R195, RZ ;  /* 0x000000c302067227 */ /* 0x000fc800078e00ff */
[----:B------:R-:W-:Y:S01]  /*9b40*/  @!P5 IMAD.IADD R190, R190, 0x1, -R3 ;  /* 0x00000001bebed824 */ /* 0x000fe200078e0a03 */
[----:B------:R-:W-:Y:S01]  /*9b50*/  ISETP.GT.U32.AND P5, PT, R3, R193, PT ;  /* 0x000000c10300720c */ /* 0x000fe20003fa4070 */
[----:B------:R-:W-:-:S04]  /*9b60*/  IMAD.HI.U32 R10, R2, R194, RZ ;  /* 0x000000c2020a7227 */ /* 0x000fc800078e00ff */
[----:B------:R-:W-:-:S04]  /*9b70*/  IMAD.HI.U32 R8, R2, R196, RZ ;  /* 0x000000c402087227 */ /* 0x000fc800078e00ff */
[----:B------:R-:W-:Y:S02]  /*9b80*/  IMAD.MOV R6, RZ, RZ, -R6 ;  /* 0x000000ffff067224 */ /* 0x000fe400078e0a06 */
[----:B------:R-:W-:Y:S02]  /*9b90*/  @!P3 IMAD.IADD R191, R191, 0x1, -R3 ;  /* 0x00000001bfbfb824 */ /* 0x000fe400078e0a03 */
[----:B------:R-:W-:Y:S02]  /*9ba0*/  IMAD.MOV R10, RZ, RZ, -R10 ;  /* 0x000000ffff0a7224 */ /* 0x000fe400078e0a0a */
[----:B------:R-:W-:Y:S01]  /*9bb0*/  IMAD.MOV R8, RZ, RZ, -R8 ;  /* 0x000000ffff087224 */ /* 0x000fe200078e0a08 */
[C---:B------:R-:W-:Y:S01]  /*9bc0*/  ISETP.GT.U32.AND P3, PT, R3.reuse, R191, PT ;  /* 0x000000bf0300720c */ /* 0x040fe20003f64070 */
[C---:B------:R-:W-:Y:S02]  /*9bd0*/  IMAD R195, R3.reuse, R6, R195 ;  /* 0x0000000603c37224 */ /* 0x040fe400078e02c3 */
[----:B------:R-:W-:-:S02]  /*9be0*/  IMAD R194, R3, R10, R194 ;  /* 0x0000000a03c27224 */ /* 0x000fc400078e02c2 */
[C---:B------:R-:W-:Y:S02]  /*9bf0*/  IMAD R196, R3.reuse, R8, R196 ;  /* 0x0000000803c47224 */ /* 0x040fe400078e02c4 */
[--C-:B------:R-:W-:Y:S01]  /*9c00*/  @!P4 IMAD.IADD R192, R192, 0x1, -R3.reuse ;  /* 0x00000001c0c0c824 */ /* 0x100fe200078e0a03 */
[----:B------:R-:W-:Y:S01]  /*9c10*/  ISETP.GT.U32.AND P4, PT, R3, R195, PT ;  /* 0x000000c30300720c */ /* 0x000fe20003f84070 */
[----:B------:R-:W-:Y:S02]  /*9c20*/  @!P5 IMAD.IADD R193, R193, 0x1, -R3 ;  /* 0x00000001c1c1d824 */ /* 0x000fe400078e0a03 */
[----:B------:R-:W-:Y:S01]  /*9c30*/  @!P0 IMAD.MOV R190, RZ, RZ, -R190 ;  /* 0x000000ffffbe8224 */ /* 0x000fe200078e0abe */
[C---:B------:R-:W-:Y:S01]  /*9c40*/  ISETP.GT.U32.AND P0, PT, R3.reuse, R194, PT ;  /* 0x000000c20300720c */ /* 0x040fe20003f04070 */
[----:B------:R-:W-:Y:S01]  /*9c50*/  @!P2 IMAD.MOV R192, RZ, RZ, -R192 ;  /* 0x000000ffffc0a224 */ /* 0x000fe200078e0ac0 */
[C---:B------:R-:W-:Y:S01]  /*9c60*/  ISETP.GT.U32.AND P2, PT, R3.reuse, R196, PT ;  /* 0x000000c40300720c */ /* 0x040fe20003f44070 */
[C---:B------:R-:W-:Y:S01]  /*9c70*/  VIADD R6, R0.reuse, 0x35 ;  /* 0x0000003500067836 */ /* 0x040fe20000000000 */
[----:B------:R-:W-:Y:S01]  /*9c80*/  ISETP.GT.U32.AND P5, PT, R3, R193, PT ;  /* 0x000000c10300720c */ /* 0x000fe20003fa4070 */
[----:B------:R-:W-:-:S02]  /*9c90*/  VIADD R8, R0, 0x34 ;  /* 0x0000003400087836 */ /* 0x000fc40000000000 */
[--C-:B------:R-:W-:Y:S01]  /*9ca0*/  @!P3 IMAD.IADD R191, R191, 0x1, -R3.reuse ;  /* 0x00000001bfbfb824 */ /* 0x100fe200078e0a03 */
[----:B------:R-:W-:Y:S01]  /*9cb0*/  IABS R197, R6 ;  /* 0x0000000600c57213 */ /* 0x000fe20000000000 */
[----:B------:R-:W-:Y:S01]  /*9cc0*/  @!P4 IMAD.IADD R195, R195, 0x1, -R3 ;  /* 0x00000001c3c3c824 */ /* 0x000fe200078e0a03 */
[----:B------:R-:W-:Y:S01]  /*9cd0*/  IABS R198, R8 ;  /* 0x0000000800c67213 */ /* 0x000fe20000000000 */
[----:B------:R-:W-:Y:S01]  /*9ce0*/  @!P6 IMAD.MOV R191, RZ, RZ, -R191 ;  /* 0x000000ffffbfe224 */ /* 0x000fe200078e0abf */
[----:B------:R-:W-:Y:S01]  /*9cf0*/  ISETP.GE.AND P6, PT, R7, RZ, PT ;  /* 0x000000ff0700720c */ /* 0x000fe20003fc6270 */
[--C-:B------:R-:W-:Y:S01]  /*9d00*/  @!P0 IMAD.IADD R194, R194, 0x1, -R3.reuse ;  /* 0x00000001c2c28824 */ /* 0x100fe200078e0a03 */
[----:B------:R-:W-:Y:S01]  /*9d10*/  ISETP.GE.AND P3, PT, R9, RZ, PT ;  /* 0x000000ff0900720c */ /* 0x000fe20003f66270 */
[----:B------:R-:W-:Y:S01]  /*9d20*/  @!P2 IMAD.IADD R196, R196, 0x1, -R3 ;  /* 0x00000001c4c4a824 */ /* 0x000fe200078e0a03 */
[C---:B------:R-:W-:Y:S01]  /*9d30*/  ISETP.GT.U32.AND P2, PT, R3.reuse, R195, PT ;  /* 0x000000c30300720c */ /* 0x040fe20003f44070 */
[----:B------:R-:W-:Y:S01]  /*9d40*/  IMAD.HI.U32 R7, R2, R197, RZ ;  /* 0x000000c502077227 */ /* 0x000fe200078e00ff */
[----:B------:R-:W-:-:S02]  /*9d50*/  ISETP.GT.U32.AND P4, PT, R3, R194, PT ;  /* 0x000000c20300720c */ /* 0x000fc40003f84070 */
[----:B------:R-:W-:Y:S01]  /*9d60*/  ISETP.GE.AND P0, PT, R6, RZ, PT ;  /* 0x000000ff0600720c */ /* 0x000fe20003f06270 */
[----:B------:R-:W-:-:S04]  /*9d70*/  IMAD.HI.U32 R9, R2, R198, RZ ;  /* 0x000000c602097227 */ /* 0x000fc800078e00ff */
[----:B------:R-:W-:Y:S01]  /*9d80*/  @!P5 IMAD.IADD R193, R193, 0x1, -R3 ;  /* 0x00000001c1c1d824 */ /* 0x000fe200078e0a03 */
[----:B------:R-:W-:Y:S01]  /*9d90*/  ISETP.GE.AND P5, PT, R4, RZ, PT ;  /* 0x000000ff0400720c */ /* 0x000fe20003fa6270 */
[----:B------:R-:W-:Y:S02]  /*9da0*/  IMAD.MOV R7, RZ, RZ, -R7 ;  /* 0x000000ffff077224 */ /* 0x000fe400078e0a07 */
[----:B------:R-:W-:Y:S02]  /*9db0*/  IMAD.MOV R9, RZ, RZ, -R9 ;  /* 0x000000ffff097224 */ /* 0x000fe400078e0a09 */
[----:B------:R-:W-:Y:S01]  /*9dc0*/  @!P1 IMAD.MOV R193, RZ, RZ, -R193 ;  /* 0x000000ffffc19224 */ /* 0x000fe200078e0ac1 */
[C---:B------:R-:W-:Y:S01]  /*9dd0*/  ISETP.GT.U32.AND P1, PT, R3.reuse, R196, PT ;  /* 0x000000c40300720c */ /* 0x040fe20003f24070 */
[----:B------:R-:W-:Y:S02]  /*9de0*/  IMAD R197, R3, R7, R197 ;  /* 0x0000000703c57224 */ /* 0x000fe400078e02c5 */
[----:B------:R-:W-:-:S02]  /*9df0*/  VIADD R7, R0, 0x33 ;  /* 0x0000003300077836 */ /* 0x000fc40000000000 */
[----:B------:R-:W-:Y:S02]  /*9e00*/  IMAD R198, R3, R9, R198 ;  /* 0x0000000903c67224 */ /* 0x000fe400078e02c6 */
[----:B------:R-:W-:Y:S01]  /*9e10*/  VIADD R6, R0, 0x32 ;  /* 0x0000003200067836 */ /* 0x000fe20000000000 */
[----:B------:R-:W-:Y:S01]  /*9e20*/  IABS R199, R7 ;  /* 0x0000000700c77213 */ /* 0x000fe20000000000 */
[--C-:B------:R-:W-:Y:S01]  /*9e30*/  @!P2 IMAD.IADD R195, R195, 0x1, -R3.reuse ;  /* 0x00000001c3c3a824 */ /* 0x100fe200078e0a03 */
[C---:B------:R-:W-:Y:S01]  /*9e40*/  ISETP.GT.U32.AND P2, PT, R3.reuse, R198, PT ;  /* 0x000000c60300720c */ /* 0x040fe20003f44070 */
[----:B------:R-:W-:Y:S01]  /*9e50*/  @!P4 IMAD.IADD R194, R194, 0x1, -R3 ;  /* 0x00000001c2c2c824 */ /* 0x000fe200078e0a03 */
[----:B------:R-:W-:Y:S01]  /*9e60*/  ISETP.GT.U32.AND P4, PT, R3, R197, PT ;  /* 0x000000c50300720c */ /* 0x000fe20003f84070 */
        /* <DEDUP_REMOVED lines=8> */
[----:B------:R-:W-:Y:S02]  /*9ef0*/  IMAD.MOV R8, RZ, RZ, -R8 ;  /* 0x000000ffff087224 */ /* 0x000fe400078e0a08 */
[----:B------:R-:W-:Y:S02]  /*9f00*/  @!P2 IMAD.IADD R198, R198, 0x1, -R3 ;  /* 0x00000001c6c6a824 */ /* 0x000fe400078e0a03 */
[----:B------:R-:W-:Y:S02]  /*9f10*/  IMAD R199, R3, R9, R199 ;  /* 0x0000000903c77224 */ /* 0x000fe400078e02c7 */
[----:B------:R-:W-:Y:S01]  /*9f20*/  @!P4 IMAD.IADD R197, R197, 0x1, -R3 ;  /* 0x00000001c5c5c824 */ /* 0x000fe200078e0a03 */
[----:B------:R-:W-:Y:S01]  /*9f30*/  ISETP.GE.AND P4, PT, R7, RZ, PT ;  /* 0x000000ff0700720c */ /* 0x000fe20003f86270 */
[C---:B------:R-:W-:Y:S01]  /*9f40*/  IMAD R200, R3.reuse, R8, R200 ;  /* 0x0000000803c87224 */ /* 0x040fe200078e02c8 */
[C---:B------:R-:W-:Y:S01]  /*9f50*/  ISETP.GT.U32.AND P2, PT, R3.reuse, R198, PT ;  /* 0x000000c60300720c */ /* 0x040fe20003f44070 */
[----:B------:R-:W-:Y:S01]  /*9f60*/  @!P6 IMAD.MOV R195, RZ, RZ, -R195 ;  /* 0x000000ffffc3e224 */ /* 0x000fe200078e0ac3 */
[----:B------:R-:W-:Y:S01]  /*9f70*/  ISETP.GT.U32.AND P6, PT, R3, R199, PT ;  /* 0x000000c70300720c */ /* 0x000fe20003fc4070 */
[----:B------:R-:W-:-:S04]  /*9f80*/  IMAD.HI.U32 R7, R2, R201, RZ ;  /* 0x000000c902077227 */ /* 0x000fc800078e00ff */
[----:B------:R-:W-:Y:S01]  /*9f90*/  @!P5 IMAD.MOV R196, RZ, RZ, -R196 ;  /* 0x000000ffffc4d224 */ /* 0x000fe200078e0ac4 */
[C---:B------:R-:W-:Y:S01]  /*9fa0*/  ISETP.GT.U32.AND P5, PT, R3.reuse, R200, PT ;  /* 0x000000c80300720c */ /* 0x040fe20003fa4070 */
[----:B------:R-:W-:Y:S02]  /*9fb0*/  IMAD.MOV R7, RZ, RZ, -R7 ;  /* 0x000000ffff077224 */ /* 0x000fe400078e0a07 */
[----:B------:R-:W-:Y:S02]  /*9fc0*/  VIADD R8, R0, 0x30 ;  /* 0x0000003000087836 */ /* 0x000fe40000000000 */
[C---:B------:R-:W-:Y:S02]  /*9fd0*/  IMAD R201, R3.reuse, R7, R201 ;  /* 0x0000000703c97224 */ /* 0x040fe400078e02c9 */
[----:B------:R-:W-:Y:S01]  /*9fe0*/  @!P3 IMAD.MOV R194, RZ, RZ, -R194 ;  /* 0x000000ffffc2b224 */ /* 0x000fe200078e0ac2 */
[----:B------:R-:W-:Y:S01]  /*9ff0*/  ISETP.GT.U32.AND P3, PT, R3, R197, PT ;  /* 0x000000c50300720c */ /* 0x000fe20003f64070 */
[--C-:B------:R-:W-:Y:S01]  /*a000*/  @!P2 IMAD.IADD R198, R198, 0x1, -R3.reuse ;  /* 0x00000001c6c6a824 */ /* 0x100fe200078e0a03 */
[----:B------:R-:W-:Y:S01]  /*a010*/  IABS R202, R8 ;  /* 0x0000000800ca7213 */ /* 0x000fe20000000000 */
[--C-:B------:R-:W-:Y:S01]  /*a020*/  @!P6 IMAD.IADD R199, R199, 0x1, -R3.reuse ;  /* 0x00000001c7c7e824 */ /* 0x100fe200078e0a03 */
[C---:B------:R-:W-:Y:S01]  /*a030*/  ISETP.GT.U32.AND P2, PT, R3.reuse, R201, PT ;  /* 0x000000c90300720c */ /* 0x040fe20003f44070 */
[----:B------:R-:W-:Y:S01]  /*a040*/  @!P5 IMAD.IADD R200, R200, 0x1, -R3 ;  /* 0x00000001c8c8d824 */ /* 0x000fe200078e0a03 */
[----:B------:R-:W-:Y:S01]  /*a050*/  ISETP.GE.AND P6, PT, R4, RZ, PT ;  /* 0x000000ff0400720c */ /* 0x000fe20003fc6270 */
[----:B------:R-:W-:Y:S01]  /*a060*/  VIADD R9, R0, 0x2f ;  /* 0x0000002f00097836 */ /* 0x000fe20000000000 */
[----:B------:R-:W-:Y:S01]  /*a070*/  ISETP.GT.U32.AND P5, PT, R3, R199, PT ;  /* 0x000000c70300720c */ /* 0x000fe20003fa4070 */
[----:B------:R-:W-:-:S03]  /*a080*/  IMAD.HI.U32 R4, R2, R202, RZ ;  /* 0x000000ca02047227 */ /* 0x000fc600078e00ff */
[----:B------:R-:W-:Y:S01]  /*a090*/  IABS R203, R9 ;  /* 0x0000000900cb7213 */ /* 0x000fe20000000000 */
        /* <DEDUP_REMOVED lines=8> */
[C---:B------:R-:W-:Y:S01]  /*a120*/  ISETP.GT.U32.AND P5, PT, R3.reuse, R202, PT ;  /* 0x000000ca0300720c */ /* 0x040fe20003fa4070 */
[----:B------:R-:W-:Y:S02]  /*a130*/  IMAD.MOV R6, RZ, RZ, -R6 ;  /* 0x000000ffff067224 */ /* 0x000fe400078e0a06 */
[----:B------:R-:W-:Y:S01]  /*a140*/  @!P0 IMAD.MOV R197, RZ, RZ, -R197 ;  /* 0x000000ffffc58224 */ /* 0x000fe200078e0ac5 */
[C---:B------:R-:W-:Y:S01]  /*a150*/  ISETP.GT.U32.AND P0, PT, R3.reuse, R201, PT ;  /* 0x000000c90300720c */ /* 0x040fe20003f04070 */
[C---:B------:R-:W-:Y:S02]  /*a160*/  VIADD R7, R0.reuse, 0x2e ;  /* 0x0000002e00077836 */ /* 0x040fe40000000000 */
[C---:B------:R-:W-:Y:S02]  /*a170*/  IMAD R203, R3.reuse, R6, R203 ;  /* 0x0000000603cb7224 */ /* 0x040fe400078e02cb */
[----:B------:R-:W-:Y:S01]  /*a180*/  VIADD R4, R0, 0x2d ;  /* 0x0000002d00047836 */ /* 0x000fe20000000000 */
[----:B------:R-:W-:Y:S01]  /*a190*/  IABS R204, R7 ;  /* 0x0000000700cc7213 */ /* 0x000fe20000000000 */
        /* <DEDUP_REMOVED lines=11> */
[----:B------:R-:W-:-:S04]  /*a250*/  IMAD.HI.U32 R8, R2, R205, RZ ;  /* 0x000000cd02087227 */ /* 0x000fc800078e00ff */
[----:B------:R-:W-:Y:S02]  /*a260*/  VIADD R6, R0, 0x2c ;  /* 0x0000002c00067836 */ /* 0x000fe40000000000 */
[----:B------:R-:W-:Y:S02]  /*a270*/  IMAD R204, R3, R10, R204 ;  /* 0x0000000a03cc7224 */ /* 0x000fe400078e02cc */
[----:B------:R-:W-:Y:S01]  /*a280*/  IMAD.MOV R8, RZ, RZ, -R8 ;  /* 0x000000ffff087224 */ /* 0x000fe200078e0a08 */
[----:B------:R-:W-:Y:S01]  /*a290*/  IABS R206, R6 ;  /* 0x0000000600ce7213 */ /* 0x000fe20000000000 */
[----:B------:R-:W-:Y:S02]  /*a2a0*/  @!P2 IMAD.IADD R203, R203, 0x1, -R3 ;  /* 0x00000001cbcba824 */ /* 0x000fe400078e0a03 */
[----:B------:R-:W-:Y:S01]  /*a2b0*/  @!P4 IMAD.MOV R199, RZ, RZ, -R199 ;  /* 0x000000ffffc7c224 */ /* 0x000fe200078e0ac7 */
[C---:B------:R-:W-:Y:S01]  /*a2c0*/  ISETP.GT.U32.AND P4, PT, R3.reuse, R204, PT ;  /* 0x000000cc0300720c */ /* 0x040fe20003f84070 */
[C---:B------:R-:W-:Y:S01]  /*a2d0*/  IMAD R205, R3.reuse, R8, R205 ;  /* 0x0000000803cd7224 */ /* 0x040fe200078e02cd */
[----:B------:R-:W-:Y:S01]  /*a2e0*/  ISETP.GT.U32.AND P2, PT, R3, R203, PT ;  /* 0x000000cb0300720c */ /* 0x000fe20003f44070 */
[----:B------:R-:W-:Y:S01]  /*a2f0*/  @!P3 IMAD.MOV R200, RZ, RZ, -R200 ;  /* 0x000000ffffc8b224 */ /* 0x000fe200078e0ac8 */
[----:B------:R-:W-:Y:S01]  /*a300*/  ISETP.GE.AND P3, PT, R7, RZ, PT ;  /* 0x000000ff0700720c */ /* 0x000fe20003f66270 */
[----:B------:R-:W-:Y:S01]  /*a310*/  @!P1 IMAD.IADD R202, R202, 0x1, -R3 ;  /* 0x00000001caca9824 */ /* 0x000fe200078e0a03 */
[----:B------:R-:W-:Y:S01]  /*a320*/  ISETP.GT.U32.AND P1, PT, R3, R205, PT ;  /* 0x000000cd0300720c */ /* 0x000fe20003f24070 */
[----:B------:R-:W-:-:S04]  /*a330*/  IMAD.HI.U32 R7, R2, R206, RZ ;  /* 0x000000ce02077227 */ /* 0x000fc800078e00ff */
[----:B------:R-:W-:Y:S01]  /*a340*/  @!P6 IMAD.MOV R201, RZ, RZ, -R201 ;  /* 0x000000ffffc9e224 */ /* 0x000fe200078e0ac9 */
[----:B------:R-:W-:Y:S01]  /*a350*/  ISETP.GE.AND P6, PT, R4, RZ, PT ;  /* 0x000000ff0400720c */ /* 0x000fe20003fc6270 */
[----:B------:R-:W-:Y:S02]  /*a360*/  IMAD.MOV R7, RZ, RZ, -R7 ;  /* 0x000000ffff077224 */ /* 0x000fe400078e0a07 */
[----:B------:R-:W-:Y:S02]  /*a370*/  VIADD R4, R0, 0x2b ;  /* 0x0000002b00047836 */ /* 0x000fe40000000000 */
[--C-:B------:R-:W-:Y:S01]  /*a380*/  @!P2 IMAD.IADD R203, R203, 0x1, -R3.reuse ;  /* 0x00000001cbcba824 */ /* 0x100fe200078e0a03 */
[----:B------:R-:W-:Y:S01]  /*a390*/  ISETP.GE.AND P2, PT, R6, RZ, PT ;  /* 0x000000ff0600720c */ /* 0x000fe20003f46270 */
[--C-:B------:R-:W-:Y:S01]  /*a3a0*/  @!P4 IMAD.IADD R204, R204, 0x1, -R3.reuse ;  /* 0x00000001ccccc824 */ /* 0x100fe200078e0a03 */
[----:B------:R-:W-:Y:S01]  /*a3b0*/  IABS R207, R4 ;  /* 0x0000000400cf7213 */ /* 0x000fe20000000000 */
[----:B------:R-:W-:Y:S01]  /*a3c0*/  IMAD R206, R3, R7, R206 ;  /* 0x0000000703ce7224 */ /* 0x000fe200078e02ce */
[----:B------:R-:W-:Y:S01]  /*a3d0*/  ISETP.GE.AND P4, PT, R4, RZ, PT ;  /* 0x000000ff0400720c */ /* 0x000fe20003f86270 */
[----:B------:R-:W-:Y:S01]  /*a3e0*/  @!P1 IMAD.IADD R205, R205, 0x1, -R3 ;  /* 0x00000001cdcd9824 */ /* 0x000fe200078e0a03 */
[C---:B------:R-:W-:Y:S01]  /*a3f0*/  ISETP.GT.U32.AND P1, PT, R3.reuse, R204, PT ;  /* 0x000000cc0300720c */ /* 0x040fe20003f24070 */
[----:B------:R-:W-:Y:S01]  /*a400*/  @!P5 IMAD.MOV R203, RZ, RZ, -R203 ;  /* 0x000000ffffcbd224 */ /* 0x000fe200078e0acb */
[----:B------:R-:W-:Y:S01]  /*a410*/  ISETP.GT.U32.AND P5, PT, R3, R206, PT ;  /* 0x000000ce0300720c */ /* 0x000fe20003fa4070 */
[----:B------:R-:W-:-:S04]  /*a420*/  IMAD.HI.U32 R7, R2, R207, RZ ;  /* 0x000000cf02077227 */ /* 0x000fc800078e00ff */
[C---:B------:R-:W-:Y:S02]  /*a430*/  VIADD R4, R0.reuse, 0x2a ;  /* 0x0000002a00047836 */ /* 0x040fe40000000000 */
[----:B------:R-:W-:Y:S02]  /*a440*/  IMAD.MOV R7, RZ, RZ, -R7 ;  /* 0x000000ffff077224 */ /* 0x000fe400078e0a07 */
[----:B------:R-:W-:Y:S01]  /*a450*/  VIADD R6, R0, 0x29 ;  /* 0x0000002900067836 */ /* 0x000fe20000000000 */
[----:B------:R-:W-:Y:S01]  /*a460*/  IABS R208, R4 ;  /* 0x0000000400d07213 */ /* 0x000fe20000000000 */
[----:B------:R-:W-:Y:S01]  /*a470*/  @!P0 IMAD.MOV R202, RZ, RZ, -R202 ;  /* 0x000000ffffca8224 */ /* 0x000fe200078e0aca */
        /* <DEDUP_REMOVED lines=16> */
[----:B------:R-:W-:Y:S02]  /*a580*/  VIADD R9, R0, 0x28 ;  /* 0x0000002800097836 */ /* 0x000fe40000000000 */
[----:B------:R-:W-:-:S02]  /*a590*/  IMAD R209, R3, R8, R209 ;  /* 0x0000000803d17224 */ /* 0x000fc400078e02d1 */
[----:B------:R-:W-:Y:S01]  /*a5a0*/  @!P6 IMAD.MOV R205, RZ, RZ, -R205 ;  /* 0x000000ffffcde224 */ /* 0x000fe200078e0acd */
[----:B------:R-:W-:Y:S01]  /*a5b0*/  ISETP.GT.U32.AND P6, PT, R3, R208, PT ;  /* 0x000000d00300720c */ /* 0x000fe20003fc4070 */
[--C-:B------:R-:W-:Y:S01]  /*a5c0*/  @!P1 IMAD.IADD R207, R207, 0x1, -R3.reuse ;  /* 0x00000001cfcf9824 */ /* 0x100fe200078e0a03 */
[----:B------:R-:W-:Y:S01]  /*a5d0*/  IABS R210, R9 ;  /* 0x0000000900d27213 */ /* 0x000fe20000000000 */
[----:B------:R-:W-:Y:S01]  /*a5e0*/  @!P3 IMAD.IADD R206, R206, 0x1, -R3 ;  /* 0x00000001ceceb824 */ /* 0x000fe200078e0a03 */
[C---:B------:R-:W-:Y:S01]  /*a5f0*/  ISETP.GT.U32.AND P3, PT, R3.reuse, R209, PT ;  /* 0x000000d10300720c */ /* 0x040fe20003f64070 */
[----:B------:R-:W-:Y:S01]  /*a600*/  VIADD R8, R0, 0x27 ;  /* 0x0000002700087836 */ /* 0x000fe20000000000 */
[----:B------:R-:W-:Y:S01]  /*a610*/  ISETP.GT.U32.AND P1, PT, R3, R207, PT ;  /* 0x000000cf0300720c */ /* 0x000fe20003f24070 */
[----:B------:R-:W-:-:S03]  /*a620*/  IMAD.HI.U32 R4, R2, R210, RZ ;  /* 0x000000d202047227 */ /* 0x000fc600078e00ff */
[----:B------:R-:W-:Y:S01]  /*a630*/  IABS R211, R8 ;  /* 0x0000000800d37213 */ /* 0x000fe20000000000 */
[----:B------:R-:W-:Y:S02]  /*a640*/  IMAD.MOV R4, RZ, RZ, -R4 ;  /* 0x000000ffff047224 */ /* 0x000fe400078e0a04 */
[--C-:B------:R-:W-:Y:S01]  /*a650*/  @!P6 IMAD.IADD R208, R208, 0x1, -R3.reuse ;  /* 0x00000001d0d0e824 */ /* 0x100fe200078e0a03 */
[----:B------:R-:W-:Y:S01]  /*a660*/  ISETP.GE.AND P6, PT, R9, RZ, PT ;  /* 0x000000ff0900720c */ /* 0x000fe20003fc6270 */
[----:B------:R-:W-:Y:S02]  /*a670*/  IMAD R210, R3, R4, R210 ;  /* 0x0000000403d27224 */ /* 0x000fe400078e02d2 */
[----:B------:R-:W-:Y:S02]  /*a680*/  VIADD R4, R0, 0x26 ;  /* 0x0000002600047836 */ /* 0x000fe40000000000 */
[--C-:B------:R-:W-:Y:S01]  /*a690*/  @!P3 IMAD.IADD R209, R209, 0x1, -R3.reuse ;  /* 0x00000001d1d1b824 */ /* 0x100fe200078e0a03 */
[----:B------:R-:W-:Y:S01]  /*a6a0*/  ISETP.GT.U32.AND P3, PT, R3, R208, PT ;  /* 0x000000d00300720c */ /* 0x000fe20003f64070 */
[----:B------:R-:W-:Y:S01]  /*a6b0*/  @!P1 IMAD.IADD R207, R207, 0x1, -R3 ;  /* 0x00000001cfcf9824 */ /* 0x000fe200078e0a03 */
[----:B------:R-:W-:Y:S01]  /*a6c0*/  ISETP.GT.U32.AND P1, PT, R3, R210, PT ;  /* 0x000000d20300720c */ /* 0x000fe20003f24070 */
[----:B------:R-:W-:Y:S01]  /*a6d0*/  IMAD.HI.U32 R10, R2, R211, RZ ;  /* 0x000000d3020a7227 */ /* 0x000fe200078e00ff */
[----:B------:R-:W-:-:S03]  /*a6e0*/  IABS R212, R4 ;  /* 0x0000000400d47213 */ /* 0x000fc60000000000 */
[----:B------:R-:W-:Y:S02]  /*a6f0*/  VIADD R6, R0, 0x25 ;  /* 0x0000002500067836 */ /* 0x000fe40000000000 */
[----:B------:R-:W-:Y:S02]  /*a700*/  IMAD.MOV R10, RZ, RZ, -R10 ;  /* 0x000000ffff0a7224 */ /* 0x000fe400078e0a0a */
[----:B------:R-:W-:Y:S01]  /*a710*/  @!P2 IMAD.MOV R206, RZ, RZ, -R206 ;  /* 0x000000ffffcea224 */ /* 0x000fe200078e0ace */
[----:B------:R-:W-:Y:S01]  /*a720*/  ISETP.GT.U32.AND P2, PT, R3, R209, PT ;  /* 0x000000d10300720c */ /* 0x000fe20003f44070 */
[----:B------:R-:W-:Y:S01]  /*a730*/  IMAD.HI.U32 R9, R2, R212, RZ ;  /* 0x000000d402097227 */ /* 0x000fe200078e00ff */
[----:B------:R-:W-:-:S03]  /*a740*/  IABS R213, R6 ;  /* 0x0000000600d57213 */ /* 0x000fc60000000000 */
[C---:B------:R-:W-:Y:S02]  /*a750*/  IMAD R211, R3.reuse, R10, R211 ;  /* 0x0000000a03d37224 */ /* 0x040fe400078e02d3 */
[----:B------:R-:W-:Y:S02]  /*a760*/  IMAD.MOV R9, RZ, RZ, -R9 ;  /* 0x000000ffff097224 */ /* 0x000fe400078e0a09 */
[----:B------:R-:W-:Y:S01]  /*a770*/  @!P4 IMAD.MOV R207, RZ, RZ, -R207 ;  /* 0x000000ffffcfc224 */ /* 0x000fe200078e0acf */
[----:B------:R-:W-:Y:S01]  /*a780*/  ISETP.GE.AND P4, PT, R8, RZ, PT ;  /* 0x000000ff0800720c */ /* 0x000fe20003f86270 */
[--C-:B------:R-:W-:Y:S01]  /*a790*/  @!P3 IMAD.IADD R208, R208, 0x1, -R3.reuse ;  /* 0x00000001d0d0b824 */ /* 0x100fe200078e0a03 */
[----:B------:R-:W-:Y:S01]  /*a7a0*/  ISETP.GT.U32.AND P3, PT, R3, R211, PT ;  /* 0x000000d30300720c */ /* 0x000fe20003f64070 */
[----:B------:R-:W-:Y:S02]  /*a7b0*/  @!P1 IMAD.IADD R210, R210, 0x1, -R3 ;  /* 0x00000001d2d29824 */ /* 0x000fe400078e0a03 */
[----:B------:R-:W-:-:S02]  /*a7c0*/  VIADD R7, R0, 0x24 ;  /* 0x0000002400077836 */ /* 0x000fc40000000000 */
[----:B------:R-:W-:Y:S01]  /*a7d0*/  IMAD.HI.U32 R8, R2, R213, RZ ;  /* 0x000000d502087227 */ /* 0x000fe200078e00ff */
[C---:B------:R-:W-:Y:S02]  /*a7e0*/  ISETP.GT.U32.AND P1, PT, R3.reuse, R210, PT ;  /* 0x000000d20300720c */ /* 0x040fe40003f24070 */
[----:B------:R-:W-:Y:S01]  /*a7f0*/  IABS R214, R7 ;  /* 0x0000000700d67213 */ /* 0x000fe20000000000 */
[----:B------:R-:W-:Y:S02]  /*a800*/  IMAD R212, R3, R9, R212 ;  /* 0x0000000903d47224 */ /* 0x000fe400078e02d4 */
[----:B------:R-:W-:Y:S02]  /*a810*/  IMAD.MOV R9, RZ, RZ, -R8 ;  /* 0x000000ffff097224 */ /* 0x000fe400078e0a08 */
[----:B------:R-:W-:Y:S01]  /*a820*/  @!P2 IMAD.IADD R209, R209, 0x1, -R3 ;  /* 0x00000001d1d1a824 */ /* 0x000fe200078e0a03 */
[C---:B------:R-:W-:Y:S01]  /*a830*/  ISETP.GT.U32.AND P2, PT, R3.reuse, R212, PT ;  /* 0x000000d40300720c */ /* 0x040fe20003f44070 */
[----:B------:R-:W-:-:S02]  /*a840*/  IMAD R213, R3, R9, R213 ;  /* 0x0000000903d57224 */ /* 0x000fc400078e02d5 */
[----:B------:R-:W-:-:S04]  /*a850*/  IMAD.HI.U32 R10, R2, R214, RZ ;  /* 0x000000d6020a7227 */ /* 0x000fc800078e00ff */
[--C-:B------:R-:W-:Y:S01]  /*a860*/  @!P3 IMAD.IADD R211, R211, 0x1, -R3.reuse ;  /* 0x00000001d3d3b824 */ /* 0x100fe200078e0a03 */
[C---:B------:R-:W-:Y:S01]  /*a870*/  ISETP.GT.U32.AND P3, PT, R3.reuse, R213, PT ;  /* 0x000000d50300720c */ /* 0x040fe20003f64070 */
[----:B------:R-:W-:Y:S02]  /*a880*/  IMAD.MOV R10, RZ, RZ, -R10 ;  /* 0x000000ffff0a7224 */ /* 0x000fe400078e0a0a */
[----:B------:R-:W-:Y:S01]  /*a890*/  @!P1 IMAD.IADD R210, R210, 0x1, -R3 ;  /* 0x00000001d2d29824 */ /* 0x000fe200078e0a03 */
[----:B------:R-:W-:Y:S01]  /*a8a0*/  ISETP.GE.AND P1, PT, R4, RZ, PT ;  /* 0x000000ff0400720c */ /* 0x000fe20003f26270 */
[----:B------:R-:W-:Y:S02]  /*a8b0*/  IMAD R214, R3, R10, R214 ;  /* 0x0000000a03d67224 */ /* 0x000fe400078e02d6 */
[C---:B------:R-:W-:Y:S02]  /*a8c0*/  VIADD R8, R0.reuse, 0x23 ;  /* 0x0000002300087836 */ /* 0x040fe40000000000 */
[----:B------:R-:W-:-:S02]  /*a8d0*/  VIADD R4, R0, 0x22 ;  /* 0x0000002200047836 */ /* 0x000fc40000000000 */
[----:B------:R-:W-:Y:S01]  /*a8e0*/  @!P2 IMAD.IADD R212, R212, 0x1, -R3 ;  /* 0x00000001d4d4a824 */ /* 0x000fe200078e0a03 */
[----:B------:R-:W-:Y:S01]  /*a8f0*/  IABS R215, R8 ;  /* 0x0000000800d77213 */ /* 0x000fe20000000000 */
[----:B------:R-:W-:Y:S01]  /*a900*/  @!P5 IMAD.MOV R209, RZ, RZ, -R209 ;  /* 0x000000ffffd1d224 */ /* 0x000fe200078e0ad1 */
[----:B------:R-:W-:Y:S01]  /*a910*/  ISETP.GT.U32.AND P5, PT, R3, R214, PT ;  /* 0x000000d60300720c */ /* 0x000fe20003fa4070 */
[----:B------:R-:W-:Y:S01]  /*a920*/  @!P0 IMAD.MOV R208, RZ, RZ, -R208 ;  /* 0x000000ffffd08224 */ /* 0x000fe200078e0ad0 */
[----:B------:R-:W-:Y:S01]  /*a930*/  IABS R216, R4 ;  /* 0x0000000400d87213 */ /* 0x000fe20000000000 */
[----:B------:R-:W-:Y:S01]  /*a940*/  @!P3 IMAD.IADD R213, R213, 0x1, -R3 ;  /* 0x00000001d5d5b824 */ /* 0x000fe200078e0a03 */
[C---:B------:R-:W-:Y:S01]  /*a950*/  ISETP.GT.U32.AND P2, PT, R3.reuse, R211, PT ;  /* 0x000000d30300720c */ /* 0x040fe20003f44070 */
[----:B------:R-:W-:Y:S01]  /*a960*/  IMAD.HI.U32 R9, R2, R215, RZ ;  /* 0x000000d702097227 */ /* 0x000fe200078e00ff */
[----:B------:R-:W-:Y:S02]  /*a970*/  ISETP.GT.U32.AND P0, PT, R3, R212, PT ;  /* 0x000000d40300720c */ /* 0x000fe40003f04070 */
[----:B------:R-:W-:Y:S01]  /*a980*/  ISETP.GE.AND P3, PT, R6, RZ, PT ;  /* 0x000000ff0600720c */ /* 0x000fe20003f66270 */
[----:B------:R-:W-:-:S04]  /*a990*/  IMAD.HI.U32 R6, R2, R216, RZ ;  /* 0x000000d802067227 */ /* 0x000fc800078e00ff */
[----:B------:R-:W-:Y:S01]  /*a9a0*/  @!P6 IMAD.MOV R210, RZ, RZ, -R210 ;  /* 0x000000ffffd2e224 */ /* 0x000fe200078e0ad2 */
[----:B------:R-:W-:Y:S01]  /*a9b0*/  ISETP.GT.U32.AND P6, PT, R3, R213, PT ;  /* 0x000000d50300720c */ /* 0x000fe20003fc4070 */
[----:B------:R-:W-:Y:S02]  /*a9c0*/  IMAD.MOV R9, RZ, RZ, -R9 ;  /* 0x000000ffff097224 */ /* 0x000fe400078e0a09 */
[----:B------:R-:W-:Y:S02]  /*a9d0*/  IMAD.MOV R6, RZ, RZ, -R6 ;  /* 0x000000ffff067224 */ /* 0x000fe400078e0a06 */
[--C-:B------:R-:W-:Y:S02]  /*a9e0*/  @!P5 IMAD.IADD R214, R214, 0x1, -R3.reuse ;  /* 0x00000001d6d6d824 */ /* 0x100fe400078e0a03 */
[--C-:B------:R-:W-:Y:S01]  /*a9f0*/  @!P2 IMAD.IADD R211, R211, 0x1, -R3.reuse ;  /* 0x00000001d3d3a824 */ /* 0x100fe200078e0a03 */
[----:B------:R-:W-:Y:S01]  /*aa00*/  ISETP.GE.AND P2, PT, R7, RZ, PT ;  /* 0x000000ff0700720c */ /* 0x000fe20003f46270 */
[----:B------:R-:W-:Y:S01]  /*aa10*/  @!P0 IMAD.IADD R212, R212, 0x1, -R3 ;  /* 0x00000001d4d48824 */ /* 0x000fe200078e0a03 */
[C---:B------:R-:W-:Y:S01]  /*aa20*/  ISETP.GT.U32.AND P5, PT, R3.reuse, R214, PT ;  /* 0x000000d60300720c */ /* 0x040fe20003fa4070 */
[C---:B------:R-:W-:Y:S01]  /*aa30*/  IMAD R215, R3.reuse, R9, R215 ;  /* 0x0000000903d77224 */ /* 0x040fe200078e02d7 */
        /* <DEDUP_REMOVED lines=13> */
[----:B------:R-:W-:-:S02]  /*ab10*/  VIADD R6, R0, 0x20 ;  /* 0x0000002000067836 */ /* 0x000fc40000000000 */
[--C-:B------:R-:W-:Y:S02]  /*ab20*/  @!P4 IMAD.IADD R215, R215, 0x1, -R3.reuse ;  /* 0x00000001d7d7c824 */ /* 0x100fe400078e0a03 */
[----:B------:R-:W-:Y:S01]  /*ab30*/  @!P1 IMAD.IADD R216, R216, 0x1, -R3 ;  /* 0x00000001d8d89824 */ /* 0x000fe200078e0a03 */
[----:B------:R-:W-:Y:S01]  /*ab40*/  ISETP.GE.AND P5, PT, R6, RZ, PT ;  /* 0x000000ff0600720c */ /* 0x000fe20003fa6270 */
[----:B------:R-:W-:Y:S01]  /*ab50*/  VIADD R4, R0, 0x1f ;  /* 0x0000001f00047836 */ /* 0x000fe20000000000 */
[----:B------:R-:W-:Y:S01]  /*ab60*/  IABS R218, R6 ;  /* 0x0000000600da7213 */ /* 0x000fe20000000000 */
[----:B------:R-:W-:Y:S01]  /*ab70*/  IMAD.HI.U32 R6, R2, R217, RZ ;  /* 0x000000d902067227 */ /* 0x000fe200078e00ff */
[C---:B------:R-:W-:Y:S02]  /*ab80*/  ISETP.GT.U32.AND P4, PT, R3.reuse, R215, PT ;  /* 0x000000d70300720c */ /* 0x040fe40003f84070 */
[C---:B------:R-:W-:Y:S01]  /*ab90*/  ISETP.GT.U32.AND P1, PT, R3.reuse, R216, PT ;  /* 0x000000d80300720c */ /* 0x040fe20003f24070 */
[----:B------:R-:W-:Y:S01]  /*aba0*/  IMAD.MOV R6, RZ, RZ, -R6 ;  /* 0x000000ffff067224 */ /* 0x000fe200078e0a06 */
[----:B------:R-:W-:Y:S01]  /*abb0*/  IABS R219, R4 ;  /* 0x0000000400db7213 */ /* 0x000fe20000000000 */
[----:B------:R-:W-:Y:S01]  /*abc0*/  @!P2 IMAD.MOV R214, RZ, RZ, -R214 ;  /* 0x000000ffffd6a224 */ /* 0x000fe200078e0ad6 */
[----:B------:R-:W-:Y:S01]  /*abd0*/  ISETP.GE.AND P2, PT, R4, RZ, PT ;  /* 0x000000ff0400720c */ /* 0x000fe20003f46270 */
[----:B------:R-:W-:-:S02]  /*abe0*/  IMAD R217, R3, R6, R217 ;  /* 0x0000000603d97224 */ /* 0x000fc400078e02d9 */
[----:B------:R-:W-:-:S04]  /*abf0*/  IMAD.HI.U32 R6, R2, R218, RZ ;  /* 0x000000da02067227 */ /* 0x000fc800078e00ff */
[----:B------:R-:W-:Y:S02]  /*ac00*/  IMAD.MOV R6, RZ, RZ, -R6 ;  /* 0x000000ffff067224 */ /* 0x000fe400078e0a06 */
[--C-:B------:R-:W-:Y:S01]  /*ac10*/  @!P4 IMAD.IADD R215, R215, 0x1, -R3.reuse ;  /* 0x00000001d7d7c824 */ /* 0x100fe200078e0a03 */
[C---:B------:R-:W-:Y:S01]  /*ac20*/  ISETP.GT.U32.AND P4, PT, R3.reuse, R217, PT ;  /* 0x000000d90300720c */ /* 0x040fe20003f84070 */
[----:B------:R-:W-:Y:S02]  /*ac30*/  @!P1 IMAD.IADD R216, R216, 0x1, -R3 ;  /* 0x00000001d8d89824 */ /* 0x000fe400078e0a03 */
[C---:B------:R-:W-:Y:S02]  /*ac40*/  IMAD R218, R3.reuse, R6, R218 ;  /* 0x0000000603da7224 */ /* 0x040fe400078e02da */
[----:B------:R-:W-:Y:S02]  /*ac50*/  @!P6 IMAD.MOV R216, RZ, RZ, -R216 ;  /* 0x000000ffffd8e224 */ /* 0x000fe400078e0ad8 */
[----:B------:R-:W-:Y:S01]  /*ac60*/  VIADD R4, R0, 0x1e ;  /* 0x0000001e00047836 */ /* 0x000fe20000000000 */
[----:B------:R-:W-:Y:S01]  /*ac70*/  ISETP.GT.U32.AND P6, PT, R3, R218, PT ;  /* 0x000000da0300720c */ /* 0x000fe20003fc4070 */
[----:B------:R-:W-:-:S03]  /*ac80*/  IMAD.HI.U32 R7, R2, R219, RZ ;  /* 0x000000db02077227 */ /* 0x000fc600078e00ff */
[----:B------:R-:W-:Y:S01]  /*ac90*/  IABS R220, R4 ;  /* 0x0000000400dc7213 */ /* 0x000fe20000000000 */
[----:B------:R-:W-:Y:S01]  /*aca0*/  IMAD.MOV R7, RZ, RZ, -R7 ;  /* 0x000000ffff077224 */ /* 0x000fe200078e0a07 */
[----:B------:R-:W-:Y:S01]  /*acb0*/  ISETP.GE.AND P1, PT, R4, RZ, PT ;  /* 0x000000ff0400720c */ /* 0x000fe20003f26270 */
[----:B------:R-:W-:Y:S02]  /*acc0*/  @!P4 IMAD.IADD R217, R217, 0x1, -R3 ;  /* 0x00000001d9d9c824 */ /* 0x000fe400078e0a03 */
[C---:B------:R-:W-:Y:S02]  /*acd0*/  IMAD R219, R3.reuse, R7, R219 ;  /* 0x0000000703db7224 */ /* 0x040fe400078e02db */
[----:B------:R-:W-:Y:S01]  /*ace0*/  VIADD R6, R0, 0x1d ;  /* 0x0000001d00067836 */ /* 0x000fe20000000000 */
[----:B------:R-:W-:Y:S01]  /*acf0*/  ISETP.GT.U32.AND P4, PT, R3, R217, PT ;  /* 0x000000d90300720c */ /* 0x000fe20003f84070 */
[----:B------:R-:W-:Y:S02]  /*ad00*/  @!P6 IMAD.IADD R218, R218, 0x1, -R3 ;  /* 0x00000001dadae824 */ /* 0x000fe400078e0a03 */
[----:B------:R-:W-:Y:S01]  /*ad10*/  IMAD.HI.U32 R7, R2, R220, RZ ;  /* 0x000000dc02077227 */ /* 0x000fe200078e00ff */
[----:B------:R-:W-:-:S02]  /*ad20*/  IABS R221, R6 ;  /* 0x0000000600dd7213 */ /* 0x000fc40000000000 */
[C---:B------:R-:W-:Y:S01]  /*ad30*/  ISETP.GT.U32.AND P6, PT, R3.reuse, R218, PT ;  /* 0x000000da0300720c */ /* 0x040fe20003fc4070 */
[----:B------:R-:W-:Y:S02]  /*ad40*/  IMAD.MOV R7, RZ, RZ, -R7 ;  /* 0x000000ffff077224 */ /* 0x000fe400078e0a07 */
[----:B------:R-:W-:Y:S02]  /*ad50*/  VIADD R4, R0, 0x1c ;  /* 0x0000001c00047836 */ /* 0x000fe40000000000 */
[----:B------:R-:W-:Y:S02]  /*ad60*/  IMAD R220, R3, R7, R220 ;  /* 0x0000000703dc7224 */ /* 0x000fe400078e02dc */
[----:B------:R-:W-:Y:S01]  /*ad70*/  IMAD.HI.U32 R7, R2, R221, RZ ;  /* 0x000000dd02077227 */ /* 0x000fe200078e00ff */
[----:B------:R-:W-:-:S03]  /*ad80*/  IABS R222, R4 ;  /* 0x0000000400de7213 */ /* 0x000fc60000000000 */
[----:B------:R-:W-:Y:S01]  /*ad90*/  @!P4 IMAD.IADD R217, R217, 0x1, -R3 ;  /* 0x00000001d9d9c824 */ /* 0x000fe200078e0a03 */
[C---:B------:R-:W-:Y:S01]  /*ada0*/  ISETP.GT.U32.AND P4, PT, R3.reuse, R219, PT ;  /* 0x000000db0300720c */ /* 0x040fe20003f84070 */
[----:B------:R-:W-:Y:S02]  /*adb0*/  IMAD.MOV R7, RZ, RZ, -R7 ;  /* 0x000000ffff077224 */ /* 0x000fe400078e0a07 */
[----:B------:R-:W-:Y:S01]  /*adc0*/  @!P6 IMAD.IADD R218, R218, 0x1, -R3 ;  /* 0x00000001dadae824 */ /* 0x000fe200078e0a03 */
[C---:B------:R-:W-:Y:S01]  /*add0*/  ISETP.GT.U32.AND P6, PT, R3.reuse, R220, PT ;  /* 0x000000dc0300720c */ /* 0x040fe20003fc4070 */
[----:B------:R-:W-:Y:S02]  /*ade0*/  IMAD R221, R3, R7, R221 ;  /* 0x0000000703dd7224 */ /* 0x000fe400078e02dd */
[----:B------:R-:W-:-:S04]  /*adf0*/  IMAD.HI.U32 R8, R2, R222, RZ ;  /* 0x000000de02087227 */ /* 0x000fc800078e00ff */
[----:B------:R-:W-:Y:S01]  /*ae00*/  @!P3 IMAD.MOV R217, RZ, RZ, -R217 ;  /* 0x000000ffffd9b224 */ /* 0x000fe200078e0ad9 */
[C---:B------:R-:W-:Y:S01]  /*ae10*/  ISETP.GT.U32.AND P3, PT, R3.reuse, R221, PT ;  /* 0x000000dd0300720c */ /* 0x040fe20003f64070 */
[----:B------:R-:W-:Y:S02]  /*ae20*/  IMAD.MOV R8, RZ, RZ, -R8 ;  /* 0x000000ffff087224 */ /* 0x000fe400078e0a08 */
[----:B------:R-:W-:Y:S01]  /*ae30*/  @!P0 IMAD.MOV R215, RZ, RZ, -R215 ;  /* 0x000000ffffd78224 */ /* 0x000fe200078e0ad7 */
[----:B------:R-:W-:Y:S01]  /*ae40*/  ISETP.GE.AND P0, PT, R6, RZ, PT ;  /* 0x000000ff0600720c */ /* 0x000fe20003f06270 */
[----:B------:R-:W-:Y:S02]  /*ae50*/  IMAD R222, R3, R8, R222 ;  /* 0x0000000803de7224 */ /* 0x000fe400078e02de */
[C---:B------:R-:W-:Y:S02]  /*ae60*/  VIADD R9, R0.reuse, 0x1b ;  /* 0x0000001b00097836 */ /* 0x040fe40000000000 */
[----:B------:R-:W-:-:S02]  /*ae70*/  VIADD R6, R0, 0x1a ;  /* 0x0000001a00067836 */ /* 0x000fc40000000000 */
[--C-:B------:R-:W-:Y:S01]  /*ae80*/  @!P4 IMAD.IADD R219, R219, 0x1, -R3.reuse ;  /* 0x00000001dbdbc824 */ /* 0x100fe200078e0a03 */
[----:B------:R-:W-:Y:S01]  /*ae90*/  IABS R223, R9 ;  /* 0x0000000900df7213 */ /* 0x000fe20000000000 */
        /* <DEDUP_REMOVED lines=10> */
[----:B------:R-:W-:-:S04]  /*af40*/  IMAD.HI.U32 R8, R2, R224, RZ ;  /* 0x000000e002087227 */ /* 0x000fc800078e00ff */
[----:B------:R-:W-:Y:S02]  /*af50*/  IMAD.MOV R7, RZ, RZ, -R7 ;  /* 0x000000ffff077224 */ /* 0x000fe400078e0a07 */
[----:B------:R-:W-:Y:S02]  /*af60*/  IMAD.MOV R8, RZ, RZ, -R8 ;  /* 0x000000ffff087224 */ /* 0x000fe400078e0a08 */
[----:B------:R-:W-:Y:S01]  /*af70*/  @!P5 IMAD.IADD R222, R222, 0x1, -R3 ;  /* 0x00000001deded824 */ /* 0x000fe200078e0a03 */
[C---:B------:R-:W-:Y:S01]  /*af80*/  ISETP.GT.U32.AND P5, PT, R3.reuse, R221, PT ;  /* 0x000000dd0300720c */ /* 0x040fe20003fa4070 */
[----:B------:R-:W-:Y:S02]  /*af90*/  IMAD R223, R3, R7, R223 ;  /* 0x0000000703df7224 */ /* 0x000fe400078e02df */
[----:B------:R-:W-:Y:S01]  /*afa0*/  @!P4 IMAD.IADD R219, R219, 0x1, -R3 ;  /* 0x00000001dbdbc824 */ /* 0x000fe200078e0a03 */
[----:B------:R-:W-:Y:S01]  /*afb0*/  ISETP.GE.AND P4, PT, R4, RZ, PT ;  /* 0x000000ff0400720c */ /* 0x000fe20003f86270 */
[C---:B------:R-:W-:Y:S01]  /*afc0*/  IMAD R224, R3.reuse, R8, R224 ;  /* 0x0000000803e07224 */ /* 0x040fe200078e02e0 */
[----:B------:R-:W-:Y:S01]  /*afd0*/  ISETP.GT.U32.AND P6, PT, R3, R223, PT ;  /* 0x000000df0300720c */ /* 0x000fe20003fc4070 */
[----:B------:R-:W-:-:S04]  /*afe0*/  IMAD.HI.U32 R7, R2, R225, RZ ;  /* 0x000000e102077227 */ /* 0x000fc800078e00ff */
[----:B------:R-:W-:Y:S01]  /*aff0*/  @!P2 IMAD.MOV R219, RZ, RZ, -R219 ;  /* 0x000000ffffdba224 */ /* 0x000fe200078e0adb */
[C---:B------:R-:W-:Y:S01]  /*b000*/  ISETP.GT.U32.AND P2, PT, R3.reuse, R222, PT ;  /* 0x000000de0300720c */ /* 0x040fe20003f44070 */
[----:B------:R-:W-:Y:S01]  /*b010*/  @!P3 IMAD.IADD R220, R220, 0x1, -R3 ;  /* 0x00000001dcdcb824 */ /* 0x000fe200078e0a03 */
[C---:B------:R-:W-:Y:S01]  /*b020*/  ISETP.GT.U32.AND P3, PT, R3.reuse, R224, PT ;  /* 0x000000e00300720c */ /* 0x040fe20003f64070 */
[----:B------:R-:W-:Y:S02]  /*b030*/  IMAD.MOV R7, RZ, RZ, -R7 ;  /* 0x000000ffff077224 */ /* 0x000fe400078e0a07 */
[C---:B------:R-:W-:Y:S02]  /*b040*/  VIADD R4, R0.reuse, 0x18 ;  /* 0x0000001800047836 */ /* 0x040fe40000000000 */
[----:B------:R-:W-:Y:S02]  /*b050*/  IMAD R225, R3, R7, R225 ;  /* 0x0000000703e17224 */ /* 0x000fe400078e02e1 */
[C---:B------:R-:W-:Y:S01]  /*b060*/  VIADD R7, R0.reuse, 0x17 ;  /* 0x0000001700077836 */ /* 0x040fe20000000000 */
[----:B------:R-:W-:Y:S01]  /*b070*/  IABS R226, R4 ;  /* 0x0000000400e27213 */ /* 0x000fe20000000000 */
[----:B------:R-:W-:Y:S01]  /*b080*/  @!P5 IMAD.IADD R221, R221, 0x1, -R3 ;  /* 0x00000001ddddd824 */ /* 0x000fe200078e0a03 */
[----:B------:R-:W-:Y:S01]  /*b090*/  ISETP.GT.U32.AND P5, PT, R3, R225, PT ;  /* 0x000000e10300720c */ /* 0x000fe20003fa4070 */
[----:B------:R-:W-:Y:S01]  /*b0a0*/  VIADD R8, R0, 0x16 ;  /* 0x0000001600087836 */ /* 0x000fe20000000000 */
[----:B------:R-:W-:Y:S01]  /*b0b0*/  IABS R227, R7 ;  /* 0x0000000700e37213 */ /* 0x000fe20000000000 */
[----:B------:R-:W-:-:S03]  /*b0c0*/  IMAD.HI.U32 R11, R2, R226, RZ ;  /* 0x000000e2020b7227 */ /* 0x000fc600078e00ff */
[----:B------:R-:W-:Y:S01]  /*b0d0*/  IABS R228, R8 ;  /* 0x0000000800e47213 */ /* 0x000fe20000000000 */
[--C-:B------:R-:W-:Y:S02]  /*b0e0*/  @!P6 IMAD.IADD R223, R223, 0x1, -R3.reuse ;  /* 0x00000001dfdfe824 */ /* 0x100fe400078e0a03 */
[--C-:B------:R-:W-:Y:S01]  /*b0f0*/  @!P2 IMAD.IADD R222, R222, 0x1, -R3.reuse ;  /* 0x00000001dedea824 */ /* 0x100fe200078e0a03 */
[----:B------:R-:W-:Y:S01]  /*b100*/  ISETP.GE.AND P2, PT, R9, RZ, PT ;  /* 0x000000ff0900720c */ /* 0x000fe20003f46270 */
[----:B------:R-:W-:Y:S01]  /*b110*/  @!P3 IMAD.IADD R224, R224, 0x1, -R3 ;  /* 0x00000001e0e0b824 */ /* 0x000fe200078e0a03 */
[----:B------:R-:W-:Y:S01]  /*b120*/  ISETP.GT.U32.AND P6, PT, R3, R223, PT ;  /* 0x000000df0300720c */ /* 0x000fe20003fc4070 */
[----:B------:R-:W-:Y:S01]  /*b130*/  IMAD.MOV R11, RZ, RZ, -R11 ;  /* 0x000000ffff0b7224 */ /* 0x000fe200078e0a0b */
[----:B------:R-:W-:Y:S01]  /*b140*/  ISETP.GE.AND P3, PT, R6, RZ, PT ;  /* 0x000000ff0600720c */ /* 0x000fe20003f66270 */
[----:B------:R-:W-:-:S04]  /*b150*/  IMAD.HI.U32 R9, R2, R227, RZ ;  /* 0x000000e302097227 */ /* 0x000fc800078e00ff */
[----:B------:R-:W-:Y:S01]  /*b160*/  @!P1 IMAD.MOV R220, RZ, RZ, -R220 ;  /* 0x000000ffffdc9224 */ /* 0x000fe200078e0adc */
[C---:B------:R-:W-:Y:S01]  /*b170*/  ISETP.GT.U32.AND P1, PT, R3.reuse, R224, PT ;  /* 0x000000e00300720c */ /* 0x040fe20003f24070 */
[----:B------:R-:W-:Y:S02]  /*b180*/  IMAD R226, R3, R11, R226 ;  /* 0x0000000b03e27224 */ /* 0x000fe400078e02e2 */
[----:B------:R-:W-:-:S04]  /*b190*/  IMAD.HI.U32 R11, R2, R228, RZ ;  /* 0x000000e4020b7227 */ /* 0x000fc800078e00ff */
[----:B------:R-:W-:Y:S02]  /*b1a0*/  IMAD.MOV R9, RZ, RZ, -R9 ;  /* 0x000000ffff097224 */ /* 0x000fe400078e0a09 */
[----:B------:R-:W-:Y:S01]  /*b1b0*/  @!P5 IMAD.IADD R225, R225, 0x1, -R3 ;  /* 0x00000001e1e1d824 */ /* 0x000fe200078e0a03 */
[----:B------:R-:W-:Y:S01]  /*b1c0*/  ISETP.GE.AND P5, PT, R10, RZ, PT ;  /* 0x000000ff0a00720c */ /* 0x000fe20003fa6270 */
[----:B------:R-:W-:Y:S02]  /*b1d0*/  IMAD.MOV R11, RZ, RZ, -R11 ;  /* 0x000000ffff0b7224 */ /* 0x000fe400078e0a0b */
[C---:B------:R-:W-:Y:S02]  /*b1e0*/  IMAD R227, R3.reuse, R9, R227 ;  /* 0x0000000903e37224 */ /* 0x040fe400078e02e3 */
[----:B------:R-:W-:Y:S01]  /*b1f0*/  @!P0 IMAD.MOV R221, RZ, RZ, -R221 ;  /* 0x000000ffffdd8224 */ /* 0x000fe200078e0add */
[C---:B------:R-:W-:Y:S01]  /*b200*/  ISETP.GT.U32.AND P0, PT, R3.reuse, R225, PT ;  /* 0x000000e10300720c */ /* 0x040fe20003f04070 */
[----:B------:R-:W-:-:S02]  /*b210*/  IMAD R228, R3, R11, R228 ;  /* 0x0000000b03e47224 */ /* 0x000fc400078e02e4 */
[----:B------:R-:W-:Y:S01]  /*b220*/  @!P4 IMAD.MOV R222, RZ, RZ, -R222 ;  /* 0x000000ffffdec224 */ /* 0x000fe200078e0ade */
[----:B------:R-:W-:Y:S01]  /*b230*/  ISETP.GT.U32.AND P4, PT, R3, R227, PT ;  /* 0x000000e30300720c */ /* 0x000fe20003f84070 */
[----:B------:R-:W-:Y:S02]  /*b240*/  VIADD R6, R0, 0x15 ;  /* 0x0000001500067836 */ /* 0x000fe40000000000 */
[--C-:B------:R-:W-:Y:S01]  /*b250*/  @!P6 IMAD.IADD R223, R223, 0x1, -R3.reuse ;  /* 0x00000001dfdfe824 */ /* 0x100fe200078e0a03 */
[C---:B------:R-:W-:Y:S01]  /*b260*/  ISETP.GT.U32.AND P6, PT, R3.reuse, R226, PT ;  /* 0x000000e20300720c */ /* 0x040fe20003fc4070 */
[----:B------:R-:W-:Y:S01]  /*b270*/  @!P1 IMAD.IADD R224, R224, 0x1, -R3 ;  /* 0x00000001e0e09824 */ /* 0x000fe200078e0a03 */
[----:B------:R-:W-:Y:S01]  /*b280*/  ISETP.GT.U32.AND P1, PT, R3, R228, PT ;  /* 0x000000e40300720c */ /* 0x000fe20003f24070 */
[----:B------:R-:W-:Y:S01]  /*b290*/  @!P2 IMAD.MOV R223, RZ, RZ, -R223 ;  /* 0x000000ffffdfa224 */ /* 0x000fe200078e0adf */
[----:B------:R-:W-:Y:S01]  /*b2a0*/  IABS R229, R6 ;  /* 0x0000000600e57213 */ /* 0x000fe20000000000 */
[----:B------:R-:W-:Y:S01]  /*b2b0*/  @!P0 IMAD.IADD R225, R225, 0x1, -R3 ;  /* 0x00000001e1e18824 */ /* 0x000fe200078e0a03 */
[----:B------:R-:W-:Y:S01]  /*b2c0*/  ISETP.GE.AND P2, PT, R4, RZ, PT ;  /* 0x000000ff0400720c */ /* 0x000fe20003f46270 */
[----:B------:R-:W-:Y:S01]  /*b2d0*/  VIADD R4, R0, 0x14 ;  /* 0x0000001400047836 */ /* 0x000fe20000000000 */
[----:B------:R-:W-:Y:S01]  /*b2e0*/  ISETP.GE.AND P0, PT, R7, RZ, PT ;  /* 0x000000ff0700720c */ /* 0x000fe20003f06270 */
[----:B------:R-:W-:-:S03]  /*b2f0*/  IMAD.HI.U32 R9, R2, R229, RZ ;  /* 0x000000e502097227 */ /* 0x000fc600078e00ff */
[----:B------:R-:W-:Y:S01]  /*b300*/  IABS R230, R4 ;  /* 0x0000000400e67213 */ /* 0x000fe20000000000 */
[----:B------:R-:W-:Y:S01]  /*b310*/  @!P4 IMAD.IADD R227, R227, 0x1, -R3 ;  /* 0x00000001e3e3c824 */ /* 0x000fe200078e0a03 */
[----:B------:R-:W-:Y:S01]  /*b320*/  ISETP.GE.AND P4, PT, R6, RZ, PT ;  /* 0x000000ff0600720c */ /* 0x000fe20003f86270 */
[----:B------:R-:W-:Y:S02]  /*b330*/  IMAD.MOV R7, RZ, RZ, -R9 ;  /* 0x000000ffff077224 */ /* 0x000fe400078e0a09 */
[--C-:B------:R-:W-:Y:S01]  /*b340*/  @!P1 IMAD.IADD R228, R228, 0x1, -R3.reuse ;  /* 0x00000001e4e49824 */ /* 0x100fe200078e0a03 */
[C---:B------:R-:W-:Y:S01]  /*b350*/  ISETP.GT.U32.AND P1, PT, R3.reuse, R227, PT ;  /* 0x000000e30300720c */ /* 0x040fe20003f24070 */
[----:B------:R-:W-:Y:S02]  /*b360*/  @!P6 IMAD.IADD R226, R226, 0x1, -R3 ;  /* 0x00000001e2e2e824 */ /* 0x000fe400078e0a03 */
[C---:B------:R-:W-:Y:S02]  /*b370*/  IMAD R229, R3.reuse, R7, R229 ;  /* 0x0000000703e57224 */ /* 0x040fe400078e02e5 */
[----:B------:R-:W-:Y:S01]  /*b380*/  IMAD.HI.U32 R7, R2, R230, RZ ;  /* 0x000000e602077227 */ /* 0x000fe200078e00ff */
[----:B------:R-:W-:-:S03]  /*b390*/  ISETP.GT.U32.AND P6, PT, R3, R226, PT ;  /* 0x000000e20300720c */ /* 0x000fc60003fc4070 */
[----:B------:R-:W-:Y:S02]  /*b3a0*/  IMAD.MOV R7, RZ, RZ, -R7 ;  /* 0x000000ffff077224 */ /* 0x000fe400078e0a07 */
[----:B------:R-:W-:Y:S01]  /*b3b0*/  @!P3 IMAD.MOV R224, RZ, RZ, -R224 ;  /* 0x000000ffffe0b224 */ /* 0x000fe200078e0ae0 */
[C---:B------:R-:W-:Y:S01]  /*b3c0*/  ISETP.GT.U32.AND P3, PT, R3.reuse, R229, PT ;  /* 0x000000e50300720c */ /* 0x040fe20003f64070 */
[----:B------:R-:W-:Y:S02]  /*b3d0*/  IMAD R230, R3, R7, R230 ;  /* 0x0000000703e67224 */ /* 0x000fe400078e02e6 */
[----:B------:R-:W-:Y:S02]  /*b3e0*/  VIADD R6, R0, 0x13 ;  /* 0x0000001300067836 */ /* 0x000fe40000000000 */
[--C-:B------:R-:W-:Y:S01]  /*b3f0*/  @!P1 IMAD.IADD R227, R227, 0x1, -R3.reuse ;  /* 0x00000001e3e39824 */ /* 0x100fe200078e0a03 */
[C---:B------:R-:W-:Y:S01]  /*b400*/  ISETP.GT.U32.AND P1, PT, R3.reuse, R230, PT ;  /* 0x000000e60300720c */ /* 0x040fe20003f24070 */
[----:B------:R-:W-:Y:S01]  /*b410*/  @!P6 IMAD.IADD R226, R226, 0x1, -R3 ;  /* 0x00000001e2e2e824 */ /* 0x000fe200078e0a03 */
[----:B------:R-:W-:Y:S01]  /*b420*/  IABS R231, R6 ;  /* 0x0000000600e77213 */ /* 0x000fe20000000000 */
[----:B------:R-:W-:Y:S01]  /*b430*/  VIADD R7, R0, 0x12 ;  /* 0x0000001200077836 */ /* 0x000fe20000000000 */
[----:B------:R-:W-:Y:S01]  /*b440*/  ISETP.GE.AND P6, PT, R8, RZ, PT ;  /* 0x000000ff0800720c */ /* 0x000fe20003fc6270 */
[----:B------:R-:W-:Y:S01]  /*b450*/  @!P5 IMAD.MOV R225, RZ, RZ, -R225 ;  /* 0x000000ffffe1d224 */ /* 0x000fe200078e0ae1 */
[----:B------:R-:W-:Y:S01]  /*b460*/  ISETP.GT.U32.AND P5, PT, R3, R228, PT ;  /* 0x000000e40300720c */ /* 0x000fe20003fa4070 */
[----:B------:R-:W-:Y:S01]  /*b470*/  IMAD.HI.U32 R8, R2, R231, RZ ;  /* 0x000000e702087227 */ /* 0x000fe200078e00ff */
[----:B------:R-:W-:-:S03]  /*b480*/  IABS R232, R7 ;  /* 0x0000000700e87213 */ /* 0x000fc60000000000 */
[----:B------:R-:W-:Y:S01]  /*b490*/  @!P2 IMAD.MOV R226, RZ, RZ, -R226 ;  /* 0x000000ffffe2a224 */ /* 0x000fe200078e0ae2 */
[----:B------:R-:W-:Y:S01]  /*b4a0*/  ISETP.GE.AND P2, PT, R4, RZ, PT ;  /* 0x000000ff0400720c */ /* 0x000fe20003f46270 */
[--C-:B------:R-:W-:Y:S01]  /*b4b0*/  @!P3 IMAD.IADD R229, R229, 0x1, -R3.reuse ;  /* 0x00000001e5e5b824 */ /* 0x100fe200078e0a03 */
[----:B------:R-:W-:Y:S01]  /*b4c0*/  ISETP.GE.AND P3, PT, R7, RZ, PT ;  /* 0x000000ff0700720c */ /* 0x000fe20003f66270 */
[----:B------:R-:W-:Y:S02]  /*b4d0*/  IMAD.MOV R4, RZ, RZ, -R8 ;  /* 0x000000ffff047224 */ /* 0x000fe400078e0a08 */
[----:B------:R-:W-:Y:S01]  /*b4e0*/  @!P1 IMAD.IADD R230, R230, 0x1, -R3 ;  /* 0x00000001e6e69824 */ /* 0x000fe200078e0a03 */
[C---:B------:R-:W-:Y:S01]  /*b4f0*/  ISETP.GT.U32.AND P1, PT, R3.reuse, R229, PT ;  /* 0x000000e50300720c */ /* 0x040fe20003f24070 */
[----:B------:R-:W-:Y:S02]  /*b500*/  IMAD R231, R3, R4, R231 ;  /* 0x0000000403e77224 */ /* 0x000fe400078e02e7 */
[----:B------:R-:W-:-:S04]  /*b510*/  IMAD.HI.U32 R4, R2, R232, RZ ;  /* 0x000000e802047227 */ /* 0x000fc800078e00ff */
[----:B------:R-:W-:Y:S02]  /*b520*/  IMAD.MOV R4, RZ, RZ, -R4 ;  /* 0x000000ffff047224 */ /* 0x000fe400078e0a04 */
[----:B------:R-:W-:Y:S01]  /*b530*/  @!P5 IMAD.IADD R228, R228, 0x1, -R3 ;  /* 0x00000001e4e4d824 */ /* 0x000fe200078e0a03 */
[----:B------:R-:W-:Y:S01]  /*b540*/  ISETP.GE.AND P5, PT, R6, RZ, PT ;  /* 0x000000ff0600720c */ /* 0x000fe20003fa6270 */
[----:B------:R-:W-:Y:S01]  /*b550*/  @!P0 IMAD.MOV R227, RZ, RZ, -R227 ;  /* 0x000000ffffe38224 */ /* 0x000fe200078e0ae3 */
[C---:B------:R-:W-:Y:S01]  /*b560*/  ISETP.GT.U32.AND P0, PT, R3.reuse, R230, PT ;  /* 0x000000e60300720c */ /* 0x040fe20003f04070 */
[C---:B------:R-:W-:Y:S02]  /*b570*/  IMAD R232, R3.reuse, R4, R232 ;  /* 0x0000000403e87224 */ /* 0x040fe400078e02e8 */
[----:B------:R-:W-:Y:S01]  /*b580*/  @!P6 IMAD.MOV R228, RZ, RZ, -R228 ;  /* 0x000000ffffe4e224 */ /* 0x000fe200078e0ae4 */
[----:B------:R-:W-:Y:S01]  /*b590*/  ISETP.GT.U32.AND P6, PT, R3, R231, PT ;  /* 0x000000e70300720c */ /* 0x000fe20003fc4070 */
[----:B------:R-:W-:Y:S01]  /*b5a0*/  @!P1 IMAD.IADD R229, R229, 0x1, -R3 ;  /* 0x00000001e5e59824 */ /* 0x000fe200078e0a03 */
[----:B------:R-:W-:Y:S01]  /*b5b0*/  ISETP.GT.U32.AND P1, PT, R3, R232, PT ;  /* 0x000000e80300720c */ /* 0x000fe20003f24070 */
[----:B------:R-:W-:-:S02]  /*b5c0*/  VIADD R6, R0, 0x11 ;  /* 0x0000001100067836 */ /* 0x000fc40000000000 */
[----:B------:R-:W-:-:S03]  /*b5d0*/  IMAD.HI.U32 R7, R2, R233, RZ ;  /* 0x000000e902077227 */ /* 0x000fc600078e00ff */
[----:B------:R-:W-:Y:S01]  /*b5e0*/  IABS R234, R6 ;  /* 0x0000000600ea7213 */ /* 0x000fe20000000000 */
[----:B------:R-:W-:Y:S01]  /*b5f0*/  @!P0 IMAD.IADD R230, R230, 0x1, -R3 ;  /* 0x00000001e6e68824 */ /* 0x000fe200078e0a03 */
[----:B------:R-:W-:Y:S01]  /*b600*/  ISETP.GE.AND P0, PT, R6, RZ, PT ;  /* 0x000000ff0600720c */ /* 0x000fe20003f06270 */
[----:B------:R-:W-:Y:S02]  /*b610*/  VIADD R4, R0, 0x10 ;  /* 0x0000001000047836 */ /* 0x000fe40000000000 */
[----:B------:R-:W-:Y:S02]  /*b620*/  IMAD.MOV R6, RZ, RZ, -R7 ;  /* 0x000000ffff067224 */ /* 0x000fe400078e0a07 */
[----:B------:R-:W-:Y:S01]  /*b630*/  @!P6 IMAD.IADD R231, R231, 0x1, -R3 ;  /* 0x00000001e7e7e824 */ /* 0x000fe200078e0a03 */
[----:B------:R-:W-:Y:S01]  /*b640*/  IABS R235, R4 ;  /* 0x0000000400eb7213 */ /* 0x000fe20000000000 */
[----:B------:R-:W-:-:S03]  /*b650*/  IMAD.HI.U32 R8, R2, R234, RZ ;  /* 0x000000ea02087227 */ /* 0x000fc600078e00ff */
[C---:B------:R-:W-:Y:S01]  /*b660*/  ISETP.GT.U32.AND P6, PT, R3.reuse, R231, PT ;  /* 0x000000e70300720c */ /* 0x040fe20003fc4070 */
[----:B------:R-:W-:Y:S02]  /*b670*/  @!P1 IMAD.IADD R232, R232, 0x1, -R3 ;  /* 0x00000001e8e89824 */ /* 0x000fe400078e0a03 */
[C---:B------:R-:W-:Y:S02]  /*b680*/  IMAD R233, R3.reuse, R6, R233 ;  /* 0x0000000603e97224 */ /* 0x040fe400078e02e9 */
[----:B------:R-:W-:Y:S01]  /*b690*/  IMAD.MOV R7, RZ, RZ, -R8 ;  /* 0x000000ffff077224 */ /* 0x000fe200078e0a08 */
[C---:B------:R-:W-:Y:S01]  /*b6a0*/  ISETP.GT.U32.AND P1, PT, R3.reuse, R232, PT ;  /* 0x000000e80300720c */ /* 0x040fe20003f24070 */
[----:B------:R-:W-:Y:S01]  /*b6b0*/  @!P2 IMAD.MOV R230, RZ, RZ, -R230 ;  /* 0x000000ffffe6a224 */ /* 0x000fe200078e0ae6 */
[C---:B------:R-:W-:Y:S01]  /*b6c0*/  ISETP.GT.U32.AND P2, PT, R3.reuse, R233, PT ;  /* 0x000000e90300720c */ /* 0x040fe20003f44070 */
[----:B------:R-:W-:Y:S02]  /*b6d0*/  IMAD R234, R3, R7, R234 ;  /* 0x0000000703ea7224 */ /* 0x000fe400078e02ea */
[----:B------:R-:W-:-:S04]  /*b6e0*/  IMAD.HI.U32 R7, R2, R235, RZ ;  /* 0x000000eb02077227 */ /* 0x000fc800078e00ff */
[----:B------:R-:W-:Y:S02]  /*b6f0*/  IMAD.MOV R8, RZ, RZ, -R7 ;  /* 0x000000ffff087224 */ /* 0x000fe400078e0a07 */
[----:B------:R-:W-:Y:S02]  /*b700*/  VIADD R6, R0, 0xf ;  /* 0x0000000f00067836 */ /* 0x000fe40000000000 */
[----:B------:R-:W-:Y:S02]  /*b710*/  @!P6 IMAD.IADD R231, R231, 0x1, -R3 ;  /* 0x00000001e7e7e824 */ /* 0x000fe400078e0a03 */
[C---:B------:R-:W-:Y:S01]  /*b720*/  IMAD R235, R3.reuse, R8, R235 ;  /* 0x0000000803eb7224 */ /* 0x040fe200078e02eb */
[----:B------:R-:W-:Y:S01]  /*b730*/  IABS R236, R6 ;  /* 0x0000000600ec7213 */ /* 0x000fe20000000000 */
[--C-:B------:R-:W-:Y:S01]  /*b740*/  @!P1 IMAD.IADD R232, R232, 0x1, -R3.reuse ;  /* 0x00000001e8e89824 */ /* 0x100fe200078e0a03 */
[----:B------:R-:W-:Y:S01]  /*b750*/  ISETP.GT.U32.AND P1, PT, R3, R234, PT ;  /* 0x000000ea0300720c */ /* 0x000fe20003f24070 */
[----:B------:R-:W-:Y:S01]  /*b760*/  @!P2 IMAD.IADD R233, R233, 0x1, -R3 ;  /* 0x00000001e9e9a824 */ /* 0x000fe200078e0a03 */
[----:B------:R-:W-:Y:S01]  /*b770*/  ISETP.GE.AND P6, PT, R6, RZ, PT ;  /* 0x000000ff0600720c */ /* 0x000fe20003fc6270 */
[----:B------:R-:W-:Y:S01]  /*b780*/  @!P5 IMAD.MOV R231, RZ, RZ, -R231 ;  /* 0x000000ffffe7d224 */ /* 0x000fe200078e0ae7 */
[C---:B------:R-:W-:Y:S01]  /*b790*/  ISETP.GT.U32.AND P5, PT, R3.reuse, R235, PT ;  /* 0x000000eb0300720c */ /* 0x040fe20003fa4070 */
[----:B------:R-:W-:Y:S01]  /*b7a0*/  @!P4 IMAD.MOV R229, RZ, RZ, -R229 ;  /* 0x000000ffffe5c224 */ /* 0x000fe200078e0ae5 */
[----:B------:R-:W-:Y:S01]  /*b7b0*/  ISETP.GT.U32.AND P2, PT, R3, R233, PT ;  /* 0x000000e90300720c */ /* 0x000fe20003f44070 */
[----:B------:R-:W-:Y:S01]  /*b7c0*/  IMAD.HI.U32 R6, R2, R236, RZ ;  /* 0x000000ec02067227 */ /* 0x000fe200078e00ff */
[----:B------:R-:W-:-:S03]  /*b7d0*/  ISETP.GE.AND P4, PT, R4, RZ, PT ;  /* 0x000000ff0400720c */ /* 0x000fc60003f86270 */
[C---:B------:R-:W-:Y:S02]  /*b7e0*/  VIADD R4, R0.reuse, 0xe ;  /* 0x0000000e00047836 */ /* 0x040fe40000000000 */
[----:B------:R-:W-:Y:S02]  /*b7f0*/  VIADD R7, R0, 0xd ;  /* 0x0000000d00077836 */ /* 0x000fe40000000000 */
[----:B------:R-:W-:Y:S01]  /*b800*/  IMAD.MOV R6, RZ, RZ, -R6 ;  /* 0x000000ffff067224 */ /* 0x000fe200078e0a06 */
[----:B------:R-:W-:Y:S01]  /*b810*/  IABS R240, R4 ;  /* 0x0000000400f07213 */ /* 0x000fe20000000000 */
[--C-:B------:R-:W-:Y:S01]  /*b820*/  @!P1 IMAD.IADD R234, R234, 0x1, -R3.reuse ;  /* 0x00000001eaea9824 */ /* 0x100fe200078e0a03 */
[----:B------:R-:W-:Y:S01]  /*b830*/  IABS R13, R7 ;  /* 0x00000007000d7213 */ /* 0x000fe20000000000 */
[----:B------:R-:W-:Y:S02]  /*b840*/  IMAD R236, R3, R6, R236 ;  /* 0x0000000603ec7224 */ /* 0x000fe400078e02ec */
[----:B------:R-:W-:Y:S01]  /*b850*/  @!P5 IMAD.IADD R235, R235, 0x1, -R3 ;  /* 0x00000001ebebd824 */ /* 0x000fe200078e0a03 */
[----:B------:R-:W-:Y:S01]  /*b860*/  ISETP.GT.U32.AND P1, PT, R3, R234, PT ;  /* 0x000000ea0300720c */ /* 0x000fe20003f24070 */
[----:B------:R-:W-:-:S03]  /*b870*/  IMAD.HI.U32 R8, R2, R240, RZ ;  /* 0x000000f002087227 */ /* 0x000fc600078e00ff */
[----:B------:R-:W-:Y:S01]  /*b880*/  ISETP.GT.U32.AND P5, PT, R3, R235, PT ;  /* 0x000000eb0300720c */ /* 0x000fe20003fa4070 */
[----:B------:R-:W-:Y:S01]  /*b890*/  @!P2 IMAD.IADD R233, R233, 0x1, -R3 ;  /* 0x00000001e9e9a824 */ /* 0x000fe200078e0a03 */
[----:B------:R-:W-:Y:S01]  /*b8a0*/  ISETP.GT.U32.AND P2, PT, R3, R236, PT ;  /* 0x000000ec0300720c */ /* 0x000fe20003f44070 */
[----:B------:R-:W-:-:S04]  /*b8b0*/  IMAD.HI.U32 R9, R2, R13, RZ ;  /* 0x0000000d02097227 */ /* 0x000fc800078e00ff */
[----:B------:R-:W-:Y:S02]  /*b8c0*/  IMAD.MOV R6, RZ, RZ, -R8 ;  /* 0x000000ffff067224 */ /* 0x000fe400078e0a08 */
[----:B------:R-:W-:Y:S02]  /*b8d0*/  IMAD.MOV R8, RZ, RZ, -R9 ;  /* 0x000000ffff087224 */ /* 0x000fe400078e0a09 */
[C---:B------:R-:W-:Y:S02]  /*b8e0*/  IMAD R240, R3.reuse, R6, R240 ;  /* 0x0000000603f07224 */ /* 0x040fe400078e02f0 */
[----:B------:R-:W-:Y:S01]  /*b8f0*/  @!P3 IMAD.MOV R232, RZ, RZ, -R232 ;  /* 0x000000ffffe8b224 */ /* 0x000fe200078e0ae8 */
[----:B------:R-:W-:Y:S01]  /*b900*/  ISETP.GE.AND P3, PT, R0, RZ, PT ;  /* 0x000000ff0000720c */ /* 0x000fe20003f66270 */
[C---:B------:R-:W-:Y:S01]  /*b910*/  IMAD R13, R3.reuse, R8, R13 ;  /* 0x00000008030d7224 */ /* 0x040fe200078e020d */
[----:B------:R-:W-:Y:S01]  /*b920*/  IABS R8, R237 ;  /* 0x000000ed00087213 */ /* 0x000fe20000000000 */
[--C-:B------:R-:W-:Y:S01]  /*b930*/  @!P1 IMAD.IADD R234, R234, 0x1, -R3.reuse ;  /* 0x00000001eaea9824 */ /* 0x100fe200078e0a03 */
[----:B------:R-:W-:Y:S01]  /*b940*/  ISETP.GT.U32.AND P1, PT, R3, R240, PT ;  /* 0x000000f00300720c */ /* 0x000fe20003f24070 */
[----:B------:R-:W-:-:S02]  /*b950*/  @!P2 IMAD.IADD R236, R236, 0x1, -R3 ;  /* 0x00000001ececa824 */ /* 0x000fc400078e0a03 */
[----:B------:R-:W-:Y:S01]  /*b960*/  @!P5 IMAD.IADD R235, R235, 0x1, -R3 ;  /* 0x00000001ebebd824 */ /* 0x000fe200078e0a03 */
[C---:B------:R-:W-:Y:S01]  /*b970*/  ISETP.GT.U32.AND P5, PT, R3.reuse, R13, PT ;  /* 0x0000000d0300720c */ /* 0x040fe20003fa4070 */
[----:B------:R-:W-:Y:S01]  /*b980*/  VIADD R6, R0, 0xc ;  /* 0x0000000c00067836 */ /* 0x000fe20000000000 */
[----:B------:R-:W-:Y:S01]  /*b990*/  ISETP.GT.U32.AND P2, PT, R3, R236, PT ;  /* 0x000000ec0300720c */ /* 0x000fe20003f44070 */
[----:B------:R-:W-:Y:S01]  /*b9a0*/  @!P0 IMAD.MOV R234, RZ, RZ, -R234 ;  /* 0x000000ffffea8224 */ /* 0x000fe200078e0aea */
[----:B------:R-:W-:Y:S01]  /*b9b0*/  ISETP.GE.AND P0, PT, R7, RZ, PT ;  /* 0x000000ff0700720c */ /* 0x000fe20003f06270 */
[----:B------:R-:W-:Y:S01]  /*b9c0*/  @!P3 IMAD.MOV R233, RZ, RZ, -R233 ;  /* 0x000000ffffe9b224 */ /* 0x000fe200078e0ae9 */
[----:B------:R-:W-:Y:S01]  /*b9d0*/  ISETP.GE.AND P3, PT, R4, RZ, PT ;  /* 0x000000ff0400720c */ /* 0x000fe20003f66270 */
[----:B------:R-:W-:Y:S01]  /*b9e0*/  VIADD R4, R0, 0xb ;  /* 0x0000000b00047836 */ /* 0x000fe20000000000 */
[----:B------:R-:W-:Y:S01]  /*b9f0*/  IABS R12, R6 ;  /* 0x00000006000c7213 */ /* 0x000fe20000000000 */
[----:B------:R-:W-:Y:S01]  /*ba00*/  @!P1 IMAD.IADD R240, R240, 0x1, -R3 ;  /* 0x00000001f0f09824 */ /* 0x000fe200078e0a03 */
[----:B------:R-:W-:Y:S01]  /*ba10*/  ISETP.GE.AND P1, PT, R6, RZ, PT ;  /* 0x000000ff0600720c */ /* 0x000fe20003f26270 */
[----:B------:R-:W-:Y:S01]  /*ba20*/  @!P4 IMAD.MOV R235, RZ, RZ, -R235 ;  /* 0x000000ffffebc224 */ /* 0x000fe200078e0aeb */
[----:B------:R-:W-:Y:S01]  /*ba30*/  IABS R11, R4 ;  /* 0x00000004000b7213 */ /* 0x000fe20000000000 */
[----:B------:R-:W-:Y:S01]  /*ba40*/  @!P5 IMAD.IADD R13, R13, 0x1, -R3 ;  /* 0x000000010d0dd824 */ /* 0x000fe200078e0a03 */
[----:B------:R-:W-:Y:S01]  /*ba50*/  ISETP.GT.U32.AND P4, PT, R3, R240, PT ;  /* 0x000000f00300720c */ /* 0x000fe20003f84070 */
[----:B------:R-:W-:-:S03]  /*ba60*/  IMAD.HI.U32 R7, R2, R12, RZ ;  /* 0x0000000c02077227 */ /* 0x000fc600078e00ff */
[----:B------:R-:W-:Y:S01]  /*ba70*/  ISETP.GT.U32.AND P5, PT, R3, R13, PT ;  /* 0x0000000d0300720c */ /* 0x000fe20003fa4070 */
[----:B------:R-:W-:Y:S01]  /*ba80*/  @!P2 IMAD.IADD R236, R236, 0x1, -R3 ;  /* 0x00000001ececa824 */ /* 0x000fe200078e0a03 */
[----:B------:R-:W-:Y:S01]  /*ba90*/  ISETP.GE.AND P2, PT, R4, RZ, PT ;  /* 0x000000ff0400720c */ /* 0x000fe20003f46270 */
[----:B------:R-:W-:Y:S02]  /*baa0*/  IMAD.MOV R6, RZ, RZ, -R7 ;  /* 0x000000ffff067224 */ /* 0x000fe400078e0a07 */
[----:B------:R-:W-:Y:S02]  /*bab0*/  VIADD R4, R0, 0xa ;  /* 0x0000000a00047836 */ /* 0x000fe40000000000 */
[----:B------:R-:W-:-:S03]  /*bac0*/  IMAD.HI.U32 R7, R2, R11, RZ ;  /* 0x0000000b02077227 */ /* 0x000fc600078e00ff */
[----:B------:R-:W-:Y:S01]  /*bad0*/  IABS R10, R4 ;  /* 0x00000004000a7213 */ /* 0x000fe20000000000 */
[C---:B------:R-:W-:Y:S02]  /*bae0*/  IMAD R12, R3.reuse, R6, R12 ;  /* 0x00000006030c7224 */ /* 0x040fe400078e020c */
[----:B------:R-:W-:Y:S01]  /*baf0*/  IMAD.MOV R6, RZ, RZ, -R7 ;  /* 0x000000ffff067224 */ /* 0x000fe200078e0a07 */
[----:B------:R-:W-:Y:S01]  /*bb00*/  IABS R7, R238 ;  /* 0x000000ee00077213 */ /* 0x000fe20000000000 */
[----:B------:R-:W-:Y:S01]  /*bb10*/  @!P6 IMAD.MOV R236, RZ, RZ, -R236 ;  /* 0x000000ffffece224 */ /* 0x000fe200078e0aec */
[----:B------:R-:W-:Y:S01]  /*bb20*/  ISETP.GE.AND P6, PT, R4, RZ, PT ;  /* 0x000000ff0400720c */ /* 0x000fe20003fc6270 */
[----:B------:R-:W-:Y:S02]  /*bb30*/  VIADD R4, R0, 0x9 ;  /* 0x0000000900047836 */ /* 0x000fe40000000000 */
[C---:B------:R-:W-:Y:S02]  /*bb40*/  IMAD R11, R3.reuse, R6, R11 ;  /* 0x00000006030b7224 */ /* 0x040fe400078e020b */
[----:B------:R-:W-:Y:S01]  /*bb50*/  @!P4 IMAD.IADD R240, R240, 0x1, -R3 ;  /* 0x00000001f0f0c824 */ /* 0x000fe200078e0a03 */
[----:B------:R-:W-:Y:S01]  /*bb60*/  ISETP.GT.U32.AND P4, PT, R3, R12, PT ;  /* 0x0000000c0300720c */ /* 0x000fe20003f84070 */
[----:B------:R-:W-:Y:S01]  /*bb70*/  IMAD.HI.U32 R6, R2, R10, RZ ;  /* 0x0000000a02067227 */ /* 0x000fe200078e00ff */
[----:B------:R-:W-:-:S03]  /*bb80*/  IABS R9, R4 ;  /* 0x0000000400097213 */ /* 0x000fc60000000000 */
[----:B------:R-:W-:Y:S01]  /*bb90*/  @!P5 IMAD.IADD R13, R13, 0x1, -R3 ;  /* 0x000000010d0dd824 */ /* 0x000fe200078e0a03 */
[----:B------:R-:W-:Y:S01]  /*bba0*/  ISETP.GE.AND P5, PT, R4, RZ, PT ;  /* 0x000000ff0400720c */ /* 0x000fe20003fa6270 */
[----:B------:R-:W-:Y:S01]  /*bbb0*/  IMAD.MOV R6, RZ, RZ, -R6 ;  /* 0x000000ffff067224 */ /* 0x000fe200078e0a06 */
[----:B------:R-:W-:Y:S01]  /*bbc0*/  IABS R4, R239 ;  /* 0x000000ef00047213 */ /* 0x000fe20000000000 */
[----:B------:R-:W-:-:S04]  /*bbd0*/  IMAD.HI.U32 R241, R2, R8, RZ ;  /* 0x0000000802f17227 */ /* 0x000fc800078e00ff */
[----:B------:R-:W-:Y:S02]  /*bbe0*/  IMAD R10, R3, R6, R10 ;  /* 0x00000006030a7224 */ /* 0x000fe400078e020a */
[----:B------:R-:W-:Y:S02]  /*bbf0*/  IMAD.MOV.U32 R6, RZ, RZ, R4 ;  /* 0x000000ffff067224 */ /* 0x000fe400078e0004 */
[----:B------:R-:W-:Y:S02]  /*bc00*/  IMAD.MOV R241, RZ, RZ, -R241 ;  /* 0x000000fffff17224 */ /* 0x000fe400078e0af1 */
[----:B------:R-:W-:-:S04]  /*bc10*/  IMAD.HI.U32 R4, R2, R9, RZ ;  /* 0x0000000902047227 */ /* 0x000fc800078e00ff */
[----:B------:R-:W-:-:S04]  /*bc20*/  IMAD.HI.U32 R242, R2, R6, RZ ;  /* 0x0000000602f27227 */ /* 0x000fc800078e00ff */
[----:B------:R-:W-:Y:S01]  /*bc30*/  @!P4 IMAD.IADD R12, R12, 0x1, -R3 ;  /* 0x000000010c0cc824 */ /* 0x000fe200078e0a03 */
[C---:B------:R-:W-:Y:S01]  /*bc40*/  ISETP.GT.U32.AND P4, PT, R3.reuse, R11, PT ;  /* 0x0000000b0300720c */ /* 0x040fe20003f84070 */
[----:B------:R-:W-:Y:S02]  /*bc50*/  IMAD R8, R3, R241, R8 ;  /* 0x000000f103087224 */ /* 0x000fe400078e0208 */
[----:B------:R-:W-:Y:S02]  /*bc60*/  IMAD.MOV R4, RZ, RZ, -R4 ;  /* 0x000000ffff047224 */ /* 0x000fe400078e0a04 */
[----:B------:R-:W-:Y:S02]  /*bc70*/  IMAD.MOV R242, RZ, RZ, -R242 ;  /* 0x000000fffff27224 */ /* 0x000fe400078e0af2 */
[----:B------:R-:W-:Y:S02]  /*bc80*/  VIADD R241, R0, 0x5 ;  /* 0x0000000500f17836 */ /* 0x000fe40000000000 */
[----:B------:R-:W-:-:S04]  /*bc90*/  IMAD.HI.U32 R243, R2, R7, RZ ;  /* 0x0000000702f37227 */ /* 0x000fc800078e00ff */
[C---:B------:R-:W-:Y:S01]  /*bca0*/  IMAD R9, R3.reuse, R4, R9 ;  /* 0x0000000403097224 */ /* 0x040fe200078e0209 */
[----:B------:R-:W-:Y:S01]  /*bcb0*/  IABS R4, R241 ;  /* 0x000000f100047213 */ /* 0x000fe20000000000 */
[----:B------:R-:W-:Y:S02]  /*bcc0*/  IMAD R6, R3, R242, R6 ;  /* 0x000000f203067224 */ /* 0x000fe400078e0206 */
[----:B------:R-:W-:Y:S02]  /*bcd0*/  VIADD R242, R0, 0x4 ;  /* 0x0000000400f27836 */ /* 0x000fe40000000000 */
[----:B------:R-:W-:Y:S02]  /*bce0*/  IMAD.MOV R243, RZ, RZ, -R243 ;  /* 0x000000fffff37224 */ /* 0x000fe400078e0af3 */
[----:B------:R-:W-:Y:S01]  /*bcf0*/  IMAD.HI.U32 R248, R2, R4, RZ ;  /* 0x0000000402f87227 */ /* 0x000fe200078e00ff */
[----:B------:R-:W-:-:S03]  /*bd00*/  IABS R249, R242 ;  /* 0x000000f200f97213 */ /* 0x000fc60000000000 */
[----:B------:R-:W-:Y:S02]  /*bd10*/  @!P4 IMAD.IADD R11, R11, 0x1, -R3 ;  /* 0x000000010b0bc824 */ /* 0x000fe400078e0a03 */
[C---:B------:R-:W-:Y:S02]  /*bd20*/  IMAD R7, R3.reuse, R243, R7 ;  /* 0x000000f303077224 */ /* 0x040fe400078e0207 */
[----:B------:R-:W-:Y:S01]  /*bd30*/  VIADD R243, R0, 0x3 ;  /* 0x0000000300f37836 */ /* 0x000fe20000000000 */
[C---:B------:R-:W-:Y:S01]  /*bd40*/  ISETP.GT.U32.AND P4, PT, R3.reuse, R11, PT ;  /* 0x0000000b0300720c */ /* 0x040fe20003f84070 */
[----:B------:R-:W-:Y:S01]  /*bd50*/  @!P3 IMAD.MOV R240, RZ, RZ, -R240 ;  /* 0x000000fffff0b224 */ /* 0x000fe200078e0af0 */
[----:B------:R-:W-:Y:S01]  /*bd60*/  ISETP.GT.U32.AND P3, PT, R3, R12, PT ;  /* 0x0000000c0300720c */ /* 0x000fe20003f64070 */
[----:B------:R-:W-:Y:S01]  /*bd70*/  IMAD.MOV R252, RZ, RZ, -R248 ;  /* 0x000000fffffc7224 */ /* 0x000fe200078e0af8 */
[----:B------:R-:W-:Y:S01]  /*bd80*/  IABS R248, R244 ;  /* 0x000000f400f87213 */ /* 0x000fe20000000000 */
[----:B------:R-:W-:Y:S01]  /*bd90*/  IMAD.HI.U32 R247, R2, R249, RZ ;  /* 0x000000f902f77227 */ /* 0x000fe200078e00ff */
[----:B0-----:R-:W-:-:S02]  /*bda0*/  IABS R0, R245 ;  /* 0x000000f500007213 */ /* 0x001fc40000000000 */
[----:B------:R-:W-:Y:S01]  /*bdb0*/  IABS R246, R243 ;  /* 0x000000f300f67213 */ /* 0x000fe20000000000 */
[----:B------:R-:W-:Y:S02]  /*bdc0*/  IMAD.MOV R5, RZ, RZ, -R247 ;  /* 0x000000ffff057224 */ /* 0x000fe400078e0af7 */
[----:B------:R-:W-:Y:S02]  /*bdd0*/  IMAD.MOV.U32 R247, RZ, RZ, R248 ;  /* 0x000000fffff77224 */ /* 0x000fe400078e00f8 */
[----:B------:R-:W-:Y:S02]  /*bde0*/  IMAD.MOV.U32 R248, RZ, RZ, R0 ;  /* 0x000000fffff87224 */ /* 0x000fe400078e0000 */
[----:B------:R-:W-:Y:S02]  /*bdf0*/  IMAD R4, R3, R252, R4 ;  /* 0x000000fc03047224 */ /* 0x000fe400078e0204 */
[----:B------:R-:W-:-:S04]  /*be00*/  IMAD.HI.U32 R252, R2, R246, RZ ;  /* 0x000000f602fc7227 */ /* 0x000fc800078e00ff */
[----:B------:R-:W-:Y:S02]  /*be10*/  IMAD R249, R3, R5, R249 ;  /* 0x0000000503f97224 */ /* 0x000fe400078e02f9 */
[----:B------:R-:W-:-:S04]  /*be20*/  IMAD.HI.U32 R5, R2, R247, RZ ;  /* 0x000000f702057227 */ /* 0x000fc800078e00ff */
[----:B------:R-:W-:-:S04]  /*be30*/  IMAD.HI.U32 R0, R2, R248, RZ ;  /* 0x000000f802007227 */ /* 0x000fc800078e00ff */
[----:B------:R-:W-:Y:S02]  /*be40*/  IMAD.MOV R2, RZ, RZ, -R252 ;  /* 0x000000ffff027224 */ /* 0x000fe400078e0afc */
[--C-:B------:R-:W-:Y:S01]  /*be50*/  @!P3 IMAD.IADD R12, R12, 0x1, -R3.reuse ;  /* 0x000000010c0cb824 */ /* 0x100fe200078e0a03 */
[----:B------:R-:W-:Y:S01]  /*be60*/  ISETP.GT.U32.AND P3, PT, R3, R10, PT ;  /* 0x0000000a0300720c */ /* 0x000fe20003f64070 */
[----:B------:R-:W-:Y:S01]  /*be70*/  @!P4 IMAD.IADD R11, R11, 0x1, -R3 ;  /* 0x000000010b0bc824 */ /* 0x000fe200078e0a03 */
[C---:B------:R-:W-:Y:S01]  /*be80*/  ISETP.GT.U32.AND P4, PT, R3.reuse, R9, PT ;  /* 0x000000090300720c */ /* 0x040fe20003f84070 */
[----:B------:R-:W-:Y:S01]  /*be90*/  IMAD R246, R3, R2, R246 ;  /* 0x0000000203f67224 */ /* 0x000fe200078e02f6 */
[----:B------:R-:W2:Y:S01]  /*bea0*/  LDL.LU R252, [R1+0xbb4] ;  /* 0x000bb40001fc7983 */ /* 0x000ea20000300800 */
[----:B------:R-:W-:Y:S02]  /*beb0*/  IMAD.MOV R2, RZ, RZ, -R0 ;  /* 0x000000ffff027224 */ /* 0x000fe400078e0a00 */
[----:B------:R-:W-:Y:S01]  /*bec0*/  @!P0 IMAD.MOV R13, RZ, RZ, -R13 ;  /* 0x000000ffff0d8224 */ /* 0x000fe200078e0a0d */
[----:B------:R-:W0:Y:S01]  /*bed0*/  S2R R0, SR_TID.X ;  /* 0x0000000000007919 */ /* 0x000e220000002100 */
[----:B------:R-:W-:-:S04]  /*bee0*/  @!P1 IMAD.MOV R12, RZ, RZ, -R12 ;  /* 0x000000ffff0c9224 */ /* 0x000fc800078e0a0c */
[--C-:B------:R-:W-:Y:S01]  /*bef0*/  @!P3 IMAD.IADD R10, R10, 0x1, -R3.reuse ;  /* 0x000000010a0ab824 */ /* 0x100fe200078e0a03 */
[----:B------:R-:W-:Y:S01]  /*bf00*/  ISETP.GT.U32.AND P3, PT, R3, R8, PT ;  /* 0x000000080300720c */ /* 0x000fe20003f64070 */
[----:B------:R-:W-:Y:S01]  /*bf10*/  @!P4 IMAD.IADD R9, R9, 0x1, -R3 ;  /* 0x000000010909c824 */ /* 0x000fe200078e0a03 */
[----:B------:R-:W-:-:S04]  /*bf20*/  ISETP.GT.U32.AND P4, PT, R3, R7, PT ;  /* 0x000000070300720c */ /* 0x000fc80003f84070 */
[----:B------:R-:W-:Y:S01]  /*bf30*/  ISETP.GT.U32.AND P0, PT, R3, R9, PT ;  /* 0x000000090300720c */ /* 0x000fe20003f04070 */
[----:B------:R-:W-:-:S06]  /*bf40*/  @!P2 IMAD.MOV R11, RZ, RZ, -R11 ;  /* 0x000000ffff0ba224 */ /* 0x000fcc00078e0a0b */
[--C-:B------:R-:W-:Y:S01]  /*bf50*/  @!P3 IMAD.IADD R8, R8, 0x1, -R3.reuse ;  /* 0x000000010808b824 */ /* 0x100fe200078e0a03 */
[----:B------:R-:W-:Y:S01]  /*bf60*/  ISETP.GT.U32.AND P3, PT, R3, R10, PT ;  /* 0x0000000a0300720c */ /* 0x000fe20003f64070 */
[--C-:B------:R-:W-:Y:S01]  /*bf70*/  @!P4 IMAD.IADD R7, R7, 0x1, -R3.reuse ;  /* 0x000000010707c824 */ /* 0x100fe200078e0a03 */
[C---:B------:R-:W-:Y:S02]  /*bf80*/  ISETP.GT.U32.AND P2, PT, R3.reuse, R6, PT ;  /* 0x000000060300720c */ /* 0x040fe40003f44070 */
[C---:B------:R-:W-:Y:S02]  /*bf90*/  ISETP.GT.U32.AND P1, PT, R3.reuse, R8, PT ;  /* 0x000000080300720c */ /* 0x040fe40003f24070 */
[----:B------:R-:W-:Y:S01]  /*bfa0*/  ISETP.GT.U32.AND P4, PT, R3, R7, PT ;  /* 0x000000070300720c */ /* 0x000fe20003f84070 */
[----:B------:R-:W-:Y:S01]  /*bfb0*/  @!P0 IMAD.IADD R9, R9, 0x1, -R3 ;  /* 0x0000000109098824 */ /* 0x000fe200078e0a03 */
[----:B------:R-:W-:Y:S01]  /*bfc0*/  ISETP.GT.U32.AND P0, PT, R3, R249, PT ;  /* 0x000000f90300720c */ /* 0x000fe20003f04070 */
[----:B------:R-:W-:Y:S01]  /*bfd0*/  IMAD.MOV R5, RZ, RZ, -R5 ;  /* 0x000000ffff057224 */ /* 0x000fe200078e0a05 */
[----:B0-----:R-:W-:-:S03]  /*bfe0*/  SHF.R.U32.HI R0, RZ, 0x6, R0 ;  /* 0x00000006ff007819 */ /* 0x001fc60000011600 */
[----:B------:R-:W-:Y:S01]  /*bff0*/  @!P3 IMAD.IADD R10, R10, 0x1, -R3 ;  /* 0x000000010a0ab824 */ /* 0x000fe200078e0a03 */
[C---:B------:R-:W-:Y:S02]  /*c000*/  ISETP.GT.U32.AND P3, PT, R3.reuse, R4, PT ;  /* 0x000000040300720c */ /* 0x040fe40003f64070 */
[----:B------:R-:W-:Y:S01]  /*c010*/  SGXT.U32 R0, R0, 0x1 ;  /* 0x000000010000781a */ /* 0x000fe20000000000 */
[C---:B------:R-:W-:Y:S02]  /*c020*/  IMAD R247, R3.reuse, R5, R247 ;  /* 0x0000000503f77224 */ /* 0x040fe400078e02f7 */
[--C-:B------:R-:W-:Y:S01]  /*c030*/  @!P2 IMAD.IADD R6, R6, 0x1, -R3.reuse ;  /* 0x000000010606a824 */ /* 0x100fe200078e0a03 */
[----:B------:R-:W-:Y:S01]  /*c040*/  LOP3.LUT R0, R0, 0x7c, RZ, 0xfc, !PT ;  /* 0x0000007c00007812 */ /* 0x000fe200078efcff */
[--C-:B------:R-:W-:Y:S01]  /*c050*/  @!P1 IMAD.IADD R8, R8, 0x1, -R3.reuse ;  /* 0x0000000108089824 */ /* 0x100fe200078e0a03 */
[----:B------:R-:W-:Y:S01]  /*c060*/  ISETP.GT.U32.AND P2, PT, R3, R247, PT ;  /* 0x000000f70300720c */ /* 0x000fe20003f44070 */
[----:B------:R-:W-:Y:S01]  /*c070*/  @!P4 IMAD.IADD R7, R7, 0x1, -R3 ;  /* 0x000000010707c824 */ /* 0x000fe200078e0a03 */
[C---:B------:R-:W-:Y:S01]  /*c080*/  ISETP.GT.U32.AND P1, PT, R3.reuse, R246, PT ;  /* 0x000000f60300720c */ /* 0x040fe20003f24070 */
[----:B------:R-:W-:Y:S01]  /*c090*/  IMAD R248, R3, R2, R248 ;  /* 0x0000000203f87224 */ /* 0x000fe200078e02f8 */
[----:B------:R-:W-:Y:S01]  /*c0a0*/  ISETP.GE.AND P4, PT, R237, RZ, PT ;  /* 0x000000ffed00720c */ /* 0x000fe20003f86270 */
[----:B------:R-:W-:Y:S01]  /*c0b0*/  IMAD R237, R0, UR17, RZ ;  /* 0x0000001100ed7c24 */ /* 0x000fe2000f8e02ff */
[----:B------:R-:W3:Y:S01]  /*c0c0*/  LDL.LU R5, [R1+0xbb0] ;  /* 0x000bb00001057983 */ /* 0x000ee20000300800 */
[----:B------:R-:W-:-:S02]  /*c0d0*/  IMAD R0, RZ, RZ, -UR17 ;  /* 0x80000011ff007e24 */ /* 0x000fc4000f8e02ff */
[----:B------:R-:W-:Y:S01]  /*c0e0*/  @!P0 IMAD.IADD R249, R249, 0x1, -R3 ;  /* 0x00000001f9f98824 */ /* 0x000fe200078e0a03 */
[C---:B------:R-:W-:Y:S01]  /*c0f0*/  ISETP.GT.U32.AND P0, PT, R3.reuse, R248, PT ;  /* 0x000000f80300720c */ /* 0x040fe20003f04070 */
[----:B------:R-:W-:Y:S02]  /*c100*/  IMAD R2, R0, 0x2, R237 ;  /* 0x0000000200027824 */ /* 0x000fe400078e02ed */
[----:B------:R-:W-:Y:S02]  /*c110*/  @!P3 IMAD.IADD R4, R4, 0x1, -R3 ;  /* 0x000000010404b824 */ /* 0x000fe400078e0a03 */
[----:B------:R-:W-:Y:S01]  /*c120*/  @!P6 IMAD.MOV R10, RZ, RZ, -R10 ;  /* 0x000000ffff0ae224 */ /* 0x000fe200078e0a0a */
[----:B------:R0:W-:Y:S01]  /*c130*/  STL [R1+0x46c], R2 ;  /* 0x00046c0201007387 */ /* 0x0001e20000100800 */
[----:B------:R-:W-:Y:S01]  /*c140*/  @!P5 IMAD.MOV R9, RZ, RZ, -R9 ;  /* 0x000000ffff09d224 */ /* 0x000fe200078e0a09 */
[----:B------:R-:W-:Y:S01]  /*c150*/  ISETP.GT.U32.AND P6, PT, R3, R249, PT ;  /* 0x000000f90300720c */ /* 0x000fe20003fc4070 */
[--C-:B------:R-:W-:Y:S01]  /*c160*/  @!P2 IMAD.IADD R247, R247, 0x1, -R3.reuse ;  /* 0x00000001f7f7a824 */ /* 0x100fe200078e0a03 */
[C---:B------:R-:W-:Y:S01]  /*c170*/  ISETP.GT.U32.AND P5, PT, R3.reuse, R4, PT ;  /* 0x000000040300720c */ /* 0x040fe20003fa4070 */
[----:B------:R-:W-:Y:S01]  /*c180*/  @!P1 IMAD.IADD R246, R246, 0x1, -R3 ;  /* 0x00000001f6f69824 */ /* 0x000fe200078e0a03 */
[----:B------:R-:W-:Y:S01]  /*c190*/  ISETP.GT.U32.AND P2, PT, R3, R6, PT ;  /* 0x000000060300720c */ /* 0x000fe20003f44070 */
[----:B0-----:R-:W-:-:S02]  /*c1a0*/  IMAD R2, R0, 0x2, R2 ;  /* 0x0000000200027824 */ /* 0x001fc400078e0202 */
[--C-:B------:R-:W-:Y:S01]  /*c1b0*/  @!P0 IMAD.IADD R248, R248, 0x1, -R3.reuse ;  /* 0x00000001f8f88824 */ /* 0x100fe200078e0a03 */
[----:B------:R-:W-:Y:S02]  /*c1c0*/  ISETP.GT.U32.AND P0, PT, R3, R246, PT ;  /* 0x000000f60300720c */ /* 0x000fe40003f04070 */
[----:B------:R0:W-:Y:S03]  /*c1d0*/  STL [R1+0x474], R2 ;  /* 0x0004740201007387 */ /* 0x0001e60000100800 */
[--C-:B------:R-:W-:Y:S01]  /*c1e0*/  @!P6 IMAD.IADD R249, R249, 0x1, -R3.reuse ;  /* 0x00000001f9f9e824 */ /* 0x100fe200078e0a03 */
[----:B------:R-:W-:Y:S01]  /*c1f0*/  ISETP.GE.AND P6, PT, R243, RZ, PT ;  /* 0x000000fff300720c */ /* 0x000fe20003fc6270 */
[--C-:B------:R-:W-:Y:S02]  /*c200*/  @!P5 IMAD.IADD R4, R4, 0x1, -R3.reuse ;  /* 0x000000010404d824 */ /* 0x100fe400078e0a03 */
[----:B0-----:R-:W-:Y:S01]  /*c210*/  IMAD R2, R0, 0x2, R2 ;  /* 0x0000000200027824 */ /* 0x001fe200078e0202 */
[----:B------:R-:W-:Y:S01]  /*c220*/  ISETP.GE.AND P5, PT, R242, RZ, PT ;  /* 0x000000fff200720c */ /* 0x000fe20003fa6270 */
[----:B------:R-:W-:-:S03]  /*c230*/  @!P2 IMAD.IADD R6, R6, 0x1, -R3 ;  /* 0x000000010606a824 */ /* 0x000fc600078e0a03 */
[----:B------:R0:W-:Y:S01]  /*c240*/  STL [R1+0x440], R2 ;  /* 0x0004400201007387 */ /* 0x0001e20000100800 */
[----:B------:R-:W-:-:S03]  /*c250*/  ISETP.GE.AND P2, PT, R241, RZ, PT ;  /* 0x000000fff100720c */ /* 0x000fc60003f46270 */
[----:B------:R-:W4:Y:S01]  /*c260*/  LDL.LU R243, [R1+0x24] ;  /* 0x0000240001f37983 */ /* 0x000f220000300800 */
[----:B------:R-:W-:-:S03]  /*c270*/  ISETP.GE.AND P1, PT, R239, RZ, PT ;  /* 0x000000ffef00720c */ /* 0x000fc60003f26270 */
[----:B------:R-:W2:Y:S01]  /*c280*/  LDL.LU R242, [R1+0x20] ;  /* 0x0000200001f27983 */ /* 0x000ea20000300800 */
[----:B0-----:R-:W-:-:S03]  /*c290*/  IMAD R2, R0, 0x2, R2 ;  /* 0x0000000200027824 */ /* 0x001fc600078e0202 */
[----:B------:R-:W2:Y:S01]  /*c2a0*/  LDL.LU R241, [R1+0x1c] ;  /* 0x00001c0001f17983 */ /* 0x000ea20000300800 */
[----:B------:R-:W-:Y:S01]  /*c2b0*/  ISETP.GE.AND P3, PT, R238, RZ, PT ;  /* 0x000000ffee00720c */ /* 0x000fe20003f66270 */
[----:B------:R-:W-:Y:S02]  /*c2c0*/  @!P0 IMAD.IADD R246, R246, 0x1, -R3 ;  /* 0x00000001f6f68824 */ /* 0x000fe400078e0a03 */
[----:B------:R-:W-:Y:S01]  /*c2d0*/  STL [R1+0x43c], R2 ;  /* 0x00043c0201007387 */ /* 0x000fe20000100800 */
[----:B------:R-:W-:-:S03]  /*c2e0*/  ISETP.GE.AND P0, PT, R244, RZ, PT ;  /* 0x000000fff400720c */ /* 0x000fc60003f06270 */
[----:B------:R-:W2:Y:S04]  /*c2f0*/  LDL.LU R239, [R1+0x18] ;  /* 0x0000180001ef7983 */ /* 0x000ea80000300800 */
[----:B------:R-:W2:Y:S04]  /*c300*/  LDL.LU R238, [R1+0x14] ;  /* 0x0000140001ee7983 */ /* 0x000ea80000300800 */
[----:B------:R-:W2:Y:S04]  /*c310*/  LDL.LU R237, [R1+0x10] ;  /* 0x0000100001ed7983 */ /* 0x000ea80000300800 */
[----:B------:R-:W2:Y:S01]  /*c320*/  LDL.LU R244, [R1+0x28] ;  /* 0x0000280001f47983 */ /* 0x000ea20000300800 */
[----:B------:R-:W-:Y:S01]  /*c330*/  @!P4 IMAD.MOV R8, RZ, RZ, -R8 ;  /* 0x000000ffff08c224 */ /* 0x000fe200078e0a08 */
[C---:B------:R-:W-:Y:S01]  /*c340*/  ISETP.GT.U32.AND P4, PT, R3.reuse, R247, PT ;  /* 0x000000f70300720c */ /* 0x040fe20003f84070 */
[----:B------:R-:W-:Y:S01]  /*c350*/  @!P3 IMAD.MOV R7, RZ, RZ, -R7 ;  /* 0x000000ffff07b224 */ /* 0x000fe200078e0a07 */
[----:B------:R-:W-:-:S11]  /*c360*/  ISETP.GT.U32.AND P3, PT, R3, R248, PT ;  /* 0x000000f80300720c */ /* 0x000fd60003f64070 */
[--C-:B------:R-:W-:Y:S01]  /*c370*/  @!P4 IMAD.IADD R247, R247, 0x1, -R3.reuse ;  /* 0x00000001f7f7c824 */ /* 0x100fe200078e0a03 */
[----:B------:R-:W-:Y:S01]  /*c380*/  ISETP.GE.AND P4, PT, R245, RZ, PT ;  /* 0x000000fff500720c */ /* 0x000fe20003f86270 */
[----:B------:R-:W-:Y:S02]  /*c390*/  IMAD R245, R0, 0x2, R2 ;  /* 0x0000000200f57824 */ /* 0x000fe400078e0202 */
[----:B------:R-:W-:-:S03]  /*c3a0*/  @!P3 IMAD.IADD R248, R248, 0x1, -R3 ;  /* 0x00000001f8f8b824 */ /* 0x000fc600078e0a03 */
[----:B------:R0:W-:Y:S02]  /*c3b0*/  STL [R1+0x444], R245 ;  /* 0x000444f501007387 */ /* 0x0001e40000100800 */
[----:B0-----:R-:W-:-:S05]  /*c3c0*/  IMAD R245, R0, 0x2, R245 ;  /* 0x0000000200f57824 */ /* 0x001fca00078e02f5 */
[----:B------:R-:W-:Y:S01]  /*c3d0*/  STL [R1+0x448], R245 ;  /* 0x000448f501007387 */ /* 0x000fe20000100800 */
[----:B------:R-:W-:Y:S01]  /*c3e0*/  IMAD R0, R0, 0x4, R245 ;  /* 0x0000000400007824 */ /* 0x000fe200078e02f5 */
[----:B---3--:R-:W-:Y:S02]  /*c3f0*/  ISETP.NE.AND P3, PT, R5, RZ, PT ;  /* 0x000000ff0500720c */ /* 0x008fe40003f65270 */
[----:B------:R-:W-:-:S04]  /*c400*/  LOP3.LUT R5, RZ, R5, RZ, 0x33, !PT ;  /* 0x00000005ff057212 */ /* 0x000fc800078e33ff */
[C---:B------:R-:W-:Y:S02]  /*c410*/  SEL R15, R5.reuse, R15, !P3 ;  /* 0x0000000f050f7207 */ /* 0x040fe40005800000 */
[C---:B----4-:R-:W-:Y:S02]  /*c420*/  SEL R3, R5.reuse, R243, !P3 ;  /* 0x000000f305037207 */ /* 0x050fe40005800000 */
[C---:B--2---:R-:W-:Y:S02]  /*c430*/  SEL R242, R5.reuse, R242, !P3 ;  /* 0x000000f205f27207 */ /* 0x044fe40005800000 */
[C---:B------:R-:W-:Y:S02]  /*c440*/  SEL R241, R5.reuse, R241, !P3 ;  /* 0x000000f105f17207 */ /* 0x040fe40005800000 */
[----:B------:R-:W-:-:S05]  /*c450*/  SEL R244, R5, R244, !P3 ;  /* 0x000000f405f47207 */ /* 0x000fca0005800000 */
[----:B------:R-:W-:Y:S04]  /*c460*/  STL [R1+0x134], R244 ;  /* 0x000134f401007387 */ /* 0x000fe80000100800 */
[----:B------:R0:W-:Y:S01]  /*c470*/  STL [R1+0x130], R3 ;  /* 0x0001300301007387 */ /* 0x0001e20000100800 */
[----:B------:R-:W-:-:S03]  /*c480*/  SEL R238, R5, R238, !P3 ;  /* 0x000000ee05ee7207 */ /* 0x000fc60005800000 */
[----:B------:R-:W-:Y:S01]  /*c490*/  STL [R1+0x12c], R242 ;  /* 0x00012cf201007387 */ /* 0x000fe20000100800 */
[C---:B------:R-:W-:Y:S02]  /*c4a0*/  SEL R237, R5.reuse, R237, !P3 ;  /* 0x000000ed05ed7207 */ /* 0x040fe40005800000 */
[C---:B0-----:R-:W-:Y:S01]  /*c4b0*/  SEL R3, R5.reuse, R239, !P3 ;  /* 0x000000ef05037207 */ /* 0x041fe20005800000 */
[----:B------:R-:W-:Y:S04]  /*c4c0*/  STL [R1+0x128], R241 ;  /* 0x000128f101007387 */ /* 0x000fe80000100800 */
[----:B------:R0:W-:Y:S04]  /*c4d0*/  STL [R1+0x124], R3 ;  /* 0x0001240301007387 */ /* 0x0001e80000100800 */
[----:B------:R1:W-:Y:S01]  /*c4e0*/  STL [R1+0x120], R238 ;  /* 0x000120ee01007387 */ /* 0x0003e20000100800 */
[----:B0-----:R-:W-:-:S03]  /*c4f0*/  SEL R3, R5, R252, !P3 ;  /* 0x000000fc05037207 */ /* 0x001fc60005800000 */
[----:B------:R0:W-:Y:S01]  /*c500*/  STL [R1+0x11c], R237 ;  /* 0x00011ced01007387 */ /* 0x0001e20000100800 */
[----:B-1----:R-:W-:-:S03]  /*c510*/  SEL R238, R5, R251, !P3 ;  /* 0x000000fb05ee7207 */ /* 0x002fc60005800000 */
[----:B------:R1:W-:Y:S01]  /*c520*/  STL [R1+0x118], R3 ;  /* 0x0001180301007387 */ /* 0x0003e20000100800 */
[----:B0-----:R-:W-:-:S03]  /*c530*/  SEL R237, R5, R250, !P3 ;  /* 0x000000fa05ed7207 */ /* 0x001fc60005800000 */
[----:B------:R-:W-:Y:S01]  /*c540*/  STL [R1+0x114], R238 ;  /* 0x000114ee01007387 */ /* 0x000fe20000100800 */
[----:B-1----:R-:W-:-:S03]  /*c550*/  SEL R3, R5, R14, !P3 ;  /* 0x0000000e05037207 */ /* 0x002fc60005800000 */
[----:B------:R-:W-:Y:S01]  /*c560*/  STL [R1+0x110], R237 ;  /* 0x000110ed01007387 */ /* 0x000fe20000100800 */
[----:B------:R-:W-:-:S03]  /*c570*/  SEL R14, R5, R16, !P3 ;  /* 0x00000010050e7207 */ /* 0x000fc60005800000 */
[----:B------:R0:W-:Y:S04]  /*c580*/  STL [R1+0x10c], R3 ;  /* 0x00010c0301007387 */ /* 0x0001e80000100800 */
[----:B------:R1:W-:Y:S01]  /*c590*/  STL [R1+0x108], R15 ;  /* 0x0001080f01007387 */ /* 0x0003e20000100800 */
[----:B0-----:R-:W-:-:S03]  /*c5a0*/  SEL R3, R5, R17, !P3 ;  /* 0x0000001105037207 */ /* 0x001fc60005800000 */
[----:B------:R0:W-:Y:S01]  /*c5b0*/  STL [R1+0x104], R14 ;  /* 0x0001040e01007387 */ /* 0x0001e20000100800 */
[----:B-1----:R-:W-:-:S03]  /*c5c0*/  SEL R15, R5, R18, !P3 ;  /* 0x00000012050f7207 */ /* 0x002fc60005800000 */
[----:B------:R1:W-:Y:S01]  /*c5d0*/  STL [R1+0x100], R3 ;  /* 0x0001000301007387 */ /* 0x0003e20000100800 */
[----:B0-----:R-:W-:-:S03]  /*c5e0*/  SEL R14, R5, R19, !P3 ;  /* 0x00000013050e7207 */ /* 0x001fc60005800000 */
[----:B------:R0:W-:Y:S01]  /*c5f0*/  STL [R1+0xfc], R15 ;  /* 0x0000fc0f01007387 */ /* 0x0001e20000100800 */
[----:B-1----:R-:W-:-:S03]  /*c600*/  SEL R3, R5, R20, !P3 ;  /* 0x0000001405037207 */ /* 0x002fc60005800000 */
[----:B------:R1:W-:Y:S04]  /*c610*/  STL [R1+0xf8], R14 ;  /* 0x0000f80e01007387 */ /* 0x0003e80000100800 */
[----:B------:R2:W-:Y:S01]  /*c620*/  STL [R1+0xf4], R3 ;  /* 0x0000f40301007387 */ /* 0x0005e20000100800 */
[C---:B0-----:R-:W-:Y:S02]  /*c630*/  SEL R15, R5.reuse, R21, !P3 ;  /* 0x00000015050f7207 */ /* 0x041fe40005800000 */
[----:B-1----:R-:W-:-:S03]  /*c640*/  SEL R14, R5, R22, !P3 ;  /* 0x00000016050e7207 */ /* 0x002fc60005800000 */
[----:B------:R0:W-:Y:S01]  /*c650*/  STL [R1+0xf0], R15 ;  /* 0x0000f00f01007387 */ /* 0x0001e20000100800 */
[----:B--2---:R-:W-:-:S03]  /*c660*/  SEL R3, R5, R23, !P3 ;  /* 0x0000001705037207 */ /* 0x004fc60005800000 */
        /* <DEDUP_REMOVED lines=22> */
[----:B------:R-:W-:Y:S01]  /*c7d0*/  STL [R1+0xc0], R15 ;  /* 0x0000c00f01007387 */ /* 0x000fe20000100800 */
[----:B--2---:R-:W-:-:S03]  /*c7e0*/  SEL R3, R5, R35, !P3 ;  /* 0x0000002305037207 */ /* 0x004fc60005800000 */
[----:B------:R-:W-:Y:S01]  /*c7f0*/  STL [R1+0xbc], R14 ;  /* 0x0000bc0e01007387 */ /* 0x000fe20000100800 */
[C---:B------:R-:W-:Y:S02]  /*c800*/  SEL R238, R5.reuse, R49, !P3 ;  /* 0x0000003105ee7207 */ /* 0x040fe40005800000 */
[C---:B------:R-:W-:Y:S01]  /*c810*/  SEL R237, R5.reuse, R50, !P3 ;  /* 0x0000003205ed7207 */ /* 0x040fe20005800000 */
        /* <DEDUP_REMOVED lines=45> */
[----:B------:R1:W-:Y:S01]  /*caf0*/  STL [R1+0x5c], R237 ;  /* 0x00005ced01007387 */ /* 0x0003e20000100800 */
[----:B------:R-:W-:-:S03]  /*cb00*/  SEL R239, R5, R76, !P3 ;  /* 0x0000004c05ef7207 */ /* 0x000fc60005800000 */
[----:B------:R2:W-:Y:S01]  /*cb10*/  STL [R1+0x58], R3 ;  /* 0x0000580301007387 */ /* 0x0005e20000100800 */
[C---:B0-----:R-:W-:Y:S02]  /*cb20*/  SEL R238, R5.reuse, R73, !P3 ;  /* 0x0000004905ee7207 */ /* 0x041fe40005800000 */
[----:B-1----:R-:W-:-:S03]  /*cb30*/  SEL R237, R5, R74, !P3 ;  /* 0x0000004a05ed7207 */ /* 0x002fc60005800000 */
[----:B------:R0:W-:Y:S01]  /*cb40*/  STL [R1+0x54], R238 ;  /* 0x000054ee01007387 */ /* 0x0001e20000100800 */
[C---:B------:R-:W-:Y:S02]  /*cb50*/  SEL R243, R5.reuse, R77, !P3 ;  /* 0x0000004d05f37207 */ /* 0x040fe40005800000 */
[C---:B--2---:R-:W-:Y:S01]  /*cb60*/  SEL R3, R5.reuse, R75, !P3 ;  /* 0x0000004b05037207 */ /* 0x044fe20005800000 */
[----:B------:R1:W-:Y:S01]  /*cb70*/  STL [R1+0x28], R237 ;  /* 0x000028ed01007387 */ /* 0x0003e20000100800 */
[----:B------:R-:W-:-:S03]  /*cb80*/  SEL R250, R5, R78, !P3 ;  /* 0x0000004e05fa7207 */ /* 0x000fc60005800000 */
[----:B------:R-:W-:Y:S01]  /*cb90*/  STL [R1+0xb6c], R239 ;  /* 0x000b6cef01007387 */ /* 0x000fe20000100800 */
[----:B0-----:R-:W-:-:S03]  /*cba0*/  SEL R238, R5, R79, !P3 ;  /* 0x0000004f05ee7207 */ /* 0x001fc60005800000 */
[----:B------:R0:W-:Y:S01]  /*cbb0*/  STL [R1+0x24], R3 ;  /* 0x0000240301007387 */ /* 0x0001e20000100800 */
[----:B-1----:R-:W-:-:S03]  /*cbc0*/  SEL R237, R5, R80, !P3 ;  /* 0x0000005005ed7207 */ /* 0x002fc60005800000 */
[----:B------:R-:W-:Y:S04]  /*cbd0*/  STL [R1+0xb70], R243 ;  /* 0x000b70f301007387 */ /* 0x000fe80000100800 */
[----:B------:R-:W-:Y:S01]  /*cbe0*/  STL [R1+0xb74], R250 ;  /* 0x000b74fa01007387 */ /* 0x000fe20000100800 */
[----:B0-----:R-:W-:-:S03]  /*cbf0*/  SEL R3, R5, R81, !P3 ;  /* 0x0000005105037207 */ /* 0x001fc60005800000 */
        /* <DEDUP_REMOVED lines=13> */
[----:B------:R-:W2:Y:S01]  /*ccd0*/  LDL.LU R250, [R1+0x44] ;  /* 0x0000440001fa7983 */ /* 0x000ea20000300800 */
[----:B------:R-:W-:-:S03]  /*cce0*/  SEL R252, R5, R88, !P3 ;  /* 0x0000005805fc7207 */ /* 0x000fc60005800000 */
[----:B------:R-:W-:Y:S01]  /*ccf0*/  STL [R1+0x8], R237 ;  /* 0x000008ed01007387 */ /* 0x000fe20000100800 */
[----:B------:R-:W-:-:S03]  /*cd00*/  SEL R251, R5, R89, !P3 ;  /* 0x0000005905fb7207 */ /* 0x000fc60005800000 */
[----:B------:R-:W3:Y:S04]  /*cd10*/  LDL.LU R243, [R1+0x48] ;  /* 0x0000480001f37983 */ /* 0x000ee80000300800 */
[----:B------:R0:W-:Y:S01]  /*cd20*/  STL [R1], R3 ;  /* 0x0000000301007387 */ /* 0x0001e20000100800 */
[----:B------:R-:W-:-:S03]  /*cd30*/  SEL R245, R5, R90, !P3 ;  /* 0x0000005a05f57207 */ /* 0x000fc60005800000 */
[----:B------:R-:W4:Y:S04]  /*cd40*/  LDL.LU R239, [R1+0x4c] ;  /* 0x00004c0001ef7983 */ /* 0x000f280000300800 */
[----:B0-----:R-:W2:Y:S04]  /*cd50*/  LDL.LU R3, [R1+0x2c] ;  /* 0x00002c0001037983 */ /* 0x001ea80000300800 */
[----:B------:R0:W-:Y:S04]  /*cd60*/  STL [R1+0xb50], R252 ;  /* 0x000b50fc01007387 */ /* 0x0001e80000100800 */
[----:B0-----:R-:W3:Y:S04]  /*cd70*/  LDL.LU R252, [R1+0x40] ;  /* 0x0000400001fc7983 */ /* 0x001ee80000300800 */
[----:B------:R0:W-:Y:S04]  /*cd80*/  STL [R1+0xb54], R251 ;  /* 0x000b54fb01007387 */ /* 0x0001e80000100800 */
[----:B0-----:R-:W2:Y:S04]  /*cd90*/  LDL.LU R251, [R1+0x3c] ;  /* 0x00003c0001fb7983 */ /* 0x001ea80000300800 */
[----:B------:R0:W-:Y:S04]  /*cda0*/  STL [R1+0xb58], R245 ;  /* 0x000b58f501007387 */ /* 0x0001e80000100800 */
[----:B0-----:R-:W2:Y:S01]  /*cdb0*/  LDL.LU R245, [R1+0x38] ;  /* 0x0000380001f57983 */ /* 0x001ea20000300800 */
[----:B------:R-:W-:-:S02]  /*cdc0*/  SEL R244, R5, R91, !P3 ;  /* 0x0000005b05f47207 */ /* 0x000fc40005800000 */
[C---:B------:R-:W-:Y:S02]  /*cdd0*/  SEL R242, R5.reuse, R92, !P3 ;  /* 0x0000005c05f27207 */ /* 0x040fe40005800000 */
[C---:B------:R-:W-:Y:S01]  /*cde0*/  SEL R241, R5.reuse, R93, !P3 ;  /* 0x0000005d05f17207 */ /* 0x040fe20005800000 */
[----:B------:R0:W-:Y:S01]  /*cdf0*/  STL [R1+0xb5c], R244 ;  /* 0x000b5cf401007387 */ /* 0x0001e20000100800 */
[C---:B------:R-:W-:Y:S02]  /*ce00*/  SEL R238, R5.reuse, R94, !P3 ;  /* 0x0000005e05ee7207 */ /* 0x040fe40005800000 */
[C---:B------:R-:W-:Y:S02]  /*ce10*/  SEL R237, R5.reuse, R95, !P3 ;  /* 0x0000005f05ed7207 */ /* 0x040fe40005800000 */
[C---:B------:R-:W-:Y:S02]  /*ce20*/  SEL R152, R5.reuse, R152, !P3 ;  /* 0x0000009805987207 */ /* 0x040fe40005800000 */
[C---:B------:R-:W-:Y:S01]  /*ce30*/  SEL R153, R5.reuse, R153, !P3 ;  /* 0x0000009905997207 */ /* 0x040fe20005800000 */
[----:B0-----:R-:W2:Y:S01]  /*ce40*/  LDL.LU R244, [R1+0x34] ;  /* 0x0000340001f47983 */ /* 0x001ea20000300800 */
[----:B------:R-:W-:-:S03]  /*ce50*/  SEL R154, R5, R154, !P3 ;  /* 0x0000009a059a7207 */ /* 0x000fc60005800000 */
[----:B------:R0:W-:Y:S01]  /*ce60*/  STL [R1+0xb60], R242 ;  /* 0x000b60f201007387 */ /* 0x0001e20000100800 */
[C---:B------:R-:W-:Y:S02]  /*ce70*/  SEL R155, R5.reuse, R155, !P3 ;  /* 0x0000009b059b7207 */ /* 0x040fe40005800000 */
[C---:B------:R-:W-:Y:S02]  /*ce80*/  SEL R156, R5.reuse, R156, !P3 ;  /* 0x0000009c059c7207 */ /* 0x040fe40005800000 */
[C---:B------:R-:W-:Y:S01]  /*ce90*/  SEL R157, R5.reuse, R157, !P3 ;  /* 0x0000009d059d7207 */ /* 0x040fe20005800000 */
[----:B0-----:R-:W2:Y:S04]  /*cea0*/  LDL.LU R242, [R1+0x30] ;  /* 0x0000300001f27983 */ /* 0x001ea80000300800 */
[----:B------:R-:W-:Y:S01]  /*ceb0*/  STL [R1+0xb64], R241 ;  /* 0x000b64f101007387 */ /* 0x000fe20000100800 */
[----:B------:R-:W-:-:S03]  /*cec0*/  SEL R158, R5, R158, !P3 ;  /* 0x0000009e059e7207 */ /* 0x000fc60005800000 */
[----:B------:R0:W-:Y:S01]  /*ced0*/  STL [R1+0xb68], R238 ;  /* 0x000b68ee01007387 */ /* 0x0001e20000100800 */
[----:B------:R-:W-:-:S03]  /*cee0*/  SEL R159, R5, R159, !P3 ;  /* 0x0000009f059f7207 */ /* 0x000fc60005800000 */
[----:B------:R-:W-:Y:S01]  /*cef0*/  STL [R1+0xb78], R237 ;  /* 0x000b78ed01007387 */ /* 0x000fe20000100800 */
        /* <DEDUP_REMOVED lines=9> */
[----:B------:R-:W-:Y:S04]  /*cf90*/  STL [R1+0xb8c], R156 ;  /* 0x000b8c9c01007387 */ /* 0x000fe80000100800 */
[----:B------:R-:W-:Y:S04]  /*cfa0*/  STL [R1+0xb90], R157 ;  /* 0x000b909d01007387 */ /* 0x000fe80000100800 */
[----:B------:R-:W-:Y:S04]  /*cfb0*/  STL [R1+0xb94], R158 ;  /* 0x000b949e01007387 */ /* 0x000fe80000100800 */
[----:B------:R-:W-:Y:S04]  /*cfc0*/  STL [R1+0xb98], R159 ;  /* 0x000b989f01007387 */ /* 0x000fe80000100800 */
[----:B------:R-:W-:Y:S04]  /*cfd0*/  STL [R1+0xb9c], R160 ;  /* 0x000b9ca001007387 */ /* 0x000fe80000100800 */
[----:B------:R-:W-:Y:S04]  /*cfe0*/  STL [R1+0xba0], R161 ;  /* 0x000ba0a101007387 */ /* 0x000fe80000100800 */
[----:B------:R-:W-:Y:S04]  /*cff0*/  STL [R1+0xba4], R162 ;  /* 0x000ba4a201007387 */ /* 0x000fe80000100800 */
[----:B------:R-:W-:Y:S04]  /*d000*/  STL [R1+0xba8], R163 ;  /* 0x000ba8a301007387 */ /* 0x000fe80000100800 */
[----:B------:R1:W-:Y:S01]  /*d010*/  STL [R1+0xbac], R164 ;  /* 0x000baca401007387 */ /* 0x0003e20000100800 */
[----:B----4-:R-:W-:-:S03]  /*d020*/  SEL R28, R5, R239, !P3 ;  /* 0x000000ef051c7207 */ /* 0x010fc60005800000 */
[----:B------:R-:W4:Y:S04]  /*d030*/  LDL.LU R239, [R1+0x134] ;  /* 0x0001340001ef7983 */ /* 0x000f280000300800 */
[----:B0-----:R-:W4:Y:S04]  /*d040*/  LDL.LU R238, [R1+0x130] ;  /* 0x0001300001ee7983 */ /* 0x001f280000300800 */
[----:B------:R-:W4:Y:S01]  /*d050*/  LDL.LU R241, [R1+0x12c] ;  /* 0x00012c0001f17983 */ /* 0x000f220000300800 */
[C---:B---3--:R-:W-:Y:S02]  /*d060*/  SEL R30, R5.reuse, R252, !P3 ;  /* 0x000000fc051e7207 */ /* 0x048fe40005800000 */
[----:B--2---:R-:W-:-:S02]  /*d070*/  SEL R29, R5, R251, !P3 ;  /* 0x000000fb051d7207 */ /* 0x004fc40005800000 */
[C---:B------:R-:W-:Y:S02]  /*d080*/  SEL R27, R5.reuse, R245, !P3 ;  /* 0x000000f5051b7207 */ /* 0x040fe40005800000 */
[----:B------:R-:W2:Y:S04]  /*d090*/  LDL.LU R245, [R1+0x128] ;  /* 0x0001280001f57983 */ /* 0x000ea80000300800 */
[----:B------:R-:W3:Y:S04]  /*d0a0*/  LDL.LU R251, [R1+0x124] ;  /* 0x0001240001fb7983 */ /* 0x000ee80000300800 */
[----:B------:R-:W3:Y:S01]  /*d0b0*/  LDL.LU R252, [R1+0x120] ;  /* 0x0001200001fc7983 */ /* 0x000ee20000300800 */
[----:B------:R-:W0:Y:S01]  /*d0c0*/  S2R R2, SR_TID.X ;  /* 0x0000000000027919 */ /* 0x000e220000002100 */
[----:B------:R-:W-:-:S02]  /*d0d0*/  SEL R66, R5, R12, !P3 ;  /* 0x0000000c05427207 */ /* 0x000fc40005800000 */
[C---:B------:R-:W-:Y:S01]  /*d0e0*/  SEL R64, R5.reuse, R13, !P3 ;  /* 0x0000000d05407207 */ /* 0x040fe20005800000 */
[----:B------:R-:W-:Y:S04]  /*d0f0*/  STL [R1+0xb48], R0 ;  /* 0x000b480001007387 */ /* 0x000fe80000100800 */
[----:B------:R-:W3:Y:S04]  /*d100*/  LDL.LU R12, [R1+0x11c] ;  /* 0x00011c00010c7983 */ /* 0x000ee80000300800 */
[----:B------:R-:W3:Y:S01]  /*d110*/  LDL.LU R13, [R1+0x118] ;  /* 0x00011800010d7983 */ /* 0x000ee20000300800 */
[----:B------:R-:W-:-:S03]  /*d120*/  SEL R25, R5, R243, !P3 ;  /* 0x000000f305197207 */ /* 0x000fc60005800000 */
[----:B-1----:R-:W3:Y:S01]  /*d130*/  LDL.LU R164, [R1+0x114] ;  /* 0x0001140001a47983 */ /* 0x002ee20000300800 */
[----:B------:R-:W-:-:S03]  /*d140*/  IMAD R243, RZ, RZ, -UR17 ;  /* 0x80000011fff37e24 */ /* 0x000fc6000f8e02ff */
[----:B------:R-:W3:Y:S04]  /*d150*/  LDL.LU R163, [R1+0x110] ;  /* 0x0001100001a37983 */ /* 0x000ee80000300800 */
[----:B------:R-:W3:Y:S04]  /*d160*/  LDL.LU R162, [R1+0x10c] ;  /* 0x00010c0001a27983 */ /* 0x000ee80000300800 */
[----:B------:R-:W3:Y:S01]  /*d170*/  LDL.LU R161, [R1+0x108] ;  /* 0x0001080001a17983 */ /* 0x000ee20000300800 */
[----:B0-----:R-:W-:-:S03]  /*d180*/  LOP3.LUT R2, R2, 0x7f, RZ, 0xc0, !PT ;  /* 0x0000007f02027812 */ /* 0x001fc600078ec0ff */
[----:B------:R-:W3:Y:S01]  /*d190*/  LDL.LU R160, [R1+0x104] ;  /* 0x0001040001a07983 */ /* 0x000ee20000300800 */
[----:B------:R-:W-:Y:S02]  /*d1a0*/  IMAD R87, R243, 0x2, R0 ;  /* 0x00000002f3577824 */ /* 0x000fe400078e0200 */
[----:B------:R-:W-:Y:S01]  /*d1b0*/  IMAD R2, R2, UR18, RZ ;  /* 0x0000001202027c24 */ /* 0x000fe2000f8e02ff */
[----:B------:R-:W3:Y:S01]  /*d1c0*/  LDL.LU R159, [R1+0x100] ;  /* 0x00010000019f7983 */ /* 0x000ee20000300800 */
[----:B------:R-:W-:-:S03]  /*d1d0*/  @!P0 IMAD.MOV R247, RZ, RZ, -R247 ;  /* 0x000000fffff78224 */ /* 0x000fc600078e0af7 */
[----:B------:R-:W3:Y:S01]  /*d1e0*/  LDL.LU R158, [R1+0xfc] ;  /* 0x0000fc00019e7983 */ /* 0x000ee20000300800 */
[----:B------:R-:W-:-:S03]  /*d1f0*/  SEL R24, R5, R242, !P3 ;  /* 0x000000f205187207 */ /* 0x000fc60005800000 */
[----:B------:R-:W3:Y:S01]  /*d200*/  LDL.LU R157, [R1+0xf8] ;  /* 0x0000f800019d7983 */ /* 0x000ee20000300800 */
[----:B------:R-:W-:-:S03]  /*d210*/  SEL R33, R5, R3, !P3 ;  /* 0x0000000305217207 */ /* 0x000fc60005800000 */
[----:B------:R-:W3:Y:S01]  /*d220*/  LDL.LU R156, [R1+0xf4] ;  /* 0x0000f400019c7983 */ /* 0x000ee20000300800 */
[C---:B------:R-:W-:Y:S02]  /*d230*/  SEL R26, R5.reuse, R244, !P3 ;  /* 0x000000f4051a7207 */ /* 0x040fe40005800000 */
[----:B------:R-:W-:Y:S01]  /*d240*/  IADD3 R3, P0, R2, UR4, RZ ;  /* 0x0000000402037c10 */ /* 0x000fe2000ff1e0ff */
[----:B------:R-:W3:Y:S01]  /*d250*/  LDL.LU R155, [R1+0xf0] ;  /* 0x0000f000019b7983 */ /* 0x000ee20000300800 */
[----:B------:R-:W-:Y:S01]  /*d260*/  SEL R31, R5, R250, !P3 ;  /* 0x000000fa051f7207 */ /* 0x000fe20005800000 */
[----:B------:R-:W-:Y:S02]  /*d270*/  ULDC UR4, c[0x0][0x240] ;  /* 0x0000900000047ab9 */ /* 0x000fe40000000800 */
[----:B------:R-:W3:Y:S01]  /*d280*/  LDL.LU R242, [R1+0xec] ;  /* 0x0000ec0001f27983 */ /* 0x000ee20000300800 */
[----:B------:R-:W-:-:S03]  /*d290*/  IMAD R88, R243, 0x2, R87 ;  /* 0x00000002f3587824 */ /* 0x000fc600078e0257 */
[----:B------:R-:W3:Y:S04]  /*d2a0*/  LDL.LU R244, [R1+0xe8] ;  /* 0x0000e80001f47983 */ /* 0x000ee80000300800 */
[----:B------:R-:W3:Y:S04]  /*d2b0*/  LDL.LU R250, [R1+0xe4] ;  /* 0x0000e40001fa7983 */ /* 0x000ee80000300800 */
[----:B------:R-:W3:Y:S01]  /*d2c0*/  LDL.LU R243, [R1+0xe0] ;  /* 0x0000e00001f37983 */ /* 0x000ee20000300800 */
[----:B----4-:R-:W-:-:S03]  /*d2d0*/  IMAD R74, R239, UR4, RZ ;  /* 0x00000004ef4a7c24 */ /* 0x010fc6000f8e02ff */
[----:B------:R-:W4:Y:S04]  /*d2e0*/  LDL.LU R239, [R1+0xdc] ;  /* 0x0000dc0001ef7983 */ /* 0x000f280000300800 */
[----:B------:R-:W4:Y:S01]  /*d2f0*/  LDL.LU R154, [R1+0xd8] ;  /* 0x0000d800019a7983 */ /* 0x000f220000300800 */
[----:B------:R-:W-:-:S03]  /*d300*/  IMAD R71, R238, UR4, RZ ;  /* 0x00000004ee477c24 */ /* 0x000fc6000f8e02ff */
[----:B------:R-:W4:Y:S01]  /*d310*/  LDL.LU R153, [R1+0xd4] ;  /* 0x0000d40001997983 */ /* 0x000f220000300800 */
[----:B------:R-:W-:-:S03]  /*d320*/  IMAD R68, R241, UR4, RZ ;  /* 0x00000004f1447c24 */ /* 0x000fc6000f8e02ff */
[----:B------:R-:W4:Y:S04]  /*d330*/  LDL.LU R152, [R1+0xd0] ;  /* 0x0000d00001987983 */ /* 0x000f280000300800 */
[----:B------:R-:W4:Y:S04]  /*d340*/  LDL.LU R237, [R1+0xcc] ;  /* 0x0000cc0001ed7983 */ /* 0x000f280000300800 */
[----:B------:R-:W4:Y:S04]  /*d350*/  LDL.LU R238, [R1+0xc8] ;  /* 0x0000c80001ee7983 */ /* 0x000f280000300800 */
[----:B------:R-:W4:Y:S01]  /*d360*/  LDL.LU R241, [R1+0xc4] ;  /* 0x0000c40001f17983 */ /* 0x000f220000300800 */
[----:B--2---:R-:W-:-:S03]  /*d370*/  IMAD R65, R245, UR4, RZ ;  /* 0x00000004f5417c24 */ /* 0x004fc6000f8e02ff */
[----:B------:R-:W2:Y:S01]  /*d380*/  LDL.LU R245, [R1+0xc0] ;  /* 0x0000c00001f57983 */ /* 0x000ea20000300800 */
[----:B---3--:R-:W-:-:S03]  /*d390*/  IMAD R63, R251, UR4, RZ ;  /* 0x00000004fb3f7c24 */ /* 0x008fc6000f8e02ff */
[----:B------:R-:W3:Y:S01]  /*d3a0*/  LDL.LU R251, [R1+0xbc] ;  /* 0x0000bc0001fb7983 */ /* 0x000ee20000300800 */
[----:B------:R-:W-:-:S03]  /*d3b0*/  IMAD R62, R252, UR4, RZ ;  /* 0x00000004fc3e7c24 */ /* 0x000fc6000f8e02ff */
[----:B------:R-:W3:Y:S01]  /*d3c0*/  LDL.LU R252, [R1+0xb8] ;  /* 0x0000b80001fc7983 */ /* 0x000ee20000300800 */
[C---:B------:R-:W-:Y:S02]  /*d3d0*/  SEL R14, R5.reuse, R48, !P3 ;  /* 0x00000030050e7207 */ /* 0x040fe40005800000 */
[C---:B------:R-:W-:Y:S02]  /*d3e0*/  SEL R15, R5.reuse, R47, !P3 ;  /* 0x0000002f050f7207 */ /* 0x040fe40005800000 */
[C---:B------:R-:W-:Y:S02]  /*d3f0*/  SEL R16, R5.reuse, R46, !P3 ;  /* 0x0000002e05107207 */ /* 0x040fe40005800000 */
[C---:B------:R-:W-:Y:S02]  /*d400*/  SEL R17, R5.reuse, R45, !P3 ;  /* 0x0000002d05117207 */ /* 0x040fe40005800000 */
[C---:B------:R-:W-:Y:S02]  /*d410*/  SEL R32, R5.reuse, R38, !P3 ;  /* 0x0000002605207207 */ /* 0x040fe40005800000 */
[----:B------:R-:W-:-:S02]  /*d420*/  SEL R34, R5, R37, !P3 ;  /* 0x0000002505227207 */ /* 0x000fc40005800000 */
[----:B------:R-:W-:Y:S01]  /*d430*/  SEL R35, R5, R36, !P3 ;  /* 0x0000002405237207 */ /* 0x000fe20005800000 */
[----:B------:R-:W-:Y:S02]  /*d440*/  IMAD R49, R242, UR4, RZ ;  /* 0x00000004f2317c24 */ /* 0x000fe4000f8e02ff */
[----:B------:R-:W3:Y:S01]  /*d450*/  LDL.LU R242, [R1+0xb4] ;  /* 0x0000b40001f27983 */ /* 0x000ee20000300800 */
[----:B------:R-:W-:-:S03]  /*d460*/  IMAD R48, R244, UR4, RZ ;  /* 0x00000004f4307c24 */ /* 0x000fc6000f8e02ff */
[----:B------:R-:W3:Y:S01]  /*d470*/  LDL.LU R244, [R1+0xb0] ;  /* 0x0000b00001f47983 */ /* 0x000ee20000300800 */
[----:B------:R-:W-:-:S03]  /*d480*/  IMAD R47, R250, UR4, RZ ;  /* 0x00000004fa2f7c24 */ /* 0x000fc6000f8e02ff */
[----:B------:R-:W3:Y:S01]  /*d490*/  LDL.LU R250, [R1+0xac] ;  /* 0x0000ac0001fa7983 */ /* 0x000ee20000300800 */
[----:B------:R-:W-:-:S03]  /*d4a0*/  IMAD R46, R243, UR4, RZ ;  /* 0x00000004f32e7c24 */ /* 0x000fc6000f8e02ff */
[----:B------:R-:W3:Y:S01]  /*d4b0*/  LDL.LU R243, [R1+0xa8] ;  /* 0x0000a80001f37983 */ /* 0x000ee20000300800 */
[----:B----4-:R-:W-:-:S03]  /*d4c0*/  IMAD R45, R239, UR4, RZ ;  /* 0x00000004ef2d7c24 */ /* 0x010fc6000f8e02ff */
[----:B------:R-:W4:Y:S01]  /*d4d0*/  LDL.LU R239, [R1+0xa4] ;  /* 0x0000a40001ef7983 */ /* 0x000f220000300800 */
[----:B--2---:R-:W-:-:S03]  /*d4e0*/  IMAD R38, R245, UR4, RZ ;  /* 0x00000004f5267c24 */ /* 0x004fc6000f8e02ff */
[----:B------:R-:W2:Y:S01]  /*d4f0*/  LDL.LU R245, [R1+0xa0] ;  /* 0x0000a00001f57983 */ /* 0x000ea20000300800 */
[----:B---3--:R-:W-:-:S03]  /*d500*/  IMAD R37, R251, UR4, RZ ;  /* 0x00000004fb257c24 */ /* 0x008fc6000f8e02ff */
[----:B------:R-:W3:Y:S01]  /*d510*/  LDL.LU R251, [R1+0x9c] ;  /* 0x00009c0001fb7983 */ /* 0x000ee20000300800 */
[----:B------:R-:W-:-:S03]  /*d520*/  IMAD R36, R252, UR4, RZ ;  /* 0x00000004fc247c24 */ /* 0x000fc6000f8e02ff */
[----:B------:R-:W3:Y:S01]  /*d530*/  LDL.LU R252, [R1+0x98] ;  /* 0x0000980001fc7983 */ /* 0x000ee20000300800 */
[----:B------:R-:W-:Y:S02]  /*d540*/  @!P1 IMAD.MOV R6, RZ, RZ, -R6 ;  /* 0x000000ffff069224 */ /* 0x000fe400078e0a06 */
[----:B------:R-:W-:Y:S02]  /*d550*/  @!P2 IMAD.MOV R4, RZ, RZ, -R4 ;  /* 0x000000ffff04a224 */ /* 0x000fe400078e0a04 */
[----:B------:R-:W-:Y:S02]  /*d560*/  @!P5 IMAD.MOV R249, RZ, RZ, -R249 ;  /* 0x000000fffff9d224 */ /* 0x000fe400078e0af9 */
[----:B------:R-:W-:Y:S02]  /*d570*/  @!P6 IMAD.MOV R246, RZ, RZ, -R246 ;  /* 0x000000fffff6e224 */ /* 0x000fe400078e0af6 */
[----:B------:R-:W-:Y:S02]  /*d580*/  @!P4 IMAD.MOV R248, RZ, RZ, -R248 ;  /* 0x000000fffff8c224 */ /* 0x000fe400078e0af8 */
[----:B------:R-:W-:Y:S01]  /*d590*/  IMAD R16, R16, UR4, RZ ;  /* 0x0000000410107c24 */ /* 0x000fe2000f8e02ff */
[----:B------:R-:W-:-:S02]  /*d5a0*/  SEL R23, R5, R39, !P3 ;  /* 0x0000002705177207 */ /* 0x000fc40005800000 */
[C---:B------:R-:W-:Y:S02]  /*d5b0*/  SEL R22, R5.reuse, R40, !P3 ;  /* 0x0000002805167207 */ /* 0x040fe40005800000 */
[C---:B------:R-:W-:Y:S01]  /*d5c0*/  SEL R21, R5.reuse, R41, !P3 ;  /* 0x0000002905157207 */ /* 0x040fe20005800000 */
[----:B------:R0:W-:Y:S01]  /*d5d0*/  STL [R1+0xb4c], R16 ;  /* 0x000b4c1001007387 */ /* 0x0001e20000100800 */
[C---:B------:R-:W-:Y:S02]  /*d5e0*/  SEL R20, R5.reuse, R42, !P3 ;  /* 0x0000002a05147207 */ /* 0x040fe40005800000 */
[C---:B------:R-:W-:Y:S02]  /*d5f0*/  SEL R19, R5.reuse, R43, !P3 ;  /* 0x0000002b05137207 */ /* 0x040fe40005800000 */
[C---:B------:R-:W-:Y:S02]  /*d600*/  SEL R18, R5.reuse, R44, !P3 ;  /* 0x0000002c05127207 */ /* 0x040fe40005800000 */
[----:B------:R-:W-:-:S02]  /*d610*/  SEL R96, R5, R96, !P3 ;  /* 0x0000006005607207 */ /* 0x000fc40005800000 */
[C---:B------:R-:W-:Y:S02]  /*d620*/  SEL R97, R5.reuse, R97, !P3 ;  /* 0x0000006105617207 */ /* 0x040fe40005800000 */
[C---:B------:R-:W-:Y:S02]  /*d630*/  SEL R98, R5.reuse, R98, !P3 ;  /* 0x0000006205627207 */ /* 0x040fe40005800000 */
        /* <DEDUP_REMOVED lines=136> */
[----:B------:R-:W-:Y:S01]  /*dec0*/  SEL R248, R5, R248, !P3 ;  /* 0x000000f805f87207 */ /* 0x000fe20005800000 */
[----:B------:R-:W-:Y:S01]  /*ded0*/  IMAD R59, R164, UR4, RZ ;  /* 0x00000004a43b7c24 */ /* 0x000fe2000f8e02ff */
[----:B------:R-:W3:Y:S01]  /*dee0*/  LDL.LU R5, [R1+0x94] ;  /* 0x0000940001057983 */ /* 0x000ee20000300800 */
[----:B------:R-:W-:-:S03]  /*def0*/  IMAD R58, R163, UR4, RZ ;  /* 0x00000004a33a7c24 */ /* 0x000fc6000f8e02ff */
        /* <DEDUP_REMOVED lines=31> */
[----:B------:R-:W-:-:S03]  /*e0f0*/  IMAD R40, R238, UR4, RZ ;  /* 0x00000004ee287c24 */ /* 0x000fc6000f8e02ff */
[----:B------:R-:W4:Y:S01]  /*e100*/  LDL.LU R243, [R1+0x28] ;  /* 0x0000280001f37983 */ /* 0x000f220000300800 */
[----:B------:R-:W-:-:S03]  /*e110*/  IMAD R39, R241, UR4, RZ ;  /* 0x00000004f1277c24 */ /* 0x000fc6000f8e02ff */
[----:B------:R-:W4:Y:S01]  /*e120*/  LDL.LU R239, [R1+0x24] ;  /* 0x0000240001ef7983 */ /* 0x000f220000300800 */
[----:B------:R-:W-:-:S03]  /*e130*/  IMAD R60, R13, UR4, RZ ;  /* 0x000000040d3c7c24 */ /* 0x000fc6000f8e02ff */
[----:B------:R-:W4:Y:S01]  /*e140*/  LDL.LU R238, [R1+0x4] ;  /* 0x0000040001ee7983 */ /* 0x000f220000300800 */
[----:B------:R-:W-:-:S03]  /*e150*/  IMAD R13, R242, UR4, RZ ;  /* 0x00000004f20d7c24 */ /* 0x000fc6000f8e02ff */
[----:B------:R-:W4:Y:S01]  /*e160*/  LDL.LU R241, [R1+0x10] ;  /* 0x0000100001f17983 */ /* 0x000f220000300800 */
[----:B------:R-:W-:Y:S02]  /*e170*/  IMAD R61, R12, UR4, RZ ;  /* 0x000000040c3d7c24 */ /* 0x000fe4000f8e02ff */
[----:B------:R-:W-:Y:S01]  /*e180*/  IMAD R12, R244, UR4, RZ ;  /* 0x00000004f40c7c24 */ /* 0x000fe2000f8e02ff */
[----:B------:R-:W4:Y:S01]  /*e190*/  LDL.LU R242, [R1+0x1c] ;  /* 0x00001c0001f27983 */ /* 0x000f220000300800 */
[----:B--2---:R-:W-:-:S03]  /*e1a0*/  IMAD R8, R245, UR4, RZ ;  /* 0x00000004f5087c24 */ /* 0x004fc6000f8e02ff */
[----:B------:R-:W2:Y:S01]  /*e1b0*/  LDL.LU R244, [R1+0x20] ;  /* 0x0000200001f47983 */ /* 0x000ea20000300800 */
[----:B---3--:R-:W-:-:S03]  /*e1c0*/  IMAD R7, R251, UR4, RZ ;  /* 0x00000004fb077c24 */ /* 0x008fc6000f8e02ff */
[----:B------:R-:W3:Y:S01]  /*e1d0*/  LDL.LU R245, [R1+0x18] ;  /* 0x0000180001f57983 */ /* 0x000ee20000300800 */
[----:B------:R-:W-:-:S03]  /*e1e0*/  IMAD R6, R252, UR4, RZ ;  /* 0x00000004fc067c24 */ /* 0x000fc6000f8e02ff */
[----:B------:R-:W3:Y:S04]  /*e1f0*/  LDL.LU R251, [R1+0x14] ;  /* 0x0000140001fb7983 */ /* 0x000ee80000300800 */
[----:B------:R-:W3:Y:S04]  /*e200*/  LDL.LU R252, [R1+0xc] ;  /* 0x00000c0001fc7983 */ /* 0x000ee80000300800 */
[----:B0-----:R-:W3:Y:S04]  /*e210*/  LDL.LU R16, [R1+0x8] ;  /* 0x0000080001107983 */ /* 0x001ee80000300800 */
[----:B------:R-:W3:Y:S01]  /*e220*/  LDL.LU R0, [R1] ;  /* 0x0000000001007983 */ /* 0x000ee20000300800 */
[----:B------:R-:W-:Y:S01]  /*e230*/  LEA.HI.X.SX32 R2, R2, UR5, 0x1, P0 ;  /* 0x0000000502027c11 */ /* 0x000fe200080f0eff */
[----:B------:R-:W-:-:S02]  /*e240*/  IMAD R77, R164, UR4, RZ ;  /* 0x00000004a44d7c24 */ /* 0x000fc4000f8e02ff */
        /* <DEDUP_REMOVED lines=33> */
[----:B------:R-:W-:Y:S02]  /*e460*/  IMAD R238, R238, UR4, RZ ;  /* 0x00000004eeee7c24 */ /* 0x000fe4000f8e02ff */
[----:B------:R-:W-:-:S03]  /*e470*/  IMAD R241, R241, UR4, RZ ;  /* 0x00000004f1f17c24 */ /* 0x000fc6000f8e02ff */
[----:B------:R0:W-:Y:S01]  /*e480*/  STL [R1+0x4], R238 ;  /* 0x000004ee01007387 */ /* 0x0001e20000100800 */
[----:B------:R-:W-:Y:S02]  /*e490*/  IMAD R242, R242, UR4, RZ ;  /* 0x00000004f2f27c24 */ /* 0x000fe4000f8e02ff */
[----:B--2---:R-:W-:Y:S01]  /*e4a0*/  IMAD R244, R244, UR4, RZ ;  /* 0x00000004f4f47c24 */ /* 0x004fe2000f8e02ff */
[----:B0-----:R-:W2:Y:S01]  /*e4b0*/  LDL.LU R238, [R1+0xb68] ;  /* 0x000b680001ee7983 */ /* 0x001ea20000300800 */
[----:B---3--:R-:W-:-:S03]  /*e4c0*/  IMAD R245, R245, UR4, RZ ;  /* 0x00000004f5f57c24 */ /* 0x008fc6000f8e02ff */
[----:B------:R0:W-:Y:S01]  /*e4d0*/  STL [R1+0x10], R241 ;  /* 0x000010f101007387 */ /* 0x0001e20000100800 */
[----:B------:R-:W-:Y:S02]  /*e4e0*/  IMAD R251, R251, UR4, RZ ;  /* 0x00000004fbfb7c24 */ /* 0x000fe4000f8e02ff */
[----:B------:R-:W-:Y:S01]  /*e4f0*/  IMAD R252, R252, UR4, RZ ;  /* 0x00000004fcfc7c24 */ /* 0x000fe2000f8e02ff */
[----:B0-----:R-:W3:Y:S04]  /*e500*/  LDL.LU R241, [R1+0xb64] ;  /* 0x000b640001f17983 */ /* 0x001ee80000300800 */
[----:B------:R0:W-:Y:S01]  /*e510*/  STL [R1+0x1c], R242 ;  /* 0x00001cf201007387 */ /* 0x0001e20000100800 */
[----:B------:R-:W-:-:S03]  /*e520*/  IMAD R16, R16, UR4, RZ ;  /* 0x0000000410107c24 */ /* 0x000fc6000f8e02ff */
[----:B0-----:R-:W2:Y:S04]  /*e530*/  LDL.LU R242, [R1+0xb60] ;  /* 0x000b600001f27983 */ /* 0x001ea80000300800 */
[----:B------:R0:W-:Y:S04]  /*e540*/  STL [R1+0x20], R244 ;  /* 0x000020f401007387 */ /* 0x0001e80000100800 */
[----:B0-----:R-:W3:Y:S04]  /*e550*/  LDL.LU R244, [R1+0xb5c] ;  /* 0x000b5c0001f47983 */ /* 0x001ee80000300800 */
[----:B------:R0:W-:Y:S04]  /*e560*/  STL [R1+0x18], R245 ;  /* 0x000018f501007387 */ /* 0x0001e80000100800 */
[----:B0-----:R-:W2:Y:S04]  /*e570*/  LDL.LU R245, [R1+0xb58] ;  /* 0x000b580001f57983 */ /* 0x001ea80000300800 */
[----:B------:R0:W-:Y:S04]  /*e580*/  STL [R1+0x14], R251 ;  /* 0x000014fb01007387 */ /* 0x0001e80000100800 */
[----:B0-----:R-:W3:Y:S04]  /*e590*/  LDL.LU R251, [R1+0xb54] ;  /* 0x000b540001fb7983 */ /* 0x001ee80000300800 */
[----:B------:R0:W-:Y:S04]  /*e5a0*/  STL [R1+0xc], R252 ;  /* 0x00000cfc01007387 */ /* 0x0001e80000100800 */
[----:B0-----:R-:W2:Y:S04]  /*e5b0*/  LDL.LU R252, [R1+0xb50] ;  /* 0x000b500001fc7983 */ /* 0x001ea80000300800 */
[----:B------:R0:W-:Y:S02]  /*e5c0*/  STL [R1+0x8], R16 ;  /* 0x0000081001007387 */ /* 0x0001e40000100800 */
[----:B0-----:R-:W-:-:S05]  /*e5d0*/  IADD3 R16, P3, R74, R3, RZ ;  /* 0x000000034a107210 */ /* 0x001fca0007f7e0ff */
        /* <DEDUP_REMOVED lines=13> */
[----:B0-----:R-:W-:-:S05]  /*e6b0*/  LEA.HI.X.SX32 R16, R74, R2, 0x1, P3 ;  /* 0x000000024a107211 */ /* 0x001fca00018f0eff */
        /* <DEDUP_REMOVED lines=96> */
[----:B------:R0:W-:Y:S01]  /*ecc0*/  STL [R1+0x11c], R16 ;  /* 0x00011c1001007387 */ /* 0x0001e20000100800 */
[----:B------:R-:W-:Y:S01]  /*ecd0*/  IMAD R35, R35, UR4, RZ ;  /* 0x0000000423237c24 */ /* 0x000fe2000f8e02ff */
        /* <DEDUP_REMOVED lines=48> */
[----:B------:R0:W-:Y:S02]  /*efe0*/  STL [R1+0x16c], R16 ;  /* 0x00016c1001007387 */ /* 0x0001e40000100800 */
[----:B0-----:R-:W-:-:S05]  /*eff0*/  IADD3 R16, P5, R17, R3, RZ ;  /* 0x0000000311107210 */ /* 0x001fca0007fbe0ff */
[----:B------:R0:W-:Y:S04]  /*f000*/  STL [R1+0x1a8], R16 ;  /* 0x0001a81001007387 */ /* 0x0001e80000100800 */
[----:B0-----:R-:W4:Y:S01]  /*f010*/  LDL.LU R16, [R1+0xb4c] ;  /* 0x000b4c0001107983 */ /* 0x001f220000300800 */
[-C--:B------:R-:W-:Y:S01]  /*f020*/  LEA.HI.X.SX32 R23, R23, R2.reuse, 0x1, P3 ;  /* 0x0000000217177211 */ /* 0x080fe200018f0eff */
[----:B------:R-:W-:Y:S01]  /*f030*/  IMAD R15, R15, UR4, RZ ;  /* 0x000000040f0f7c24 */ /* 0x000fe2000f8e02ff */
[----:B------:R-:W-:-:S03]  /*f040*/  LEA.HI.X.SX32 R22, R22, R2, 0x1, P2 ;  /* 0x0000000216167211 */ /* 0x000fc600010f0eff */
[----:B------:R4:W-:Y:S01]  /*f050*/  STL [R1+0x174], R23 ;  /* 0x0001741701007387 */ /* 0x0009e20000100800 */
[----:B------:R-:W-:Y:S01]  /*f060*/  IMAD R14, R14, UR4, RZ ;  /* 0x000000040e0e7c24 */ /* 0x000fe2000f8e02ff */
[-C--:B------:R-:W-:Y:S02]  /*f070*/  LEA.HI.X.SX32 R20, R20, R2.reuse, 0x1, P0 ;  /* 0x0000000214147211 */ /* 0x080fe400000f0eff */
[----:B------:R-:W-:Y:S01]  /*f080*/  LEA.HI.X.SX32 R17, R17, R2, 0x1, P5 ;  /* 0x0000000211117211 */ /* 0x000fe200028f0eff */
[----:B------:R-:W-:Y:S02]  /*f090*/  IMAD R5, R5, UR4, RZ ;  /* 0x0000000405057c24 */ /* 0x000fe4000f8e02ff */
[----:B------:R-:W-:Y:S01]  /*f0a0*/  IMAD R4, R4, UR4, RZ ;  /* 0x0000000404047c24 */ /* 0x000fe2000f8e02ff */
[----:B----4-:R-:W-:-:S05]  /*f0b0*/  IADD3 R23, P3, R16, R3, RZ ;  /* 0x0000000310177210 */ /* 0x010fca0007f7e0ff */
[----:B------:R0:W-:Y:S04]  /*f0c0*/  STL [R1+0x1b0], R23 ;  /* 0x0001b01701007387 */ /* 0x0001e80000100800 */
[----:B------:R1:W-:Y:S01]  /*f0d0*/  STL [R1+0x17c], R22 ;  /* 0x00017c1601007387 */ /* 0x0003e20000100800 */
[-C--:B0-----:R-:W-:Y:S02]  /*f0e0*/  IADD3 R23, P2, R15, R3.reuse, RZ ;  /* 0x000000030f177210 */ /* 0x081fe40007f5e0ff */
[----:B-1----:R-:W-:Y:S02]  /*f0f0*/  LEA.HI.X.SX32 R22, R21, R2, 0x1, P1 ;  /* 0x0000000215167211 */ /* 0x002fe400008f0eff */
[-C--:B------:R-:W-:Y:S01]  /*f100*/  IADD3 R21, P1, R14, R3.reuse, RZ ;  /* 0x000000030e157210 */ /* 0x080fe20007f3e0ff */
[----:B------:R-:W-:Y:S04]  /*f110*/  STL [R1+0x1b8], R23 ;  /* 0x0001b81701007387 */ /* 0x000fe80000100800 */
[----:B------:R0:W-:Y:S04]  /*f120*/  STL [R1+0x184], R22 ;  /* 0x0001841601007387 */ /* 0x0001e80000100800 */
[----:B------:R1:W-:Y:S04]  /*f130*/  STL [R1+0x1c0], R21 ;  /* 0x0001c01501007387 */ /* 0x0003e80000100800 */
[----:B------:R4:W-:Y:S01]  /*f140*/  STL [R1+0x18c], R20 ;  /* 0x00018c1401007387 */ /* 0x0009e20000100800 */
[----:B0-----:R-:W-:-:S02]  /*f150*/  IADD3 R22, P0, R13, R3, RZ ;  /* 0x000000030d167210 */ /* 0x001fc40007f1e0ff */
[-C--:B-1----:R-:W-:Y:S02]  /*f160*/  LEA.HI.X.SX32 R21, R19, R2.reuse, 0x1, P4 ;  /* 0x0000000213157211 */ /* 0x082fe400020f0eff */
[----:B------:R-:W-:Y:S02]  /*f170*/  LEA.HI.X.SX32 R19, R18, R2, 0x1, P6 ;  /* 0x0000000212137211 */ /* 0x000fe400030f0eff */
[-C--:B----4-:R-:W-:Y:S01]  /*f180*/  IADD3 R20, P4, R12, R3.reuse, RZ ;  /* 0x000000030c147210 */ /* 0x090fe20007f9e0ff */
[----:B------:R-:W-:Y:S01]  /*f190*/  STL [R1+0x1c8], R22 ;  /* 0x0001c81601007387 */ /* 0x000fe20000100800 */
[----:B------:R-:W-:-:S03]  /*f1a0*/  IADD3 R18, P6, R11, R3, RZ ;  /* 0x000000030b127210 */ /* 0x000fc60007fde0ff */
[----:B------:R-:W-:Y:S04]  /*f1b0*/  STL [R1+0x194], R21 ;  /* 0x0001941501007387 */ /* 0x000fe80000100800 */
[----:B------:R-:W-:Y:S04]  /*f1c0*/  STL [R1+0x1d0], R20 ;  /* 0x0001d01401007387 */ /* 0x000fe80000100800 */
[----:B------:R0:W-:Y:S04]  /*f1d0*/  STL [R1+0x19c], R19 ;  /* 0x00019c1301007387 */ /* 0x0001e80000100800 */
[----:B------:R1:W-:Y:S04]  /*f1e0*/  STL [R1+0x1d8], R18 ;  /* 0x0001d81201007387 */ /* 0x0003e80000100800 */
[----:B------:R4:W-:Y:S01]  /*f1f0*/  STL [R1+0x1a4], R17 ;  /* 0x0001a41101007387 */ /* 0x0009e20000100800 */
[----:B0-----:R-:W-:-:S02]  /*f200*/  IADD3 R19, P5, R10, R3, RZ ;  /* 0x000000030a137210 */ /* 0x001fc40007fbe0ff */
[-C--:B-1----:R-:W-:Y:S02]  /*f210*/  LEA.HI.X.SX32 R18, R16, R2.reuse, 0x1, P3 ;  /* 0x0000000210127211 */ /* 0x082fe400018f0eff */
[-C--:B------:R-:W-:Y:S02]  /*f220*/  LEA.HI.X.SX32 R16, R15, R2.reuse, 0x1, P2 ;  /* 0x000000020f107211 */ /* 0x080fe400010f0eff */
[-C--:B----4-:R-:W-:Y:S01]  /*f230*/  IADD3 R17, P3, R9, R3.reuse, RZ ;  /* 0x0000000309117210 */ /* 0x090fe20007f7e0ff */
[----:B------:R-:W-:Y:S01]  /*f240*/  STL [R1+0x1e0], R19 ;  /* 0x0001e01301007387 */ /* 0x000fe20000100800 */
[-C--:B------:R-:W-:Y:S02]  /*f250*/  IADD3 R15, P2, R8, R3.reuse, RZ ;  /* 0x00000003080f7210 */ /* 0x080fe40007f5e0ff */
[----:B------:R-:W-:Y:S01]  /*f260*/  LEA.HI.X.SX32 R14, R14, R2, 0x1, P1 ;  /* 0x000000020e0e7211 */ /* 0x000fe200008f0eff */
        /* <DEDUP_REMOVED lines=35> */
[----:B------:R-:W-:Y:S01]  /*f4a0*/  STL [R1+0x1f4], R9 ;  /* 0x0001f40901007387 */ /* 0x000fe20000100800 */
[----:B------:R-:W-:-:S03]  /*f4b0*/  LEA.HI.X.SX32 R5, R5, R2, 0x1, P4 ;  /* 0x0000000205057211 */ /* 0x000fc600020f0eff */
[----:B------:R-:W-:Y:S04]  /*f4c0*/  STL [R1+0x230], R8 ;  /* 0x0002300801007387 */ /* 0x000fe80000100800 */
[----:B------:R0:W-:Y:S04]  /*f4d0*/  STL [R1+0x1fc], R7 ;  /* 0x0001fc0701007387 */ /* 0x0001e80000100800 */
[----:B------:R1:W-:Y:S01]  /*f4e0*/  STL [R1+0x238], R6 ;  /* 0x0002380601007387 */ /* 0x0003e20000100800 */
[----:B0-----:R-:W-:-:S03]  /*f4f0*/  IADD3 R7, P4, R82, R3, RZ ;  /* 0x0000000352077210 */ /* 0x001fc60007f9e0ff */
[----:B------:R0:W-:Y:S01]  /*f500*/  STL [R1+0x204], R5 ;  /* 0x0002040501007387 */ /* 0x0001e20000100800 */
[----:B-1----:R-:W-:-:S03]  /*f510*/  LEA.HI.X.SX32 R6, R4, R2, 0x1, P6 ;  /* 0x0000000204067211 */ /* 0x002fc600030f0eff */
[----:B------:R-:W-:Y:S01]  /*f520*/  STL [R1+0x240], R7 ;  /* 0x0002400701007387 */ /* 0x000fe20000100800 */
[----:B------:R-:W-:-:S03]  /*f530*/  LEA.HI.X.SX32 R4, R77, R2, 0x1, P5 ;  /* 0x000000024d047211 */ /* 0x000fc600028f0eff */
[----:B------:R1:W-:Y:S01]  /*f540*/  STL [R1+0x20c], R6 ;  /* 0x00020c0601007387 */ /* 0x0003e20000100800 */
[----:B0-----:R-:W-:-:S05]  /*f550*/  IADD3 R5, P6, R83, R3, RZ ;  /* 0x0000000353057210 */ /* 0x001fca0007fde0ff */
[----:B------:R0:W-:Y:S01]  /*f560*/  STL [R1+0x248], R5 ;  /* 0x0002480501007387 */ /* 0x0001e20000100800 */
[----:B-1----:R-:W-:-:S03]  /*f570*/  IADD3 R6, P5, R84, R3, RZ ;  /* 0x0000000354067210 */ /* 0x002fc60007fbe0ff */
[----:B------:R1:W-:Y:S04]  /*f580*/  STL [R1+0x214], R4 ;  /* 0x0002140401007387 */ /* 0x0003e80000100800 */
[----:B------:R-:W-:Y:S01]  /*f590*/  STL [R1+0x250], R6 ;  /* 0x0002500601007387 */ /* 0x000fe20000100800 */
[----:B0-----:R-:W-:-:S03]  /*f5a0*/  LEA.HI.X.SX32 R5, R78, R2, 0x1, P3 ;  /* 0x000000024e057211 */ /* 0x001fc600018f0eff */
[----:B------:R-:W4:Y:S01]  /*f5b0*/  LDL.LU R16, [R1+0x4] ;  /* 0x0000040001107983 */ /* 0x000f220000300800 */
[----:B-1----:R-:W-:-:S03]  /*f5c0*/  IADD3 R4, P3, R85, R3, RZ ;  /* 0x0000000355047210 */ /* 0x002fc60007f7e0ff */
[----:B------:R0:W-:Y:S04]  /*f5d0*/  STL [R1+0x21c], R5 ;  /* 0x00021c0501007387 */ /* 0x0001e80000100800 */
[----:B------:R1:W-:Y:S04]  /*f5e0*/  STL [R1+0x258], R4 ;  /* 0x0002580401007387 */ /* 0x0003e80000100800 */
[----:B------:R-:W4:Y:S01]  /*f5f0*/  LDL.LU R17, [R1+0x10] ;  /* 0x0000100001117983 */ /* 0x000f220000300800 */
[----:B0-----:R-:W-:Y:S02]  /*f600*/  LEA.HI.X.SX32 R5, R79, R2, 0x1, P2 ;  /* 0x000000024f057211 */ /* 0x001fe400010f0eff */
[----:B-1----:R-:W-:-:S03]  /*f610*/  IADD3 R4, P2, R86, R3, RZ ;  /* 0x0000000356047210 */ /* 0x002fc60007f5e0ff */
[----:B------:R0:W-:Y:S04]  /*f620*/  STL [R1+0x224], R5 ;  /* 0x0002240501007387 */ /* 0x0001e80000100800 */
[----:B------:R-:W4:Y:S04]  /*f630*/  LDL.LU R18, [R1+0x1c] ;  /* 0x00001c0001127983 */ /* 0x000f280000300800 */
[----:B------:R1:W-:Y:S01]  /*f640*/  STL [R1+0x260], R4 ;  /* 0x0002600401007387 */ /* 0x0003e20000100800 */
[----:B0-----:R-:W-:-:S03]  /*f650*/  LEA.HI.X.SX32 R5, R80, R2, 0x1, P1 ;  /* 0x0000000250057211 */ /* 0x001fc600008f0eff */
[----:B------:R-:W4:Y:S04]  /*f660*/  LDL.LU R19, [R1+0x20] ;  /* 0x0000200001137983 */ /* 0x000f280000300800 */
[----:B------:R0:W-:Y:S01]  /*f670*/  STL [R1+0x22c], R5 ;  /* 0x00022c0501007387 */ /* 0x0001e20000100800 */
[----:B-1----:R-:W-:-:S03]  /*f680*/  IADD3 R4, P1, R89, R3, RZ ;  /* 0x0000000359047210 */ /* 0x002fc60007f3e0ff */
[----:B------:R-:W4:Y:S01]  /*f690*/  LDL.LU R20, [R1+0x18] ;  /* 0x0000180001147983 */ /* 0x000f220000300800 */
[----:B0-----:R-:W-:-:S03]  /*f6a0*/  LEA.HI.X.SX32 R5, R81, R2, 0x1, P0 ;  /* 0x0000000251057211 */ /* 0x001fc600000f0eff */
[----:B------:R0:W-:Y:S04]  /*f6b0*/  STL [R1+0x268], R4 ;  /* 0x0002680401007387 */ /* 0x0001e80000100800 */
[----:B------:R-:W4:Y:S04]  /*f6c0*/  LDL.LU R21, [R1+0x14] ;  /* 0x0000140001157983 */ /* 0x000f280000300800 */
[----:B------:R1:W-:Y:S01]  /*f6d0*/  STL [R1+0x234], R5 ;  /* 0x0002340501007387 */ /* 0x0003e20000100800 */
[----:B0-----:R-:W-:-:S03]  /*f6e0*/  IADD3 R4, P0, R90, R3, RZ ;  /* 0x000000035a047210 */ /* 0x001fc60007f1e0ff */
[----:B------:R-:W4:Y:S04]  /*f6f0*/  LDL.LU R22, [R1+0xc] ;  /* 0x00000c0001167983 */ /* 0x000f280000300800 */
[----:B------:R0:W-:Y:S04]  /*f700*/  STL [R1+0x270], R4 ;  /* 0x0002700401007387 */ /* 0x0001e80000100800 */
[----:B------:R-:W4:Y:S01]  /*f710*/  LDL.LU R23, [R1+0x8] ;  /* 0x0000080001177983 */ /* 0x000f220000300800 */
[-C--:B-1----:R-:W-:Y:S02]  /*f720*/  LEA.HI.X.SX32 R5, R82, R2.reuse, 0x1, P4 ;  /* 0x0000000252057211 */ /* 0x082fe400020f0eff */
[----:B------:R-:W-:-:S02]  /*f730*/  LEA.HI.X.SX32 R6, R83, R2, 0x1, P6 ;  /* 0x0000000253067211 */ /* 0x000fc400030f0eff */
[-C--:B0-----:R-:W-:Y:S01]  /*f740*/  IADD3 R4, P4, R91, R3.reuse, RZ ;  /* 0x000000035b047210 */ /* 0x081fe20007f9e0ff */
[----:B------:R0:W-:Y:S04]  /*f750*/  STL [R1+0x23c], R5 ;  /* 0x00023c0501007387 */ /* 0x0001e80000100800 */
[----:B------:R1:W-:Y:S04]  /*f760*/  STL [R1+0x278], R4 ;  /* 0x0002780401007387 */ /* 0x0003e80000100800 */
[----:B------:R3:W-:Y:S01]  /*f770*/  STL [R1+0x244], R6 ;  /* 0x0002440601007387 */ /* 0x0007e20000100800 */
[----:B0-----:R-:W-:-:S02]  /*f780*/  IADD3 R5, P6, R92, R3, RZ ;  /* 0x000000035c057210 */ /* 0x001fc40007fde0ff */
[----:B-1----:R-:W-:-:S03]  /*f790*/  LEA.HI.X.SX32 R4, R84, R2, 0x1, P5 ;  /* 0x0000000254047211 */ /* 0x002fc600028f0eff */
[----:B------:R0:W-:Y:S01]  /*f7a0*/  STL [R1+0x280], R5 ;  /* 0x0002800501007387 */ /* 0x0001e20000100800 */
[----:B---3--:R-:W-:-:S03]  /*f7b0*/  IADD3 R6, P5, R93, R3, RZ ;  /* 0x000000035d067210 */ /* 0x008fc60007fbe0ff */
[----:B------:R1:W-:Y:S01]  /*f7c0*/  STL [R1+0x24c], R4 ;  /* 0x00024c0401007387 */ /* 0x0003e20000100800 */
[----:B------:R-:W-:-:S03]  /*f7d0*/  IMAD R239, R239, UR4, RZ ;  /* 0x00000004efef7c24 */ /* 0x000fc6000f8e02ff */
[----:B------:R3:W-:Y:S01]  /*f7e0*/  STL [R1+0x288], R6 ;  /* 0x0002880601007387 */ /* 0x0007e20000100800 */
[----:B0-----:R-:W-:Y:S02]  /*f7f0*/  LEA.HI.X.SX32 R5, R85, R2, 0x1, P3 ;  /* 0x0000000255057211 */ /* 0x001fe400018f0eff */
[----:B-1----:R-:W-:-:S03]  /*f800*/  IADD3 R4, P3, R94, R3, RZ ;  /* 0x000000035e047210 */ /* 0x002fc60007f7e0ff */
[----:B------:R0:W-:Y:S01]  /*f810*/  STL [R1+0x254], R5 ;  /* 0x0002540501007387 */ /* 0x0001e20000100800 */
[----:B---3--:R-:W-:-:S03]  /*f820*/  LEA.HI.X.SX32 R6, R86, R2, 0x1, P2 ;  /* 0x0000000256067211 */ /* 0x008fc600010f0eff */
[----:B------:R1:W-:Y:S01]  /*f830*/  STL [R1+0x290], R4 ;  /* 0x0002900401007387 */ /* 0x0003e20000100800 */
[----:B------:R-:W-:-:S03]  /*f840*/  IMAD R243, R243, UR4, RZ ;  /* 0x00000004f3f37c24 */ /* 0x000fc6000f8e02ff */
[----:B------:R3:W-:Y:S01]  /*f850*/  STL [R1+0x25c], R6 ;  /* 0x00025c0601007387 */ /* 0x0007e20000100800 */
[----:B0-----:R-:W-:Y:S02]  /*f860*/  IADD3 R5, P2, R95, R3, RZ ;  /* 0x000000035f057210 */ /* 0x001fe40007f5e0ff */
        /* <DEDUP_REMOVED lines=10> */
[----:B------:R1:W-:Y:S04]  /*f910*/  STL [R1+0x2a8], R4 ;  /* 0x0002a80401007387 */ /* 0x0003e80000100800 */
[----:B------:R-:W-:Y:S01]  /*f920*/  STL [R1+0x274], R6 ;  /* 0x0002740601007387 */ /* 0x000fe20000100800 */
[----:B0-----:R-:W-:Y:S02]  /*f930*/  IADD3 R5, P4, R250, R3, RZ ;  /* 0x00000003fa057210 */ /* 0x001fe40007f9e0ff */
[----:B-1----:R-:W-:-:S03]  /*f940*/  LEA.HI.X.SX32 R4, R92, R2, 0x1, P6 ;  /* 0x000000025c047211 */ /* 0x002fc600030f0eff */
[----:B------:R0:W-:Y:S04]  /*f950*/  STL [R1+0x2b0], R5 ;  /* 0x0002b00501007387 */ /* 0x0001e80000100800 */
[----:B------:R1:W-:Y:S01]  /*f960*/  STL [R1+0x27c], R4 ;  /* 0x00027c0401007387 */ /* 0x0003e20000100800 */
[----:B0-----:R-:W-:Y:S01]  /*f970*/  LEA.HI.X.SX32 R5, R93, R2, 0x1, P5 ;  /* 0x000000025d057211 */ /* 0x001fe200028f0eff */
[----:B------:R-:W-:Y:S02]  /*f980*/  IMAD R0, R0, UR4, RZ ;  /* 0x0000000400007c24 */ /* 0x000fe4000f8e02ff */
[----:B--2---:R-:W-:Y:S02]  /*f990*/  IMAD R252, R252, UR4, RZ ;  /* 0x00000004fcfc7c24 */ /* 0x004fe4000f8e02ff */
[----:B------:R-:W-:-:S02]  /*f9a0*/  IMAD R251, R251, UR4, RZ ;  /* 0x00000004fbfb7c24 */ /* 0x000fc4000f8e02ff */
[----:B------:R-:W-:Y:S02]  /*f9b0*/  IMAD R245, R245, UR4, RZ ;  /* 0x00000004f5f57c24 */ /* 0x000fe4000f8e02ff */
[----:B------:R-:W-:Y:S02]  /*f9c0*/  IMAD R244, R244, UR4, RZ ;  /* 0x00000004f4f47c24 */ /* 0x000fe4000f8e02ff */
[----:B------:R-:W-:Y:S02]  /*f9d0*/  IMAD R242, R242, UR4, RZ ;  /* 0x00000004f2f27c24 */ /* 0x000fe4000f8e02ff */
[----:B------:R-:W-:Y:S02]  /*f9e0*/  IMAD R241, R241, UR4, RZ ;  /* 0x00000004f1f17c24 */ /* 0x000fe4000f8e02ff */
[----:B------:R-:W-:Y:S02]  /*f9f0*/  IMAD R238, R238, UR4, RZ ;  /* 0x00000004eeee7c24 */ /* 0x000fe4000f8e02ff */
        /* <DEDUP_REMOVED lines=11> */
[----:B------:R-:W-:Y:S01]  /*fab0*/  IMAD R106, R106, UR4, RZ ;  /* 0x000000046a6a7c24 */ /* 0x000fe2000f8e02ff */
[----:B----4-:R-:W-:-:S05]  /*fac0*/  IADD3 R6, P6, R16, R3, RZ ;  /* 0x0000000310067210 */ /* 0x010fca0007fde0ff */
[----:B------:R0:W-:Y:S01]  /*fad0*/  STL [R1+0x2b8], R6 ;  /* 0x0002b80601007387 */ /* 0x0001e20000100800 */
[-C--:B-1----:R-:W-:Y:S02]  /*fae0*/  IADD3 R4, P5, R17, R3.reuse, RZ ;  /* 0x0000000311047210 */ /* 0x082fe40007fbe0ff */
[----:B0-----:R-:W-:Y:S01]  /*faf0*/  LEA.HI.X.SX32 R6, R94, R2, 0x1, P3 ;  /* 0x000000025e067211 */ /* 0x001fe200018f0eff */
[----:B------:R0:W-:Y:S04]  /*fb00*/  STL [R1+0x284], R5 ;  /* 0x0002840501007387 */ /* 0x0001e80000100800 */
[----:B------:R1:W-:Y:S04]  /*fb10*/  STL [R1+0x2c0], R4 ;  /* 0x0002c00401007387 */ /* 0x0003e80000100800 */
[----:B------:R2:W-:Y:S01]  /*fb20*/  STL [R1+0x28c], R6 ;  /* 0x00028c0601007387 */ /* 0x0005e20000100800 */
[----:B0-----:R-:W-:-:S02]  /*fb30*/  IADD3 R5, P3, R18, R3, RZ ;  /* 0x0000000312057210 */ /* 0x001fc40007f7e0ff */
[----:B-1----:R-:W-:-:S03]  /*fb40*/  LEA.HI.X.SX32 R4, R95, R2, 0x1, P2 ;  /* 0x000000025f047211 */ /* 0x002fc600010f0eff */
[----:B------:R0:W-:Y:S01]  /*fb50*/  STL [R1+0x2c8], R5 ;  /* 0x0002c80501007387 */ /* 0x0001e20000100800 */
[----:B--2---:R-:W-:-:S03]  /*fb60*/  IADD3 R6, P2, R19, R3, RZ ;  /* 0x0000000313067210 */ /* 0x004fc60007f5e0ff */
[----:B------:R1:W-:Y:S04]  /*fb70*/  STL [R1+0x294], R4 ;  /* 0x0002940401007387 */ /* 0x0003e80000100800 */
[----:B------:R2:W-:Y:S01]  /*fb80*/  STL [R1+0x2d0], R6 ;  /* 0x0002d00601007387 */ /* 0x0005e20000100800 */
[----:B0-----:R-:W-:Y:S02]  /*fb90*/  LEA.HI.X.SX32 R5, R239, R2, 0x1, P1 ;  /* 0x00000002ef057211 */ /* 0x001fe400008f0eff */
[----:B-1----:R-:W-:-:S03]  /*fba0*/  IADD3 R4, P1, R20, R3, RZ ;  /* 0x0000000314047210 */ /* 0x002fc60007f3e0ff */
[----:B------:R0:W-:Y:S01]  /*fbb0*/  STL [R1+0x29c], R5 ;  /* 0x00029c0501007387 */ /* 0x0001e20000100800 */
[----:B--2---:R-:W-:-:S03]  /*fbc0*/  LEA.HI.X.SX32 R6, R243, R2, 0x1, P0 ;  /* 0x00000002f3067211 */ /* 0x004fc600000f0eff */
[----:B------:R1:W-:Y:S04]  /*fbd0*/  STL [R1+0x2d8], R4 ;  /* 0x0002d80401007387 */ /* 0x0003e80000100800 */
[----:B------:R2:W-:Y:S01]  /*fbe0*/  STL [R1+0x2a4], R6 ;  /* 0x0002a40601007387 */ /* 0x0005e20000100800 */
[----:B0-----:R-:W-:Y:S02]  /*fbf0*/  IADD3 R5, P0, R21, R3, RZ ;  /* 0x0000000315057210 */ /* 0x001fe40007f1e0ff */
        /* <DEDUP_REMOVED lines=35> */
[-C--:B0-----:R-:W-:Y:S02]  /*fe30*/  IADD3 R5, P6, R241, R3.reuse, RZ ;  /* 0x00000003f1057210 */ /* 0x081fe40007fde0ff */
[----:B-1----:R-:W-:Y:S02]  /*fe40*/  LEA.HI.X.SX32 R4, R0, R2, 0x1, P5 ;  /* 0x0000000200047211 */ /* 0x002fe400028f0eff */
[----:B------:R-:W3:Y:S01]  /*fe50*/  LDL.LU R0, [R1+0xb48] ;  /* 0x000b480001007983 */ /* 0x000ee20000300800 */
[----:B--2---:R-:W-:-:S03]  /*fe60*/  IADD3 R6, P5, R238, R3, RZ ;  /* 0x00000003ee067210 */ /* 0x004fc60007fbe0ff */
[----:B------:R0:W-:Y:S04]  /*fe70*/  STL [R1+0x328], R5 ;  /* 0x0003280501007387 */ /* 0x0001e80000100800 */
        /* <DEDUP_REMOVED lines=42> */
[----:B------:R1:W-:Y:S01]  /*10120*/  STL [R1+0x380], R4 ;  /* 0x0003800401007387 */ /* 0x0003e20000100800 */
[----:B------:R-:W-:-:S03]  /*10130*/  IMAD R107, R107, UR4, RZ ;  /* 0x000000046b6b7c24 */ /* 0x000fc6000f8e02ff */
[----:B------:R2:W-:Y:S01]  /*10140*/  STL [R1+0x34c], R6 ;  /* 0x00034c0601007387 */ /* 0x0005e20000100800 */
[----:B0-----:R-:W-:Y:S02]  /*10150*/  IADD3 R5, P0, R105, R3, RZ ;  /* 0x0000000369057210 */ /* 0x001fe40007f1e0ff */
[----:B-1----:R-:W-:-:S03]  /*10160*/  LEA.HI.X.SX32 R4, R99, R2, 0x1, P4 ;  /* 0x0000000263047211 */ /* 0x002fc600020f0eff */
[----:B------:R0:W-:Y:S01]  /*10170*/  STL [R1+0x388], R5 ;  /* 0x0003880501007387 */ /* 0x0001e20000100800 */
[----:B--2---:R-:W-:-:S03]  /*10180*/  IADD3 R6, P4, R106, R3, RZ ;  /* 0x000000036a067210 */ /* 0x004fc60007f9e0ff */
[----:B------:R1:W-:Y:S01]  /*10190*/  STL [R1+0x354], R4 ;  /* 0x0003540401007387 */ /* 0x0003e20000100800 */
[----:B------:R-:W-:-:S03]  /*101a0*/  IMAD R108, R108, UR4, RZ ;  /* 0x000000046c6c7c24 */ /* 0x000fc6000f8e02ff */
[----:B------:R2:W-:Y:S01]  /*101b0*/  STL [R1+0x390], R6 ;  /* 0x0003900601007387 */ /* 0x0005e20000100800 */
[----:B0-----:R-:W-:Y:S01]  /*101c0*/  LEA.HI.X.SX32 R5, R100, R2, 0x1, P6 ;  /* 0x0000000264057211 */ /* 0x001fe200030f0eff */
[----:B------:R-:W-:Y:S01]  /*101d0*/  IMAD R109, R109, UR4, RZ ;  /* 0x000000046d6d7c24 */ /* 0x000fe2000f8e02ff */
        /* <DEDUP_REMOVED lines=730> */
[----:B------:R-:W-:Y:S04]  /*12f80*/  STL [R1+0xa3c], R6 ;  /* 0x000a3c0601007387 */ /* 0x000fe80000100800 */
[----:B------:R-:W2:Y:S01]  /*12f90*/  LDL.LU R21, [R1+0x45c] ;  /* 0x00045c0001157983 */ /* 0x000ea20000300800 */
[----:B------:R-:W-:Y:S01]  /*12fa0*/  IMAD R75, R75, UR4, RZ ;  /* 0x000000044b4b7c24 */ /* 0x000fe2000f8e02ff */
[----:B0-----:R-:W-:Y:S01]  /*12fb0*/  LEA.HI.X.SX32 R5, R64, R2, 0x1, P6 ;  /* 0x0000000240057211 */ /* 0x001fe200030f0eff */
[----:B------:R-:W-:-:S03]  /*12fc0*/  IMAD R76, R76, UR4, RZ ;  /* 0x000000044c4c7c24 */ /* 0x000fc6000f8e02ff */
[----:B-1----:R-:W-:Y:S01]  /*12fd0*/  IADD3 R4, P6, R75, R3, RZ ;  /* 0x000000034b047210 */ /* 0x002fe20007fde0ff */
[----:B------:R0:W-:Y:S01]  /*12fe0*/  STL [R1+0xa0c], R5 ;  /* 0x000a0c0501007387 */ /* 0x0001e20000100800 */
[----:B------:R-:W-:-:S03]  /*12ff0*/  IMAD R249, R249, UR4, RZ ;  /* 0x00000004f9f97c24 */ /* 0x000fc6000f8e02ff */
[----:B------:R1:W-:Y:S01]  /*13000*/  STL [R1+0xa40], R4 ;  /* 0x000a400401007387 */ /* 0x0003e20000100800 */
[-C--:B0-----:R-:W-:Y:S02]  /*13010*/  LEA.HI.X.SX32 R5, R66, R2.reuse, 0x1, P5 ;  /* 0x0000000242057211 */ /* 0x081fe400028f0eff */
[-C--:B------:R-:W-:Y:S01]  /*13020*/  IADD3 R6, P5, R76, R3.reuse, RZ ;  /* 0x000000034c067210 */ /* 0x080fe20007fbe0ff */
[----:B------:R-:W-:Y:S01]  /*13030*/  IMAD R246, R246, UR4, RZ ;  /* 0x00000004f6f67c24 */ /* 0x000fe2000f8e02ff */
[----:B-1----:R-:W-:Y:S01]  /*13040*/  LEA.HI.X.SX32 R4, R67, R2, 0x1, P3 ;  /* 0x0000000243047211 */ /* 0x002fe200018f0eff */
[----:B------:R0:W-:Y:S01]  /*13050*/  STL [R1+0xa14], R5 ;  /* 0x000a140501007387 */ /* 0x0001e20000100800 */
[----:B------:R-:W1:Y:S01]  /*13060*/  S2R R23, SR_TID.X ;  /* 0x0000000000177919 */ /* 0x000e620000002100 */
[----:B------:R-:W-:Y:S01]  /*13070*/  IMAD R247, R247, UR4, RZ ;  /* 0x00000004f7f77c24 */ /* 0x000fe2000f8e02ff */
[----:B0-----:R-:W-:Y:S01]  /*13080*/  IADD3 R5, P3, R249, R3, RZ ;  /* 0x00000003f9057210 */ /* 0x001fe20007f7e0ff */
[----:B------:R0:W-:Y:S01]  /*13090*/  STL [R1+0xa44], R6 ;  /* 0x000a440601007387 */ /* 0x0001e20000100800 */
[----:B------:R-:W-:-:S03]  /*130a0*/  IMAD R248, R248, UR4, RZ ;  /* 0x00000004f8f87c24 */ /* 0x000fc6000f8e02ff */
[----:B------:R4:W-:Y:S04]  /*130b0*/  STL [R1+0xa1c], R4 ;  /* 0x000a1c0401007387 */ /* 0x0009e80000100800 */
[----:B------:R3:W-:Y:S01]  /*130c0*/  STL [R1+0xa48], R5 ;  /* 0x000a480501007387 */ /* 0x0007e20000100800 */
[-C--:B0-----:R-:W-:Y:S01]  /*130d0*/  LEA.HI.X.SX32 R6, R69, R2.reuse, 0x1, P2 ;  /* 0x0000000245067211 */ /* 0x081fe200010f0eff */
[----:B------:R-:W0:Y:S01]  /*130e0*/  S2R R22, SR_TID.X ;  /* 0x0000000000167919 */ /* 0x000e220000002100 */
[-C--:B----4-:R-:W-:Y:S02]  /*130f0*/  IADD3 R4, P2, R246, R3.reuse, RZ ;  /* 0x00000003f6047210 */ /* 0x090fe40007f5e0ff */
[----:B---3--:R-:W-:Y:S01]  /*13100*/  LEA.HI.X.SX32 R5, R70, R2, 0x1, P1 ;  /* 0x0000000246057211 */ /* 0x008fe200008f0eff */
[----:B------:R3:W-:Y:S04]  /*13110*/  STL [R1+0xa24], R6 ;  /* 0x000a240601007387 */ /* 0x0007e80000100800 */
[----:B------:R4:W-:Y:S04]  /*13120*/  STL [R1+0xa4c], R4 ;  /* 0x000a4c0401007387 */ /* 0x0009e80000100800 */
[----:B------:R1:W-:Y:S01]  /*13130*/  STL [R1+0xa2c], R5 ;  /* 0x000a2c0501007387 */ /* 0x0003e20000100800 */
[----:B---3--:R-:W-:-:S02]  /*13140*/  IADD3 R6, P1, R247, R3, RZ ;  /* 0x00000003f7067210 */ /* 0x008fc40007f3e0ff */
[----:B----4-:R-:W-:-:S03]  /*13150*/  LEA.HI.X.SX32 R4, R72, R2, 0x1, P0 ;  /* 0x0000000248047211 */ /* 0x010fc600000f0eff */
[----:B------:R-:W-:Y:S01]  /*13160*/  STL [R1+0xa50], R6 ;  /* 0x000a500601007387 */ /* 0x000fe20000100800 */
[----:B-1----:R-:W-:Y:S02]  /*13170*/  IADD3 R5, P0, R248, R3, RZ ;  /* 0x00000003f8057210 */ /* 0x002fe40007f1e0ff */
[-C--:B------:R-:W-:Y:S01]  /*13180*/  LEA.HI.X.SX32 R3, R73, R2.reuse, 0x1, P4 ;  /* 0x0000000249037211 */ /* 0x080fe200020f0eff */
[----:B------:R1:W-:Y:S04]  /*13190*/  STL [R1+0xa34], R4 ;  /* 0x000a340401007387 */ /* 0x0003e80000100800 */
[----:B------:R3:W-:Y:S04]  /*131a0*/  STL [R1+0x65c], R5 ;  /* 0x00065c0501007387 */ /* 0x0007e80000100800 */
[----:B------:R4:W-:Y:S01]  /*131b0*/  STL [R1+0x454], R3 ;  /* 0x0004540301007387 */ /* 0x0009e20000100800 */
[----:B-1----:R-:W-:-:S02]  /*131c0*/  LEA.HI.X.SX32 R4, R75, R2, 0x1, P6 ;  /* 0x000000024b047211 */ /* 0x002fc400030f0eff */
[----:B---3--:R-:W-:-:S03]  /*131d0*/  LEA.HI.X.SX32 R5, R76, R2, 0x1, P5 ;  /* 0x000000024c057211 */ /* 0x008fc600028f0eff */
[----:B------:R1:W-:Y:S01]  /*131e0*/  STL [R1+0x648], R4 ;  /* 0x0006480401007387 */ /* 0x0003e20000100800 */
[----:B----4-:R-:W-:-:S03]  /*131f0*/  LEA.HI.X.SX32 R3, R249, R2, 0x1, P3 ;  /* 0x00000002f9037211 */ /* 0x010fc600018f0eff */
[----:B------:R-:W-:Y:S04]  /*13200*/  STL [R1+0x64c], R5 ;  /* 0x00064c0501007387 */ /* 0x000fe80000100800 */
[----:B------:R3:W-:Y:S01]  /*13210*/  STL [R1+0x650], R3 ;  /* 0x0006500301007387 */ /* 0x0007e20000100800 */
[-C--:B-1----:R-:W-:Y:S02]  /*13220*/  LEA.HI.X.SX32 R4, R246, R2.reuse, 0x1, P2 ;  /* 0x00000002f6047211 */ /* 0x082fe400010f0eff */
[-C--:B---3--:R-:W-:Y:S02]  /*13230*/  LEA.HI.X.SX32 R3, R247, R2.reuse, 0x1, P1 ;  /* 0x00000002f7037211 */ /* 0x088fe400008f0eff */
[----:B------:R-:W-:Y:S01]  /*13240*/  LEA.HI.X.SX32 R2, R248, R2, 0x1, P0 ;  /* 0x00000002f8027211 */ /* 0x000fe200000f0eff */
[----:B------:R-:W-:Y:S04]  /*13250*/  STL [R1+0x654], R4 ;  /* 0x0006540401007387 */ /* 0x000fe80000100800 */
[----:B------:R-:W-:Y:S01]  /*13260*/  STL [R1+0x658], R3 ;  /* 0x0006580301007387 */ /* 0x000fe20000100800 */
[----:B------:R-:W-:-:S03]  /*13270*/  SHF.R.U32.HI R242, RZ, 0x6, R23 ;  /* 0x00000006fff27819 */ /* 0x000fc60000011617 */
[----:B------:R1:W-:Y:S01]  /*13280*/  STL [R1+0x458], R2 ;  /* 0x0004580201007387 */ /* 0x0003e20000100800 */
[----:B0-----:R-:W-:Y:S02]  /*13290*/  LOP3.LUT R22, R22, 0x3f, RZ, 0xc0, !PT ;  /* 0x0000003f16167812 */ /* 0x001fe400078ec0ff */
[----:B------:R-:W-:Y:S01]  /*132a0*/  SGXT.U32 R242, R242, 0x1 ;  /* 0x00000001f2f2781a */ /* 0x000fe20000000000 */
[----:B-1----:R-:W-:-:S05]  /*132b0*/  IMAD.SHL.U32 R2, R23, 0x10, RZ ;  /* 0x0000001017027824 */ /* 0x002fca00078e00ff */
[----:B------:R-:W-:Y:S01]  /*132c0*/  LOP3.LUT R3, R2, 0x70, RZ, 0xc0, !PT ;  /* 0x0000007002037812 */ /* 0x000fe200078ec0ff */
[----:B------:R-:W-:-:S04]  /*132d0*/  IMAD.WIDE R12, R242, UR17, RZ ;  /* 0x00000011f20c7c25 */ /* 0x000fc8000f8e02ff */
[----:B------:R0:W-:Y:S01]  /*132e0*/  STL [R1+0xb3c], R3 ;  /* 0x000b3c0301007387 */ /* 0x0001e20000100800 */
[----:B------:R-:W-:Y:S02]  /*132f0*/  IMAD R9, R22, 0x80, R3 ;  /* 0x0000008016097824 */ /* 0x000fe400078e0203 */
[----:B--2---:R-:W-:-:S05]  /*13300*/  IMAD R2, R21, UR10, RZ ;  /* 0x0000000a15027c24 */ /* 0x004fca000f8e02ff */
[----:B0-----:R-:W-:-:S04]  /*13310*/  IADD3 R3, P0, R2, UR12, RZ ;  /* 0x0000000c02037c10 */ /* 0x001fc8000ff1e0ff */
[----:B------:R-:W-:Y:S02]  /*13320*/  LEA.HI.X.SX32 R2, R2, UR13, 0x1, P0 ;  /* 0x0000000d02027c11 */ /* 0x000fe400080f0eff */
[----:B------:R-:W-:-:S05]  /*13330*/  IADD3 R14, P0, R12, R3, RZ ;  /* 0x000000030c0e7210 */ /* 0x000fca0007f1e0ff */
[----:B------:R-:W-:Y:S01]  /*13340*/  STL [R1+0x644], R14 ;  /* 0x0006440e01007387 */ /* 0x000fe20000100800 */
[----:B------:R-:W-:-:S03]  /*13350*/  IMAD.X R12, R13, 0x1, R2, P0 ;  /* 0x000000010d0c7824 */ /* 0x000fc600000e0602 */
[----:B------:R-:W2:Y:S04]  /*13360*/  LDL.LU R244, [R1+0x46c] ;  /* 0x00046c0001f47983 */ /* 0x000ea80000300800 */
[----:B------:R-:W3:Y:S04]  /*13370*/  LDL.LU R245, [R1+0x474] ;  /* 0x0004740001f57983 */ /* 0x000ee80000300800 */
[----:B------:R-:W-:Y:S04]  /*13380*/  STL [R1+0x640], R12 ;  /* 0x0006400c01007387 */ /* 0x000fe80000100800 */
[----:B------:R-:W4:Y:S04]  /*13390*/  LDL.LU R251, [R1+0x440] ;  /* 0x0004400001fb7983 */ /* 0x000f280000300800 */
[----:B------:R-:W4:Y:S04]  /*133a0*/  LDL.LU R252, [R1+0x43c] ;  /* 0x00043c0001fc7983 */ /* 0x000f280000300800 */
[----:B------:R-:W4:Y:S04]  /*133b0*/  LDL.LU R250, [R1+0x444] ;  /* 0x0004440001fa7983 */ /* 0x000f280000300800 */
[----:B------:R-:W4:Y:S01]  /*133c0*/  LDL.LU R243, [R1+0x448] ;  /* 0x0004480001f37983 */ /* 0x000f220000300800 */
[----:B------:R-:W-:-:S02]  /*133d0*/  UIMAD UR10, UR16, UR17, URZ ;  /* 0x00000011100a72a4 */ /* 0x000fc4000f8e023f */
[----:B------:R-:W-:Y:S02]  /*133e0*/  UIMAD UR11, UR19, UR17, URZ ;  /* 0x00000011130b72a4 */ /* 0x000fe4000f8e023f */
[----:B------:R-:W-:Y:S02]  /*133f0*/  UIMAD UR12, UR30, UR17, URZ ;  /* 0x000000111e0c72a4 */ /* 0x000fe4000f8e023f */
[----:B------:R-:W-:Y:S01]  /*13400*/  UIMAD UR13, UR31, UR17, URZ ;  /* 0x000000111f0d72a4 */ /* 0x000fe2000f8e023f */
[C---:B------:R-:W-:Y:S01]  /*13410*/  IADD3 R152, P0, R3.reuse, UR10, RZ ;  /* 0x0000000a03987c10 */ /* 0x040fe2000ff1e0ff */
[----:B------:R-:W-:Y:S01]  /*13420*/  UIMAD UR15, UR32, UR17, URZ ;  /* 0x00000011200f72a4 */ /* 0x000fe2000f8e023f */
[C---:B------:R-:W-:Y:S01]  /*13430*/  IADD3 R154, P6, R3.reuse, UR11, RZ ;  /* 0x0000000b039a7c10 */ /* 0x040fe2000ffde0ff */
[----:B------:R-:W-:Y:S01]  /*13440*/  UIMAD UR20, UR33, UR17, URZ ;  /* 0x00000011211472a4 */ /* 0x000fe2000f8e023f */
[----:B------:R-:W-:Y:S01]  /*13450*/  IADD3 R153, P2, R3, UR12, RZ ;  /* 0x0000000c03997c10 */ /* 0x000fe2000ff5e0ff */
[----:B------:R0:W-:Y:S01]  /*13460*/  STL [R1+0x460], R152 ;  /* 0x0004609801007387 */ /* 0x0001e20000100800 */
[----:B------:R-:W-:Y:S01]  /*13470*/  UIMAD UR21, UR34, UR17, URZ ;  /* 0x00000011221572a4 */ /* 0x000fe2000f8e023f */
[----:B------:R-:W-:Y:S01]  /*13480*/  IMAD.U32 R16, RZ, RZ, UR10 ;  /* 0x0000000aff107e24 */ /* 0x000fe2000f8e00ff */
[----:B------:R-:W-:Y:S01]  /*13490*/  LOP3.LUT R9, R9, R242, RZ, 0xfc, !PT ;  /* 0x000000f209097212 */ /* 0x000fe200078efcff */
[----:B------:R1:W-:Y:S01]  /*134a0*/  STL [R1+0x4a0], R154 ;  /* 0x0004a09a01007387 */ /* 0x0003e20000100800 */
[----:B------:R-:W-:Y:S01]  /*134b0*/  IMAD.U32 R17, RZ, RZ, UR11 ;  /* 0x0000000bff117e24 */ /* 0x000fe2000f8e00ff */
[----:B0-----:R-:W-:-:S02]  /*134c0*/  IADD3 R152, P1, R3, UR13, RZ ;  /* 0x0000000d03987c10 */ /* 0x001fc4000ff3e0ff */
[----:B------:R0:W-:Y:S01]  /*134d0*/  STL [R1+0x4e0], R153 ;  /* 0x0004e09901007387 */ /* 0x0001e20000100800 */
[----:B------:R-:W-:Y:S02]  /*134e0*/  LOP3.LUT R242, R242, 0x7c, RZ, 0xfc, !PT ;  /* 0x0000007cf2f27812 */ /* 0x000fe400078efcff */
[C---:B-1----:R-:W-:Y:S01]  /*134f0*/  IADD3 R154, P4, R3.reuse, UR15, RZ ;  /* 0x0000000f039a7c10 */ /* 0x042fe2000ff9e0ff */
[----:B------:R1:W-:Y:S01]  /*13500*/  STL [R1+0x520], R152 ;  /* 0x0005209801007387 */ /* 0x0003e20000100800 */
[----:B------:R-:W-:Y:S01]  /*13510*/  UIMAD UR22, UR35, UR17, URZ ;  /* 0x00000011231672a4 */ /* 0x000fe2000f8e023f */
[----:B------:R-:W-:Y:S01]  /*13520*/  IMAD.U32 R18, RZ, RZ, UR12 ;  /* 0x0000000cff127e24 */ /* 0x000fe2000f8e00ff */
[C---:B0-----:R-:W-:Y:S01]  /*13530*/  IADD3 R153, P5, R3.reuse, UR20, RZ ;  /* 0x0000001403997c10 */ /* 0x041fe2000ffbe0ff */
[----:B------:R-:W-:Y:S01]  /*13540*/  STL [R1+0x560], R154 ;  /* 0x0005609a01007387 */ /* 0x000fe20000100800 */
[-C--:B-1----:R-:W-:Y:S02]  /*13550*/  LEA.HI.X.SX32 R152, R16, R2.reuse, 0x1, P0 ;  /* 0x0000000210987211 */ /* 0x082fe400000f0eff */
[----:B------:R-:W-:Y:S01]  /*13560*/  IADD3 R16, P3, R3, UR21, RZ ;  /* 0x0000001503107c10 */ /* 0x000fe2000ff7e0ff */
[----:B------:R-:W-:Y:S01]  /*13570*/  STL [R1+0x5a0], R153 ;  /* 0x0005a09901007387 */ /* 0x000fe20000100800 */
[----:B------:R-:W-:Y:S01]  /*13580*/  LEA.HI.X.SX32 R17, R17, R2, 0x1, P6 ;  /* 0x0000000211117211 */ /* 0x000fe200030f0eff */
[----:B------:R-:W-:-:S02]  /*13590*/  IMAD R242, R242, UR17, RZ ;  /* 0x00000011f2f27c24 */ /* 0x000fc4000f8e02ff */
[----:B------:R-:W-:Y:S01]  /*135a0*/  STL [R1+0x45c], R152 ;  /* 0x00045c9801007387 */ /* 0x000fe20000100800 */
[----:B------:R-:W-:Y:S01]  /*135b0*/  IMAD.U32 R19, RZ, RZ, UR13 ;  /* 0x0000000dff137e24 */ /* 0x000fe2000f8e00ff */
[----:B------:R-:W-:Y:S02]  /*135c0*/  LEA.HI.X.SX32 R18, R18, R2, 0x1, P2 ;  /* 0x0000000212127211 */ /* 0x000fe400010f0eff */
[----:B------:R0:W-:Y:S01]  /*135d0*/  STL [R1+0x5e0], R16 ;  /* 0x0005e01001007387 */ /* 0x0001e20000100800 */
[----:B------:R-:W-:-:S03]  /*135e0*/  IMAD.U32 R20, RZ, RZ, UR15 ;  /* 0x0000000fff147e24 */ /* 0x000fc6000f8e00ff */
[----:B------:R1:W-:Y:S01]  /*135f0*/  STL [R1+0x49c], R17 ;  /* 0x00049c1101007387 */ /* 0x0003e20000100800 */
[----:B0-----:R-:W-:Y:S02]  /*13600*/  IADD3 R16, P0, R3, UR22, RZ ;  /* 0x0000001603107c10 */ /* 0x001fe4000ff1e0ff */
[----:B-1----:R-:W-:-:S03]  /*13610*/  IADD3 R17, P2, R242, R3, RZ ;  /* 0x00000003f2117210 */ /* 0x002fc60007f5e0ff */
[----:B------:R0:W-:Y:S01]  /*13620*/  STL [R1+0x620], R16 ;  /* 0x0006201001007387 */ /* 0x0001e20000100800 */
[----:B------:R-:W-:-:S03]  /*13630*/  IMAD.U32 R21, RZ, RZ, UR20 ;  /* 0x00000014ff157e24 */ /* 0x000fc6000f8e00ff */
[----:B------:R-:W-:Y:S04]  /*13640*/  STL [R1+0x4dc], R18 ;  /* 0x0004dc1201007387 */ /* 0x000fe80000100800 */
[----:B------:R1:W-:Y:S01]  /*13650*/  STL [R1+0x468], R17 ;  /* 0x0004681101007387 */ /* 0x0003e20000100800 */
[----:B0-----:R-:W-:Y:S01]  /*13660*/  LEA.HI.X.SX32 R16, R19, R2, 0x1, P1 ;  /* 0x0000000213107211 */ /* 0x001fe200008f0eff */
[----:B------:R-:W-:-:S04]  /*13670*/  IMAD.U32 R22, RZ, RZ, UR21 ;  /* 0x00000015ff167e24 */ /* 0x000fc8000f8e00ff */
[----:B------:R3:W-:Y:S01]  /*13680*/  STL [R1+0x51c], R16 ;  /* 0x00051c1001007387 */ /* 0x0007e20000100800 */
[-C--:B-1----:R-:W-:Y:S01]  /*13690*/  LEA.HI.X.SX32 R17, R20, R2.reuse, 0x1, P4 ;  /* 0x0000000214117211 */ /* 0x082fe200020f0eff */
[----:B------:R-:W-:Y:S01]  /*136a0*/  IMAD.U32 R23, RZ, RZ, UR22 ;  /* 0x00000016ff177e24 */ /* 0x000fe2000f8e00ff */
[----:B------:R-:W-:Y:S01]  /*136b0*/  LEA.HI.X.SX32 R19, R22, R2, 0x1, P3 ;  /* 0x0000000216137211 */ /* 0x000fe200018f0eff */
[----:B------:R-:W-:-:S04]  /*136c0*/  IMAD R239, RZ, RZ, -UR17 ;  /* 0x80000011ffef7e24 */ /* 0x000fc8000f8e02ff */
[----:B------:R-:W-:-:S04]  /*136d0*/  IMAD R4, R239, 0x2, R88 ;  /* 0x00000002ef047824 */ /* 0x000fc800078e0258 */
        /* <DEDUP_REMOVED lines=9> */
[----:B------:R-:W-:Y:S01]  /*13770*/  IMAD R15, R239, 0x2, R14 ;  /* 0x00000002ef0f7824 */ /* 0x000fe200078e020e */
[-C--:B--2---:R-:W-:Y:S02]  /*13780*/  IADD3 R18, P1, R244, R3.reuse, RZ ;  /* 0x00000003f4127210 */ /* 0x084fe40007f3e0ff */
[----:B---3--:R-:W-:-:S03]  /*13790*/  IADD3 R16, P4, R245, R3, RZ ;  /* 0x00000003f5107210 */ /* 0x008fc60007f9e0ff */
[----:B------:R0:W-:Y:S04]  /*137a0*/  STL [R1+0x470], R18 ;  /* 0x0004701201007387 */ /* 0x0001e80000100800 */
[----:B------:R4:W-:Y:S01]  /*137b0*/  STL [R1+0x55c], R17 ;  /* 0x00055c1101007387 */ /* 0x0009e20000100800 */
[----:B0-----:R-:W-:-:S03]  /*137c0*/  LEA.HI.X.SX32 R18, R21, R2, 0x1, P5 ;  /* 0x0000000215127211 */ /* 0x001fc600028f0eff */
[----:B------:R-:W-:Y:S01]  /*137d0*/  STL [R1+0x478], R16 ;  /* 0x0004781001007387 */ /* 0x000fe20000100800 */
[----:B----4-:R-:W-:-:S03]  /*137e0*/  IADD3 R17, P5, R251, R3, RZ ;  /* 0x00000003fb117210 */ /* 0x010fc60007fbe0ff */
[----:B------:R0:W-:Y:S04]  /*137f0*/  STL [R1+0x59c], R18 ;  /* 0x00059c1201007387 */ /* 0x0001e80000100800 */
[----:B------:R1:W-:Y:S04]  /*13800*/  STL [R1+0x480], R17 ;  /* 0x0004801101007387 */ /* 0x0003e80000100800 */
[----:B------:R2:W-:Y:S01]  /*13810*/  STL [R1+0x5dc], R19 ;  /* 0x0005dc1301007387 */ /* 0x0005e20000100800 */
[----:B0-----:R-:W-:Y:S02]  /*13820*/  LEA.HI.X.SX32 R18, R23, R2, 0x1, P0 ;  /* 0x0000000217127211 */ /* 0x001fe400000f0eff */
[----:B-1----:R-:W-:-:S02]  /*13830*/  IADD3 R17, P3, R252, R3, RZ ;  /* 0x00000003fc117210 */ /* 0x002fc40007f7e0ff */
[----:B--2---:R-:W-:-:S03]  /*13840*/  IADD3 R19, P0, R250, R3, RZ ;  /* 0x00000003fa137210 */ /* 0x004fc60007f1e0ff */
[----:B------:R-:W-:Y:S01]  /*13850*/  STL [R1+0x488], R17 ;  /* 0x0004881101007387 */ /* 0x000fe20000100800 */
[----:B------:R-:W-:-:S03]  /*13860*/  LEA.HI.X.SX32 R20, R244, R2, 0x1, P1 ;  /* 0x00000002f4147211 */ /* 0x000fc600008f0eff */
[----:B------:R0:W-:Y:S04]  /*13870*/  STL [R1+0x61c], R18 ;  /* 0x00061c1201007387 */ /* 0x0001e80000100800 */
[----:B------:R1:W-:Y:S01]  /*13880*/  STL [R1+0x490], R19 ;  /* 0x0004901301007387 */ /* 0x0003e20000100800 */
[----:B0-----:R-:W-:Y:S02]  /*13890*/  LEA.HI.X.SX32 R18, R242, R2, 0x1, P2 ;  /* 0x00000002f2127211 */ /* 0x001fe400010f0eff */
[----:B-1----:R-:W-:-:S03]  /*138a0*/  IADD3 R19, P2, R243, R3, RZ ;  /* 0x00000003f3137210 */ /* 0x002fc60007f5e0ff */
[----:B------:R-:W-:Y:S04]  /*138b0*/  STL [R1+0x464], R18 ;  /* 0x0004641201007387 */ /* 0x000fe80000100800 */
[----:B------:R0:W-:Y:S04]  /*138c0*/  STL [R1+0x498], R19 ;  /* 0x0004981301007387 */ /* 0x0001e80000100800 */
[----:B------:R1:W-:Y:S01]  /*138d0*/  STL [R1+0x46c], R20 ;  /* 0x00046c1401007387 */ /* 0x0003e20000100800 */
[----:B0-----:R-:W-:Y:S02]  /*138e0*/  IADD3 R19, P1, R0, R3, RZ ;  /* 0x0000000300137210 */ /* 0x001fe40007f3e0ff */
[----:B-1----:R-:W-:-:S02]  /*138f0*/  LEA.HI.X.SX32 R20, R245, R2, 0x1, P4 ;  /* 0x00000002f5147211 */ /* 0x002fc400020f0eff */
[----:B------:R-:W-:Y:S01]  /*13900*/  IADD3 R21, P4, R87, R3, RZ ;  /* 0x0000000357157210 */ /* 0x000fe20007f9e0ff */
[----:B------:R-:W-:Y:S04]  /*13910*/  STL [R1+0x4a8], R19 ;  /* 0x0004a81301007387 */ /* 0x000fe80000100800 */
[----:B------:R0:W-:Y:S04]  /*13920*/  STL [R1+0x474], R20 ;  /* 0x0004741401007387 */ /* 0x0001e80000100800 */
[----:B------:R1:W-:Y:S01]  /*13930*/  STL [R1+0x4b0], R21 ;  /* 0x0004b01501007387 */ /* 0x0003e20000100800 */
[----:B------:R-:W-:-:S02]  /*13940*/  LEA.HI.X.SX32 R22, R252, R2, 0x1, P3 ;  /* 0x00000002fc167211 */ /* 0x000fc400018f0eff */
[----:B0-----:R-:W-:Y:S02]  /*13950*/  LEA.HI.X.SX32 R20, R251, R2, 0x1, P5 ;  /* 0x00000002fb147211 */ /* 0x001fe400028f0eff */
[----:B-1----:R-:W-:-:S03]  /*13960*/  IADD3 R21, P5, R88, R3, RZ ;  /* 0x0000000358157210 */ /* 0x002fc60007fbe0ff */
[----:B------:R-:W-:Y:S01]  /*13970*/  STL [R1+0x47c], R20 ;  /* 0x00047c1401007387 */ /* 0x000fe20000100800 */
[----:B------:R-:W-:-:S03]  /*13980*/  LEA.HI.X.SX32 R23, R250, R2, 0x1, P0 ;  /* 0x00000002fa177211 */ /* 0x000fc600000f0eff */
[----:B------:R0:W-:Y:S04]  /*13990*/  STL [R1+0x4b8], R21 ;  /* 0x0004b81501007387 */ /* 0x0001e80000100800 */
[----:B------:R1:W-:Y:S01]  /*139a0*/  STL [R1+0x484], R22 ;  /* 0x0004841601007387 */ /* 0x0003e20000100800 */
[-C--:B0-----:R-:W-:Y:S02]  /*139b0*/  IADD3 R21, P3, R4, R3.reuse, RZ ;  /* 0x0000000304157210 */ /* 0x081fe40007f7e0ff */
[----:B-1----:R-:W-:-:S03]  /*139c0*/  IADD3 R22, P0, R5, R3, RZ ;  /* 0x0000000305167210 */ /* 0x002fc60007f1e0ff */
[----:B------:R-:W-:Y:S04]  /*139d0*/  STL [R1+0x4c0], R21 ;  /* 0x0004c01501007387 */ /* 0x000fe80000100800 */
[----:B------:R0:W-:Y:S01]  /*139e0*/  STL [R1+0x48c], R23 ;  /* 0x00048c1701007387 */ /* 0x0001e20000100800 */
[----:B------:R-:W-:-:S03]  /*139f0*/  LEA.HI.X.SX32 R152, R0, R2, 0x1, P1 ;  /* 0x0000000200987211 */ /* 0x000fc600008f0eff */
[----:B------:R1:W-:Y:S01]  /*13a00*/  STL [R1+0x4c8], R22 ;  /* 0x0004c81601007387 */ /* 0x0003e20000100800 */
[----:B0-----:R-:W-:Y:S02]  /*13a10*/  LEA.HI.X.SX32 R23, R243, R2, 0x1, P2 ;  /* 0x00000002f3177211 */ /* 0x001fe400010f0eff */
[----:B-1----:R-:W-:-:S03]  /*13a20*/  IADD3 R22, P2, R6, R3, RZ ;  /* 0x0000000306167210 */ /* 0x002fc60007f5e0ff */
[----:B------:R0:W-:Y:S01]  /*13a30*/  STL [R1+0x494], R23 ;  /* 0x0004941701007387 */ /* 0x0001e20000100800 */
[----:B------:R-:W-:-:S03]  /*13a40*/  LEA.HI.X.SX32 R153, R87, R2, 0x1, P4 ;  /* 0x0000000257997211 */ /* 0x000fc600020f0eff */
[----:B------:R1:W5:Y:S04]  /*13a50*/  LDL.LU R0, [R1+0xb44] ;  /* 0x000b440001007983 */ /* 0x0003680000300800 */
[----:B------:R-:W-:Y:S01]  /*13a60*/  STL [R1+0x4d0], R22 ;  /* 0x0004d01601007387 */ /* 0x000fe20000100800 */
[----:B0-----:R-:W-:-:S03]  /*13a70*/  IADD3 R23, P1, R7, R3, RZ ;  /* 0x0000000307177210 */ /* 0x001fc60007f3e0ff */
[----:B------:R0:W-:Y:S01]  /*13a80*/  STL [R1+0x4a4], R152 ;  /* 0x0004a49801007387 */ /* 0x0001e20000100800 */
[----:B------:R-:W-:-:S03]  /*13a90*/  LEA.HI.X.SX32 R154, R88, R2, 0x1, P5 ;  /* 0x00000002589a7211 */ /* 0x000fc600028f0eff */
[----:B------:R-:W-:Y:S01]  /*13aa0*/  STL [R1+0x4d8], R23 ;  /* 0x0004d81701007387 */ /* 0x000fe20000100800 */
[----:B0-----:R-:W-:-:S03]  /*13ab0*/  IADD3 R152, P4, R8, R3, RZ ;  /* 0x0000000308987210 */ /* 0x001fc60007f9e0ff */
[----:B------:R0:W-:Y:S04]  /*13ac0*/  STL [R1+0x4ac], R153 ;  /* 0x0004ac9901007387 */ /* 0x0001e80000100800 */
[----:B------:R2:W-:Y:S01]  /*13ad0*/  STL [R1+0x4e8], R152 ;  /* 0x0004e89801007387 */ /* 0x0005e20000100800 */
[----:B0-----:R-:W-:-:S03]  /*13ae0*/  IADD3 R153, P5, R10, R3, RZ ;  /* 0x000000030a997210 */ /* 0x001fc60007fbe0ff */
[----:B------:R-:W-:Y:S01]  /*13af0*/  STL [R1+0x4b4], R154 ;  /* 0x0004b49a01007387 */ /* 0x000fe20000100800 */
[----:B--2---:R-:W-:-:S03]  /*13b00*/  LEA.HI.X.SX32 R152, R4, R2, 0x1, P3 ;  /* 0x0000000204987211 */ /* 0x004fc600018f0eff */
[----:B------:R0:W-:Y:S04]  /*13b10*/  STL [R1+0x4f0], R153 ;  /* 0x0004f09901007387 */ /* 0x0001e80000100800 */
[----:B------:R2:W-:Y:S01]  /*13b20*/  STL [R1+0x4bc], R152 ;  /* 0x0004bc9801007387 */ /* 0x0005e20000100800 */
[-C--:B0-----:R-:W-:Y:S02]  /*13b30*/  IADD3 R153, P3, R11, R3.reuse, RZ ;  /* 0x000000030b997210 */ /* 0x081fe40007f7e0ff */
[-C--:B--2---:R-:W-:Y:S02]  /*13b40*/  LEA.HI.X.SX32 R152, R5, R2.reuse, 0x1, P0 ;  /* 0x0000000205987211 */ /* 0x084fe400000f0eff */
[----:B------:R-:W-:Y:S01]  /*13b50*/  IADD3 R5, P0, R12, R3, RZ ;  /* 0x000000030c057210 */ /* 0x000fe20007f1e0ff */
[----:B------:R-:W-:Y:S04]  /*13b60*/  STL [R1+0x4f8], R153 ;  /* 0x0004f89901007387 */ /* 0x000fe80000100800 */
[----:B------:R0:W-:Y:S04]  /*13b70*/  STL [R1+0x4c4], R152 ;  /* 0x0004c49801007387 */ /* 0x0001e80000100800 */
[----:B------:R2:W-:Y:S01]  /*13b80*/  STL [R1+0x500], R5 ;  /* 0x0005000501007387 */ /* 0x0005e20000100800 */
[----:B0-----:R-:W-:-:S02]  /*13b90*/  LEA.HI.X.SX32 R152, R6, R2, 0x1, P2 ;  /* 0x0000000206987211 */ /* 0x001fc400010f0eff */
[-C--:B------:R-:W-:Y:S02]  /*13ba0*/  IADD3 R6, P2, R13, R3.reuse, RZ ;  /* 0x000000030d067210 */ /* 0x080fe40007f5e0ff */
[----:B--2---:R-:W-:Y:S01]  /*13bb0*/  LEA.HI.X.SX32 R5, R7, R2, 0x1, P1 ;  /* 0x0000000207057211 */ /* 0x004fe200008f0eff */
[----:B------:R-:W-:Y:S01]  /*13bc0*/  STL [R1+0x4cc], R152 ;  /* 0x0004cc9801007387 */ /* 0x000fe20000100800 */
[----:B------:R-:W-:-:S03]  /*13bd0*/  IADD3 R7, P1, R14, R3, RZ ;  /* 0x000000030e077210 */ /* 0x000fc60007f3e0ff */
[----:B------:R0:W-:Y:S04]  /*13be0*/  STL [R1+0x508], R6 ;  /* 0x0005080601007387 */ /* 0x0001e80000100800 */
[----:B------:R2:W-:Y:S01]  /*13bf0*/  STL [R1+0x4d4], R5 ;  /* 0x0004d40501007387 */ /* 0x0005e20000100800 */
[----:B0-----:R-:W-:-:S03]  /*13c00*/  LEA.HI.X.SX32 R6, R8, R2, 0x1, P4 ;  /* 0x0000000208067211 */ /* 0x001fc600020f0eff */
[----:B------:R0:W-:Y:S01]  /*13c10*/  STL [R1+0x510], R7 ;  /* 0x0005100701007387 */ /* 0x0001e20000100800 */
[----:B--2---:R-:W-:-:S03]  /*13c20*/  IADD3 R5, P4, R15, R3, RZ ;  /* 0x000000030f057210 */ /* 0x004fc60007f9e0ff */
[----:B------:R2:W-:Y:S04]  /*13c30*/  STL [R1+0x4e4], R6 ;  /* 0x0004e40601007387 */ /* 0x0005e80000100800 */
[----:B------:R3:W-:Y:S01]  /*13c40*/  STL [R1+0x518], R5 ;  /* 0x0005180501007387 */ /* 0x0007e20000100800 */
[-C--:B0-----:R-:W-:Y:S01]  /*13c50*/  LEA.HI.X.SX32 R7, R10, R2.reuse, 0x1, P5 ;  /* 0x000000020a077211 */ /* 0x081fe200028f0eff */
[----:B------:R-:W-:Y:S01]  /*13c60*/  IMAD R16, R239, 0x4, R15 ;  /* 0x00000004ef107824 */ /* 0x000fe200078e020f */
[-C--:B--2---:R-:W-:Y:S02]  /*13c70*/  LEA.HI.X.SX32 R6, R12, R2.reuse, 0x1, P0 ;  /* 0x000000020c067211 */ /* 0x084fe400000f0eff */
[----:B---3--:R-:W-:Y:S01]  /*13c80*/  LEA.HI.X.SX32 R5, R11, R2, 0x1, P3 ;  /* 0x000000020b057211 */ /* 0x008fe200018f0eff */
[----:B------:R0:W-:Y:S01]  /*13c90*/  STL [R1+0x4ec], R7 ;  /* 0x0004ec0701007387 */ /* 0x0001e20000100800 */
[----:B------:R-:W-:-:S03]  /*13ca0*/  IMAD R17, R239, 0x2, R16 ;  /* 0x00000002ef117824 */ /* 0x000fc600078e0210 */
[----:B------:R2:W-:Y:S01]  /*13cb0*/  STL [R1+0x4f4], R5 ;  /* 0x0004f40501007387 */ /* 0x0005e20000100800 */
[----:B------:R-:W-:-:S03]  /*13cc0*/  IMAD R18, R239, 0x2, R17 ;  /* 0x00000002ef127824 */ /* 0x000fc600078e0211 */
[----:B------:R3:W-:Y:S01]  /*13cd0*/  STL [R1+0x4fc], R6 ;  /* 0x0004fc0601007387 */ /* 0x0007e20000100800 */
[-C--:B0-----:R-:W-:Y:S02]  /*13ce0*/  LEA.HI.X.SX32 R7, R14, R2.reuse, 0x1, P1 ;  /* 0x000000020e077211 */ /* 0x081fe400008f0eff */
[-C--:B--2---:R-:W-:Y:S02]  /*13cf0*/  LEA.HI.X.SX32 R5, R13, R2.reuse, 0x1, P2 ;  /* 0x000000020d057211 */ /* 0x084fe400010f0eff */
[----:B---3--:R-:W-:-:S03]  /*13d00*/  LEA.HI.X.SX32 R6, R15, R2, 0x1, P4 ;  /* 0x000000020f067211 */ /* 0x008fc600020f0eff */
[----:B------:R-:W-:Y:S01]  /*13d10*/  STL [R1+0x504], R5 ;  /* 0x0005040501007387 */ /* 0x000fe20000100800 */
[----:B------:R-:W-:-:S03]  /*13d20*/  IADD3 R10, P1, R17, R3, RZ ;  /* 0x00000003110a7210 */ /* 0x000fc60007f3e0ff */
[----:B------:R0:W-:Y:S01]  /*13d30*/  STL [R1+0x50c], R7 ;  /* 0x00050c0701007387 */ /* 0x0001e20000100800 */
[----:B------:R-:W-:-:S03]  /*13d40*/  IMAD R19, R239, 0x2, R18 ;  /* 0x00000002ef137824 */ /* 0x000fc600078e0212 */
[----:B------:R2:W-:Y:S01]  /*13d50*/  STL [R1+0x514], R6 ;  /* 0x0005140601007387 */ /* 0x0005e20000100800 */
[-C--:B0-----:R-:W-:Y:S02]  /*13d60*/  IADD3 R7, P0, R16, R3.reuse, RZ ;  /* 0x0000000310077210 */ /* 0x081fe40007f1e0ff */
[----:B--2---:R-:W-:-:S03]  /*13d70*/  IADD3 R6, P2, R18, R3, RZ ;  /* 0x0000000312067210 */ /* 0x004fc60007f5e0ff */
[----:B------:R-:W-:Y:S01]  /*13d80*/  STL [R1+0x528], R7 ;  /* 0x0005280701007387 */ /* 0x000fe20000100800 */
[----:B------:R-:W-:-:S03]  /*13d90*/  LEA.HI.X.SX32 R12, R17, R2, 0x1, P1 ;  /* 0x00000002110c7211 */ /* 0x000fc600008f0eff */
[----:B------:R0:W-:Y:S01]  /*13da0*/  STL [R1+0x530], R10 ;  /* 0x0005300a01007387 */ /* 0x0001e20000100800 */
[----:B------:R-:W-:-:S03]  /*13db0*/  IMAD R20, R239, 0x2, R19 ;  /* 0x00000002ef147824 */ /* 0x000fc600078e0213 */
[----:B------:R2:W-:Y:S01]  /*13dc0*/  STL [R1+0x538], R6 ;  /* 0x0005380601007387 */ /* 0x0005e20000100800 */
[-C--:B0-----:R-:W-:Y:S02]  /*13dd0*/  LEA.HI.X.SX32 R10, R16, R2.reuse, 0x1, P0 ;  /* 0x00000002100a7211 */ /* 0x081fe400000f0eff */
[----:B--2---:R-:W-:-:S03]  /*13de0*/  LEA.HI.X.SX32 R6, R18, R2, 0x1, P2 ;  /* 0x0000000212067211 */ /* 0x004fc600010f0eff */
[----:B------:R-:W-:Y:S01]  /*13df0*/  STL [R1+0x524], R10 ;  /* 0x0005240a01007387 */ /* 0x000fe20000100800 */
[----:B------:R-:W-:-:S03]  /*13e00*/  IMAD R21, R239, 0x2, R20 ;  /* 0x00000002ef157824 */ /* 0x000fc600078e0214 */
[----:B------:R0:W-:Y:S01]  /*13e10*/  STL [R1+0x52c], R12 ;  /* 0x00052c0c01007387 */ /* 0x0001e20000100800 */
[----:B------:R-:W-:-:S03]  /*13e20*/  IMAD R22, R239, 0x2, R21 ;  /* 0x00000002ef167824 */ /* 0x000fc600078e0215 */
[----:B------:R2:W-:Y:S01]  /*13e30*/  STL [R1+0x534], R6 ;  /* 0x0005340601007387 */ /* 0x0005e20000100800 */
[-C--:B------:R-:W-:Y:S02]  /*13e40*/  IADD3 R13, P2, R21, R3.reuse, RZ ;  /* 0x00000003150d7210 */ /* 0x080fe40007f5e0ff */
[-C--:B0-----:R-:W-:Y:S02]  /*13e50*/  IADD3 R12, P0, R19, R3.reuse, RZ ;  /* 0x00000003130c7210 */ /* 0x081fe40007f1e0ff */
[----:B--2---:R-:W-:-:S03]  /*13e60*/  IADD3 R6, P1, R20, R3, RZ ;  /* 0x0000000314067210 */ /* 0x004fc60007f3e0ff */
[----:B------:R-:W-:Y:S01]  /*13e70*/  STL [R1+0x540], R12 ;  /* 0x0005400c01007387 */ /* 0x000fe20000100800 */
[----:B------:R-:W-:-:S03]  /*13e80*/  IMAD R23, R239, 0x4, R22 ;  /* 0x00000004ef177824 */ /* 0x000fc600078e0216 */
[----:B------:R0:W-:Y:S01]  /*13e90*/  STL [R1+0x548], R6 ;  /* 0x0005480601007387 */ /* 0x0001e20000100800 */
[-C--:B------:R-:W-:Y:S01]  /*13ea0*/  LEA.HI.X.SX32 R14, R20, R2.reuse, 0x1, P1 ;  /* 0x00000002140e7211 */ /* 0x080fe200008f0eff */
[----:B------:R-:W-:Y:S02]  /*13eb0*/  IMAD R4, R239, 0x2, R23 ;  /* 0x00000002ef047824 */ /* 0x000fe400078e0217 */
[----:B------:R2:W-:Y:S01]  /*13ec0*/  STL [R1+0x550], R13 ;  /* 0x0005500d01007387 */ /* 0x0005e20000100800 */
[-C--:B0-----:R-:W-:Y:S02]  /*13ed0*/  LEA.HI.X.SX32 R6, R19, R2.reuse, 0x1, P0 ;  /* 0x0000000213067211 */ /* 0x081fe400000f0eff */
[----:B--2---:R-:W-:-:S03]  /*13ee0*/  LEA.HI.X.SX32 R13, R21, R2, 0x1, P2 ;  /* 0x00000002150d7211 */ /* 0x004fc600010f0eff */
        /* <DEDUP_REMOVED lines=8> */
[C---:B------:R-:W-:Y:S01]  /*13f70*/  IMAD R24, R239.reuse, 0x2, R25 ;  /* 0x00000002ef187824 */ /* 0x040fe200078e0219 */
[----:B------:R-:W-:Y:S02]  /*13f80*/  LEA.HI.X.SX32 R16, R22, R2, 0x1, P0 ;  /* 0x0000000216107211 */ /* 0x000fe400000f0eff */
[----:B------:R0:W-:Y:S04]  /*13f90*/  STL [R1+0x568], R15 ;  /* 0x0005680f01007387 */ /* 0x0001e80000100800 */
[----:B------:R2:W-:Y:S01]  /*13fa0*/  STL [R1+0x570], R13 ;  /* 0x0005700d01007387 */ /* 0x0005e20000100800 */
[----:B------:R-:W-:-:S03]  /*13fb0*/  IMAD R8, R239, 0x2, R24 ;  /* 0x00000002ef087824 */ /* 0x000fc600078e0218 */
[----:B------:R3:W-:Y:S01]  /*13fc0*/  STL [R1+0x554], R16 ;  /* 0x0005541001007387 */ /* 0x0007e20000100800 */
[-C--:B0-----:R-:W-:Y:S02]  /*13fd0*/  LEA.HI.X.SX32 R15, R4, R2.reuse, 0x1, P2 ;  /* 0x00000002040f7211 */ /* 0x081fe400010f0eff */
[----:B--2---:R-:W-:-:S05]  /*13fe0*/  LEA.HI.X.SX32 R13, R23, R2, 0x1, P1 ;  /* 0x00000002170d7211 */ /* 0x004fca00008f0eff */
[----:B------:R0:W-:Y:S01]  /*13ff0*/  STL [R1+0x564], R13 ;  /* 0x0005640d01007387 */ /* 0x0001e20000100800 */
[----:B---3--:R-:W-:-:S03]  /*14000*/  IADD3 R16, P1, R24, R3, RZ ;  /* 0x0000000318107210 */ /* 0x008fc60007f3e0ff */
[----:B------:R2:W-:Y:S01]  /*14010*/  STL [R1+0x56c], R15 ;  /* 0x00056c0f01007387 */ /* 0x0005e20000100800 */
[----:B------:R-:W-:Y:S01]  /*14020*/  IMAD R11, R239, 0x2, R8 ;  /* 0x00000002ef0b7824 */ /* 0x000fe200078e0208 */
[-C--:B0-----:R-:W-:Y:S02]  /*14030*/  IADD3 R13, P0, R25, R3.reuse, RZ ;  /* 0x00000003190d7210 */ /* 0x081fe40007f1e0ff */
[----:B--2---:R-:W-:-:S03]  /*14040*/  IADD3 R15, P2, R8, R3, RZ ;  /* 0x00000003080f7210 */ /* 0x004fc60007f5e0ff */
[----:B------:R-:W-:Y:S01]  /*14050*/  STL [R1+0x578], R13 ;  /* 0x0005780d01007387 */ /* 0x000fe20000100800 */
[----:B------:R-:W-:-:S03]  /*14060*/  LEA.HI.X.SX32 R17, R25, R2, 0x1, P0 ;  /* 0x0000000219117211 */ /* 0x000fc600000f0eff */
[----:B------:R0:W-:Y:S01]  /*14070*/  STL [R1+0x580], R16 ;  /* 0x0005801001007387 */ /* 0x0001e20000100800 */
[----:B------:R-:W-:-:S03]  /*14080*/  IMAD R5, R239, 0x2, R11 ;  /* 0x00000002ef057824 */ /* 0x000fc600078e020b */
[----:B------:R2:W-:Y:S01]  /*14090*/  STL [R1+0x588], R15 ;  /* 0x0005880f01007387 */ /* 0x0005e20000100800 */
[C---:B------:R-:W-:Y:S01]  /*140a0*/  IMAD R7, R239.reuse, 0x4, R5 ;  /* 0x00000004ef077824 */ /* 0x040fe200078e0205 */
[-C--:B0-----:R-:W-:Y:S02]  /*140b0*/  LEA.HI.X.SX32 R16, R8, R2.reuse, 0x1, P2 ;  /* 0x0000000208107211 */ /* 0x081fe400010f0eff */
[----:B--2---:R-:W-:Y:S01]  /*140c0*/  LEA.HI.X.SX32 R15, R24, R2, 0x1, P1 ;  /* 0x00000002180f7211 */ /* 0x004fe200008f0eff */
[----:B------:R-:W-:Y:S04]  /*140d0*/  STL [R1+0x574], R17 ;  /* 0x0005741101007387 */ /* 0x000fe80000100800 */
[----:B------:R0:W-:Y:S01]  /*140e0*/  STL [R1+0x57c], R15 ;  /* 0x00057c0f01007387 */ /* 0x0001e20000100800 */
[----:B------:R-:W-:-:S03]  /*140f0*/  IMAD R10, R239, 0x2, R7 ;  /* 0x00000002ef0a7824 */ /* 0x000fc600078e0207 */
[----:B------:R2:W-:Y:S01]  /*14100*/  STL [R1+0x584], R16 ;  /* 0x0005841001007387 */ /* 0x0005e20000100800 */
[-C--:B0-----:R-:W-:Y:S02]  /*14110*/  IADD3 R15, P0, R11, R3.reuse, RZ ;  /* 0x000000030b0f7210 */ /* 0x081fe40007f1e0ff */
[----:B--2---:R-:W-:-:S03]  /*14120*/  IADD3 R16, P1, R5, R3, RZ ;  /* 0x0000000305107210 */ /* 0x004fc60007f3e0ff */
[----:B------:R-:W-:Y:S01]  /*14130*/  STL [R1+0x590], R15 ;  /* 0x0005900f01007387 */ /* 0x000fe20000100800 */
[----:B------:R-:W-:Y:S01]  /*14140*/  IADD3 R17, P2, R7, R3, RZ ;  /* 0x0000000307117210 */ /* 0x000fe20007f5e0ff */
[----:B------:R-:W-:Y:S02]  /*14150*/  IMAD R12, R239, 0x2, R10 ;  /* 0x00000002ef0c7824 */ /* 0x000fe400078e020a */
[----:B------:R0:W-:Y:S01]  /*14160*/  STL [R1+0x598], R16 ;  /* 0x0005981001007387 */ /* 0x0001e20000100800 */
[-C--:B------:R-:W-:Y:S01]  /*14170*/  LEA.HI.X.SX32 R7, R7, R2.reuse, 0x1, P2 ;  /* 0x0000000207077211 */ /* 0x080fe200010f0eff */
[----:B------:R-:W-:Y:S02]  /*14180*/  IMAD R6, R239, 0x2, R12 ;  /* 0x00000002ef067824 */ /* 0x000fe400078e020c */
[----:B------:R-:W-:Y:S01]  /*14190*/  STL [R1+0x5a8], R17 ;  /* 0x0005a81101007387 */ /* 0x000fe20000100800 */
[-C--:B0-----:R-:W-:Y:S02]  /*141a0*/  LEA.HI.X.SX32 R16, R11, R2.reuse, 0x1, P0 ;  /* 0x000000020b107211 */ /* 0x081fe400000f0eff */
[----:B------:R-:W-:-:S03]  /*141b0*/  LEA.HI.X.SX32 R11, R5, R2, 0x1, P1 ;  /* 0x00000002050b7211 */ /* 0x000fc600008f0eff */
[----:B------:R0:W-:Y:S04]  /*141c0*/  STL [R1+0x58c], R16 ;  /* 0x00058c1001007387 */ /* 0x0001e80000100800 */
[----:B------:R2:W-:Y:S01]  /*141d0*/  STL [R1+0x594], R11 ;  /* 0x0005940b01007387 */ /* 0x0005e20000100800 */
[----:B------:R-:W-:-:S03]  /*141e0*/  IMAD R14, R239, 0x2, R6 ;  /* 0x00000002ef0e7824 */ /* 0x000fc600078e0206 */
[----:B------:R3:W-:Y:S01]  /*141f0*/  STL [R1+0x5a4], R7 ;  /* 0x0005a40701007387 */ /* 0x0007e20000100800 */
[-C--:B0-----:R-:W-:Y:S02]  /*14200*/  IADD3 R16, P1, R12, R3.reuse, RZ ;  /* 0x000000030c107210 */ /* 0x081fe40007f3e0ff */
[-C--:B--2---:R-:W-:Y:S02]  /*14210*/  IADD3 R11, P0, R10, R3.reuse, RZ ;  /* 0x000000030a0b7210 */ /* 0x084fe40007f1e0ff */
[----:B---3--:R-:W-:-:S03]  /*14220*/  IADD3 R7, P2, R6, R3, RZ ;  /* 0x0000000306077210 */ /* 0x008fc60007f5e0ff */
[----:B------:R-:W-:Y:S01]  /*14230*/  STL [R1+0x5b0], R11 ;  /* 0x0005b00b01007387 */ /* 0x000fe20000100800 */
[----:B------:R-:W-:-:S03]  /*14240*/  IMAD R4, R239, 0x2, R14 ;  /* 0x00000002ef047824 */ /* 0x000fc600078e020e */
[----:B------:R0:W-:Y:S04]  /*14250*/  STL [R1+0x5b8], R16 ;  /* 0x0005b81001007387 */ /* 0x0001e80000100800 */
[----:B------:R2:W-:Y:S01]  /*14260*/  STL [R1+0x5c0], R7 ;  /* 0x0005c00701007387 */ /* 0x0005e20000100800 */
[----:B------:R-:W-:Y:S01]  /*14270*/  IMAD R13, R239, 0x2, R4 ;  /* 0x00000002ef0d7824 */ /* 0x000fe200078e0204 */
[-C--:B0-----:R-:W-:Y:S02]  /*14280*/  LEA.HI.X.SX32 R16, R10, R2.reuse, 0x1, P0 ;  /* 0x000000020a107211 */ /* 0x081fe400000f0eff */
[-C--:B------:R-:W-:Y:S02]  /*14290*/  LEA.HI.X.SX32 R10, R6, R2.reuse, 0x1, P2 ;  /* 0x00000002060a7211 */ /* 0x080fe400010f0eff */
[----:B--2---:R-:W-:Y:S01]  /*142a0*/  LEA.HI.X.SX32 R7, R12, R2, 0x1, P1 ;  /* 0x000000020c077211 */ /* 0x004fe200008f0eff */
[----:B------:R-:W-:Y:S01]  /*142b0*/  STL [R1+0x5ac], R16 ;  /* 0x0005ac1001007387 */ /* 0x000fe20000100800 */
[----:B------:R-:W-:-:S03]  /*142c0*/  IADD3 R12, P2, R13, R3, RZ ;  /* 0x000000030d0c7210 */ /* 0x000fc60007f5e0ff */
[----:B------:R0:W-:Y:S04]  /*142d0*/  STL [R1+0x5b4], R7 ;  /* 0x0005b40701007387 */ /* 0x0001e80000100800 */
[----:B------:R2:W-:Y:S01]  /*142e0*/  STL [R1+0x5bc], R10 ;  /* 0x0005bc0a01007387 */ /* 0x0005e20000100800 */
[-C--:B0-----:R-:W-:Y:S02]  /*142f0*/  IADD3 R7, P0, R14, R3.reuse, RZ ;  /* 0x000000030e077210 */ /* 0x081fe40007f1e0ff */
[----:B--2---:R-:W-:-:S03]  /*14300*/  IADD3 R10, P1, R4, R3, RZ ;  /* 0x00000003040a7210 */ /* 0x004fc60007f3e0ff */
[----:B------:R-:W-:Y:S01]  /*14310*/  STL [R1+0x5c8], R7 ;  /* 0x0005c80701007387 */ /* 0x000fe20000100800 */
[----:B------:R-:W-:-:S03]  /*14320*/  IMAD R8, R239, 0x4, R13 ;  /* 0x00000004ef087824 */ /* 0x000fc600078e020d */
[----:B------:R0:W-:Y:S01]  /*14330*/  STL [R1+0x5d0], R10 ;  /* 0x0005d00a01007387 */ /* 0x0001e20000100800 */
[----:B------:R-:W-:-:S03]  /*14340*/  IMAD R15, R239, 0x2, R8 ;  /* 0x00000002ef0f7824 */ /* 0x000fc600078e0208 */
[----:B------:R2:W-:Y:S01]  /*14350*/  STL [R1+0x5d8], R12 ;  /* 0x0005d80c01007387 */ /* 0x0005e20000100800 */
[-C--:B0-----:R-:W-:Y:S02]  /*14360*/  LEA.HI.X.SX32 R10, R14, R2.reuse, 0x1, P0 ;  /* 0x000000020e0a7211 */ /* 0x081fe400000f0eff */
[-C--:B--2---:R-:W-:Y:S02]  /*14370*/  LEA.HI.X.SX32 R12, R4, R2.reuse, 0x1, P1 ;  /* 0x00000002040c7211 */ /* 0x084fe400008f0eff */
[----:B------:R-:W-:Y:S01]  /*14380*/  LEA.HI.X.SX32 R4, R13, R2, 0x1, P2 ;  /* 0x000000020d047211 */ /* 0x000fe200010f0eff */
[----:B------:R-:W-:Y:S01]  /*14390*/  STL [R1+0x5c4], R10 ;  /* 0x0005c40a01007387 */ /* 0x000fe20000100800 */
[----:B------:R-:W-:-:S03]  /*143a0*/  IMAD R5, R239, 0x2, R15 ;  /* 0x00000002ef057824 */ /* 0x000fc600078e020f */
[----:B------:R0:W-:Y:S04]  /*143b0*/  STL [R1+0x5cc], R12 ;  /* 0x0005cc0c01007387 */ /* 0x0001e80000100800 */
[----:B------:R2:W-:Y:S01]  /*143c0*/  STL [R1+0x5d4], R4 ;  /* 0x0005d40401007387 */ /* 0x0005e20000100800 */
[----:B------:R-:W-:Y:S01]  /*143d0*/  IMAD R11, R239, 0x2, R5 ;  /* 0x00000002ef0b7824 */ /* 0x000fe200078e0205 */
        /* <DEDUP_REMOVED lines=11> */
[----:B------:R-:W-:Y:S01]  /*14490*/  STL [R1+0x5e4], R4 ;  /* 0x0005e40401007387 */ /* 0x000fe20000100800 */
[----:B------:R-:W-:-:S03]  /*144a0*/  IMAD R10, R239, 0x2, R7 ;  /* 0x00000002ef0a7824 */ /* 0x000fc600078e0207 */
[----:B------:R0:W-:Y:S04]  /*144b0*/  STL [R1+0x5ec], R8 ;  /* 0x0005ec0801007387 */ /* 0x0001e80000100800 */
[----:B------:R2:W-:Y:S01]  /*144c0*/  STL [R1+0x5f4], R5 ;  /* 0x0005f40501007387 */ /* 0x0005e20000100800 */
[-C--:B0-----:R-:W-:Y:S02]  /*144d0*/  IADD3 R8, P0, R11, R3.reuse, RZ ;  /* 0x000000030b087210 */ /* 0x081fe40007f1e0ff */
[----:B--2---:R-:W-:-:S03]  /*144e0*/  IADD3 R5, P1, R6, R3, RZ ;  /* 0x0000000306057210 */ /* 0x004fc60007f3e0ff */
[----:B------:R-:W-:Y:S01]  /*144f0*/  STL [R1+0x600], R8 ;  /* 0x0006000801007387 */ /* 0x000fe20000100800 */
[----:B------:R-:W-:Y:S01]  /*14500*/  IMAD R12, R239, 0x4, R10 ;  /* 0x00000004ef0c7824 */ /* 0x000fe200078e020a */
[-C--:B------:R-:W-:Y:S02]  /*14510*/  IADD3 R13, P2, R7, R3.reuse, RZ ;  /* 0x00000003070d7210 */ /* 0x080fe40007f5e0ff */
[----:B------:R0:W-:Y:S01]  /*14520*/  STL [R1+0x608], R5 ;  /* 0x0006080501007387 */ /* 0x0001e20000100800 */
[-C--:B------:R-:W-:Y:S01]  /*14530*/  LEA.HI.X.SX32 R6, R6, R2.reuse, 0x1, P1 ;  /* 0x0000000206067211 */ /* 0x080fe200008f0eff */
[----:B------:R-:W-:Y:S01]  /*14540*/  IMAD R4, R239, 0x2, R12 ;  /* 0x00000002ef047824 */ /* 0x000fe200078e020c */
[-C--:B------:R-:W-:Y:S01]  /*14550*/  LEA.HI.X.SX32 R7, R7, R2.reuse, 0x1, P2 ;  /* 0x0000000207077211 */ /* 0x080fe200010f0eff */
[----:B------:R-:W-:Y:S01]  /*14560*/  STL [R1+0x610], R13 ;  /* 0x0006100d01007387 */ /* 0x000fe20000100800 */
[----:B0-----:R-:W-:Y:S01]  /*14570*/  LEA.HI.X.SX32 R5, R11, R2, 0x1, P0 ;  /* 0x000000020b057211 */ /* 0x001fe200000f0eff */
[----:B------:R-:W-:Y:S01]  /*14580*/  IMAD R8, R239, 0x2, R4 ;  /* 0x00000002ef087824 */ /* 0x000fe200078e0204 */
[----:B------:R-:W-:-:S03]  /*14590*/  IADD3 R11, P1, R12, R3, RZ ;  /* 0x000000030c0b7210 */ /* 0x000fc60007f3e0ff */
[----:B------:R0:W-:Y:S04]  /*145a0*/  STL [R1+0x5fc], R5 ;  /* 0x0005fc0501007387 */ /* 0x0001e80000100800 */
[----:B------:R2:W-:Y:S04]  /*145b0*/  STL [R1+0x604], R6 ;  /* 0x0006040601007387 */ /* 0x0005e80000100800 */
[----:B------:R3:W-:Y:S01]  /*145c0*/  STL [R1+0x60c], R7 ;  /* 0x00060c0701007387 */ /* 0x0007e20000100800 */
[----:B0-----:R-:W-:Y:S01]  /*145d0*/  IMAD R5, R239, 0x2, R8 ;  /* 0x00000002ef057824 */ /* 0x001fe200078e0208 */
[----:B--2---:R-:W-:-:S02]  /*145e0*/  IADD3 R6, P0, R10, R3, RZ ;  /* 0x000000030a067210 */ /* 0x004fc40007f1e0ff */
[----:B---3--:R-:W-:-:S03]  /*145f0*/  IADD3 R7, P2, R4, R3, RZ ;  /* 0x0000000304077210 */ /* 0x008fc60007f5e0ff */
[----:B------:R0:W-:Y:S04]  /*14600*/  STL [R1+0x618], R6 ;  /* 0x0006180601007387 */ /* 0x0001e80000100800 */
[----:B------:R2:W-:Y:S04]  /*14610*/  STL [R1+0x628], R11 ;  /* 0x0006280b01007387 */ /* 0x0005e80000100800 */
[----:B------:R3:W-:Y:S01]  /*14620*/  STL [R1+0x630], R7 ;  /* 0x0006300701007387 */ /* 0x0007e20000100800 */
[----:B0-----:R-:W-:Y:S01]  /*14630*/  IMAD R6, R239, 0x2, R5 ;  /* 0x00000002ef067824 */ /* 0x001fe200078e0205 */
[----:B--2---:R-:W-:-:S02]  /*14640*/  LEA.HI.X.SX32 R11, R10, R2, 0x1, P0 ;  /* 0x000000020a0b7211 */ /* 0x004fc400000f0eff */
[-C--:B------:R-:W-:Y:S02]  /*14650*/  LEA.HI.X.SX32 R10, R12, R2.reuse, 0x1, P1 ;  /* 0x000000020c0a7211 */ /* 0x080fe400008f0eff */
[----:B---3--:R-:W-:Y:S01]  /*14660*/  LEA.HI.X.SX32 R7, R4, R2, 0x1, P2 ;  /* 0x0000000204077211 */ /* 0x008fe200010f0eff */
[----:B------:R0:W-:Y:S01]  /*14670*/  STL [R1+0x614], R11 ;  /* 0x0006140b01007387 */ /* 0x0001e20000100800 */
[----:B------:R-:W-:-:S03]  /*14680*/  IMAD R4, R239, 0x2, R6 ;  /* 0x00000002ef047824 */ /* 0x000fc600078e0206 */
[----:B------:R2:W-:Y:S04]  /*14690*/  STL [R1+0x624], R10 ;  /* 0x0006240a01007387 */ /* 0x0005e80000100800 */
[----:B------:R3:W-:Y:S01]  /*146a0*/  STL [R1+0x62c], R7 ;  /* 0x00062c0701007387 */ /* 0x0007e20000100800 */
[-C--:B0-----:R-:W-:Y:S02]  /*146b0*/  IADD3 R11, P0, R8, R3.reuse, RZ ;  /* 0x00000003080b7210 */ /* 0x081fe40007f1e0ff */
[-C--:B--2---:R-:W-:Y:S02]  /*146c0*/  IADD3 R10, P2, R6, R3.reuse, RZ ;  /* 0x00000003060a7210 */ /* 0x084fe40007f5e0ff */
[CC--:B---3--:R-:W-:Y:S02]  /*146d0*/  IADD3 R7, P1, R5.reuse, R3.reuse, RZ ;  /* 0x0000000305077210 */ /* 0x0c8fe40007f3e0ff */
[----:B------:R-:W-:Y:S01]  /*146e0*/  IADD3 R3, P3, R4, R3, RZ ;  /* 0x0000000304037210 */ /* 0x000fe20007f7e0ff */
[----:B------:R-:W-:Y:S01]  /*146f0*/  STL [R1+0x634], R11 ;  /* 0x0006340b01007387 */ /* 0x000fe20000100800 */
[----:B------:R-:W-:-:S03]  /*14700*/  LEA.HI.X.SX32 R5, R5, R2, 0x1, P1 ;  /* 0x0000000205057211 */ /* 0x000fc600008f0eff */
[----:B------:R0:W-:Y:S04]  /*14710*/  STL [R1+0x638], R7 ;  /* 0x0006380701007387 */ /* 0x0001e80000100800 */
[----:B------:R-:W-:Y:S04]  /*14720*/  STL [R1+0x63c], R10 ;  /* 0x00063c0a01007387 */ /* 0x000fe80000100800 */
[----:B------:R2:W-:Y:S01]  /*14730*/  STL [R1+0x44c], R3 ;  /* 0x00044c0301007387 */ /* 0x0005e20000100800 */
[----:B0-----:R-:W-:-:S05]  /*14740*/  LEA.HI.X.SX32 R7, R8, R2, 0x1, P0 ;  /* 0x0000000208077211 */ /* 0x001fca00000f0eff */
[----:B------:R0:W-:Y:S01]  /*14750*/  STL [R1+0x43c], R7 ;  /* 0x00043c0701007387 */ /* 0x0001e20000100800 */
[-C--:B--2---:R-:W-:Y:S02]  /*14760*/  LEA.HI.X.SX32 R3, R6, R2.reuse, 0x1, P2 ;  /* 0x0000000206037211 */ /* 0x084fe400010f0eff */
[----:B------:R-:W-:Y:S01]  /*14770*/  LEA.HI.X.SX32 R2, R4, R2, 0x1, P3 ;  /* 0x0000000204027211 */ /* 0x000fe200018f0eff */
[----:B------:R2:W-:Y:S04]  /*14780*/  STL [R1+0x444], R5 ;  /* 0x0004440501007387 */ /* 0x0005e80000100800 */
[----:B------:R3:W-:Y:S01]  /*14790*/  STL [R1+0x448], R3 ;  /* 0x0004480301007387 */ /* 0x0007e20000100800 */
[----:B------:R-:W-:-:S03]  /*147a0*/  UIADD3 UR9, UR7, 0x8000, URZ ;  /* 0x0000800007097890 */ /* 0x000fc6000fffe03f */
[----:B------:R4:W-:Y:S01]  /*147b0*/  STL [R1+0x440], R2 ;  /* 0x0004400201007387 */ /* 0x0009e20000100800 */
[----:B------:R-:W-:Y:S02]  /*147c0*/  USHF.R.U32.HI UR14, URZ, 0x4, UR7 ;  /* 0x000000043f0e7899 */ /* 0x000fe40008011607 */
[----:B------:R-:W-:Y:S02]  /*147d0*/  USHF.R.U32.HI UR9, URZ, 0x4, UR9 ;  /* 0x000000043f097899 */ /* 0x000fe40008011609 */
[----:B------:R-:W-:Y:S02]  /*147e0*/  USHF.R.S32.HI UR10, URZ, 0x1f, UR8 ;  /* 0x0000001f3f0a7899 */ /* 0x000fe40008011408 */
[----:B------:R-:W-:Y:S02]  /*147f0*/  USGXT.U32 UR14, UR14, 0xe ;  /* 0x0000000e0e0e789a */ /* 0x000fe40008000000 */
[----:B------:R-:W-:Y:S02]  /*14800*/  USGXT.U32 UR12, UR9, 0xe ;  /* 0x0000000e090c789a */ /* 0x000fe40008000000 */
[----:B------:R-:W-:-:S02]  /*14810*/  ULEA.HI UR10, UR10, UR8, URZ, 0x7 ;  /* 0x000000080a0a7291 */ /* 0x000fc4000f8f383f */
[----:B------:R-:W-:Y:S02]  /*14820*/  UIADD3 UR13, UP1, UR14, 0x2, URZ ;  /* 0x000000020e0d7890 */ /* 0x000fe4000ff3e03f */
[----:B------:R-:W-:Y:S01]  /*14830*/  UIADD3 UR8, UP0, UR12, 0x2, URZ ;  /* 0x000000020c087890 */ /* 0x000fe2000ff1e03f */
[----:B------:R-:W-:Y:S01]  /*14840*/  UMOV UR5, URZ ;  /* 0x0000003f00057c82 */ /* 0x000fe20008000000 */
[----:B------:R-:W-:Y:S01]  /*14850*/  UMOV UR6, URZ ;  /* 0x0000003f00067c82 */ /* 0x000fe20008000000 */
[----:B------:R-:W-:Y:S01]  /*14860*/  USHF.L.U32 UR17, UR17, 0x7, URZ ;  /* 0x0000000711117899 */ /* 0x000fe2000800063f */
[----:B------:R-:W-:Y:S01]  /*14870*/  CS2R R24, SRZ ;  /* 0x0000000000187805 */ /* 0x000fe2000001ff00 */
[----:B------:R-:W-:Y:S01]  /*14880*/  USHF.L.U32 UR18, UR18, 0x7, URZ ;  /* 0x0000000712127899 */ /* 0x000fe2000800063f */
[----:B------:R-:W-:Y:S01]  /*14890*/  CS2R R26, SRZ ;  /* 0x00000000001a7805 */ /* 0x000fe2000001ff00 */
[----:B------:R-:W-:Y:S01]  /*148a0*/  UIADD3.X UR11, UR6, 0x40000040, URZ, UP1, !UPT ;  /* 0x40000040060b7890 */ /* 0x000fe20008ffe43f */
[----:B------:R-:W-:Y:S01]  /*148b0*/  CS2R R28, SRZ ;  /* 0x00000000001c7805 */ /* 0x000fe2000001ff00 */
[----:B------:R-:W-:Y:S01]  /*148c0*/  UIADD3.X UR9, UR5, 0x40000040, URZ, UP0, !UPT ;  /* 0x4000004005097890 */ /* 0x000fe200087fe43f */
        /* <DEDUP_REMOVED lines=39> */
[----:B------:R-:W-:Y:S01]  /*14b40*/  CS2R R108, SRZ ;  /* 0x00000000006c7805 */ /* 0x000fe2000001ff00 */
[----:B------:R-:W-:Y:S01]  /*14b50*/  USHF.R.S32.HI UR5, URZ, 0x7, UR10 ;  /* 0x000000073f057899 */ /* 0x000fe2000801140a */
[----:B------:R-:W-:Y:S02]  /*14b60*/  IMAD.MOV.U32 R110, RZ, RZ, RZ ;  /* 0x000000ffff6e7224 */ /* 0x000fe400078e00ff */
[----:B------:R-:W-:Y:S01]  /*14b70*/  UMOV UR10, UR13 ;  /* 0x0000000d000a7c82 */ /* 0x000fe20008000000 */
[----:B------:R-:W-:Y:S01]  /*14b80*/  UMOV UR4, URZ ;  /* 0x0000003f00047c82 */ /* 0x000fe20008000000 */
[----:B------:R-:W-:-:S02]  /*14b90*/  USHF.R.S32.HI UR36, URZ, 0x1f, UR17 ;  /* 0x0000001f3f247899 */ /* 0x000fc40008011411 */
[----:B------:R-:W-:Y:S02]  /*14ba0*/  USHF.R.S32.HI UR37, URZ, 0x1f, UR18 ;  /* 0x0000001f3f257899 */ /* 0x000fe40008011412 */
[----:B------:R-:W-:Y:S02]  /*14bb0*/  UIADD3.64 UR22, UR10, 0x2, URZ ;  /* 0x000000020a167897 */ /* 0x000fe4000fffe03f */
[----:B------:R-:W-:Y:S02]  /*14bc0*/  UIADD3.64 UR26, UR10, 0x4, URZ ;  /* 0x000000040a1a7897 */ /* 0x000fe4000fffe03f */
[----:B------:R-:W-:Y:S01]  /*14bd0*/  UIADD3.64 UR20, UR8, 0x2, URZ ;  /* 0x0000000208147897 */ /* 0x000fe2000fffe03f */
[----:B------:R-:W-:Y:S01]  /*14be0*/  IMAD.MOV.U32 R111, RZ, RZ, RZ ;  /* 0x000000ffff6f7224 */ /* 0x000fe200078e00ff */
        /* <DEDUP_REMOVED lines=20> */
[C---:B------:R-:W-:Y:S01]  /*14d30*/  LOP3.LUT R8, R9.reuse, 0x10, RZ, 0x3c, !PT ;  /* 0x0000001009087812 */ /* 0x040fe200078e3cff */
[----:B------:R-:W-:Y:S01]  /*14d40*/  UIADD3.64 UR24, UR8, 0x4, URZ ;  /* 0x0000000408187897 */ /* 0x000fe2000fffe03f */
[C---:B0-----:R-:W-:Y:S01]  /*14d50*/  LOP3.LUT R7, R9.reuse, 0x20, RZ, 0x3c, !PT ;  /* 0x0000002009077812 */ /* 0x041fe200078e3cff */
[----:B------:R-:W-:Y:S01]  /*14d60*/  ULDC UR6, c[0x0][0x230] ;  /* 0x00008c0000067ab9 */ /* 0x000fe20000000800 */
[C---:B------:R-:W-:Y:S02]  /*14d70*/  LOP3.LUT R6, R9.reuse, 0x30, RZ, 0x3c, !PT ;  /* 0x0000003009067812 */ /* 0x040fe400078e3cff */
[C---:B--2---:R-:W-:Y:S02]  /*14d80*/  LOP3.LUT R5, R9.reuse, 0x40, RZ, 0x3c, !PT ;  /* 0x0000004009057812 */ /* 0x044fe400078e3cff */
[C---:B------:R-:W-:Y:S02]  /*14d90*/  LOP3.LUT R4, R9.reuse, 0x50, RZ, 0x3c, !PT ;  /* 0x0000005009047812 */ /* 0x040fe400078e3cff */
[----:B---3--:R-:W-:-:S02]  /*14da0*/  LOP3.LUT R3, R9, 0x60, RZ, 0x3c, !PT ;  /* 0x0000006009037812 */ /* 0x008fc400078e3cff */
[----:B-1--4-:R-:W-:-:S07]  /*14db0*/  LOP3.LUT R2, R9, 0x70, RZ, 0x3c, !PT ;  /* 0x0000007009027812 */ /* 0x012fce00078e3cff */
.L_x_2:
[----:B------:R-:W2:Y:S01]  /*14dc0*/  LDL R13, [R1+0x44c] ;  /* 0x00044c00010d7983 */ /* 0x000ea20000100800 */
[----:B------:R-:W0:Y:S03]  /*14dd0*/  S2R R10, SR_TID.X ;  /* 0x00000000000a7919 */ /* 0x000e260000002100 */
[----:B------:R1:W-:Y:S04]  /*14de0*/  STL [R1+0xbf0], R23 ;  /* 0x000bf01701007387 */ /* 0x0003e80000100800 */
[----:B-1----:R-:W3:Y:S01]  /*14df0*/  LDL R23, [R1+0x440] ;  /* 0x0004400001177983 */ /* 0x002ee20000100800 */
[----:B------:R-:W-:-:S03]  /*14e00*/  UIMAD UR13, UR4, -0x80, UR6 ;  /* 0xffffff80040d78a4 */ /* 0x000fc6000f8e0206 */
[----:B------:R1:W-:Y:S04]  /*14e10*/  STL [R1+0xbec], R22 ;  /* 0x000bec1601007387 */ /* 0x0003e80000100800 */
[----:B------:R4:W-:Y:S04]  /*14e20*/  STL [R1+0xbe8], R21 ;  /* 0x000be81501007387 */ /* 0x0009e80000100800 */
[----:B------:R4:W-:Y:S01]  /*14e30*/  STL [R1+0xbe4], R20 ;  /* 0x000be41401007387 */ /* 0x0009e20000100800 */
[----:B-1----:R-:W1:Y:S01]  /*14e40*/  S2R R22, SR_TID.X ;  /* 0x0000000000167919 */ /* 0x002e620000002100 */
[----:B0-----:R-:W-:-:S02]  /*14e50*/  SHF.R.U32.HI R10, RZ, 0x6, R10 ;  /* 0x00000006ff0a7819 */ /* 0x001fc4000001160a */
[----:B------:R0:W-:Y:S02]  /*14e60*/  STL [R1+0xbe0], R19 ;  /* 0x000be01301007387 */ /* 0x0001e40000100800 */
[----:B------:R-:W-:Y:S02]  /*14e70*/  SGXT.U32 R10, R10, 0x1 ;  /* 0x000000010a0a781a */ /* 0x000fe40000000000 */
[----:B------:R-:W-:Y:S02]  /*14e80*/  STL [R1+0xbdc], R18 ;  /* 0x000bdc1201007387 */ /* 0x000fe40000100800 */
[----:B----4-:R-:W-:Y:S02]  /*14e90*/  LOP3.LUT R21, R10, 0x2, RZ, 0xfc, !PT ;  /* 0x000000020a157812 */ /* 0x010fe400078efcff */
[----:B------:R4:W-:Y:S02]  /*14ea0*/  STL [R1+0xbd8], R17 ;  /* 0x000bd81101007387 */ /* 0x0009e40000100800 */
[----:B------:R-:W-:-:S02]  /*14eb0*/  ISETP.GE.AND P2, PT, R21, UR13, PT ;  /* 0x0000000d15007c0c */ /* 0x000fc4000bf46270 */
[----:B------:R-:W-:Y:S04]  /*14ec0*/  STL [R1+0xbd4], R16 ;  /* 0x000bd41001007387 */ /* 0x000fe80000100800 */
[----:B------:R-:W-:Y:S04]  /*14ed0*/  STL [R1+0xbd0], R15 ;  /* 0x000bd00f01007387 */ /* 0x000fe80000100800 */
[----:B------:R-:W-:Y:S04]  /*14ee0*/  STL [R1+0xbcc], R14 ;  /* 0x000bcc0e01007387 */ /* 0x000fe80000100800 */
[----:B-----5:R-:W-:Y:S01]  /*14ef0*/  STL [R1+0xbc8], R9 ;  /* 0x000bc80901007387 */ /* 0x020fe20000100800 */
[----:B-1----:R-:W-:-:S03]  /*14f00*/  SHF.R.U32.HI R20, RZ, 0x6, R22 ;  /* 0x00000006ff147819 */ /* 0x002fc60000011616 */
[----:B------:R-:W-:Y:S01]  /*14f10*/  STL [R1+0xbc4], R207 ;  /* 0x000bc4cf01007387 */ /* 0x000fe20000100800 */
[----:B------:R-:W-:-:S03]  /*14f20*/  SGXT.U32 R20, R20, 0x1 ;  /* 0x000000011414781a */ /* 0x000fc60000000000 */
[----:B------:R-:W-:Y:S04]  /*14f30*/  STL [R1+0xbc0], R8 ;  /* 0x000bc00801007387 */ /* 0x000fe80000100800 */
[----:B------:R-:W-:Y:S04]  /*14f40*/  STL [R1+0xbbc], R7 ;  /* 0x000bbc0701007387 */ /* 0x000fe80000100800 */
[----:B------:R-:W-:Y:S04]  /*14f50*/  STL [R1+0xbb8], R6 ;  /* 0x000bb80601007387 */ /* 0x000fe80000100800 */
[----:B------:R-:W-:Y:S01]  /*14f60*/  STL [R1+0xbb4], R5 ;  /* 0x000bb40501007387 */ /* 0x000fe20000100800 */
[----:B0-----:R-:W-:-:S03]  /*14f70*/  LOP3.LUT R19, R20, 0x4, RZ, 0xfc, !PT ;  /* 0x0000000414137812 */ /* 0x001fc600078efcff */
[----:B------:R-:W-:Y:S04]  /*14f80*/  STL [R1+0xbb0], R4 ;  /* 0x000bb00401007387 */ /* 0x000fe80000100800 */
[----:B------:R-:W-:Y:S04]  /*14f90*/  STL [R1+0xbac], R3 ;  /* 0x000bac0301007387 */ /* 0x000fe80000100800 */
[----:B------:R-:W-:Y:S04]  /*14fa0*/  STL [R1+0xba8], R2 ;  /* 0x000ba80201007387 */ /* 0x000fe80000100800 */
[----:B-----5:R-:W-:Y:S04]  /*14fb0*/  STL [R1+0xb44], R0 ;  /* 0x000b440001007387 */ /* 0x020fe80000100800 */
[----:B------:R-:W3:Y:S04]  /*14fc0*/  LDL R21, [R1+0x448] ;  /* 0x0004480001157983 */ /* 0x000ee80000100800 */
[----:B------:R-:W3:Y:S01]  /*14fd0*/  LDL R20, [R1+0x63c] ;  /* 0x00063c0001147983 */ /* 0x000ee20000100800 */
[----:B------:R-:W-:-:S03]  /*14fe0*/  ISETP.GE.AND P3, PT, R19, UR13, PT ;  /* 0x0000000d13007c0c */ /* 0x000fc6000bf66270 */
[----:B------:R-:W3:Y:S04]  /*14ff0*/  LDL R19, [R1+0x444] ;  /* 0x0004440001137983 */ /* 0x000ee80000100800 */
[----:B----4-:R-:W4:Y:S01]  /*15000*/  LDL R17, [R1+0x638] ;  /* 0x0006380001117983 */ /* 0x010f220000100800 */
[----:B------:R-:W-:Y:S01]  /*15010*/  SHF.R.U32.HI R22, RZ, 0x6, R22 ;  /* 0x00000006ff167819 */ /* 0x000fe20000011616 */
[----:B------:R-:W0:Y:S03]  /*15020*/  S2R R12, SR_TID.X ;  /* 0x00000000000c7919 */ /* 0x000e260000002100 */
[----:B------:R-:W-:-:S04]  /*15030*/  SGXT.U32 R22, R22, 0x1 ;  /* 0x000000011616781a */ /* 0x000fc80000000000 */
[----:B------:R-:W-:Y:S02]  /*15040*/  LOP3.LUT R11, R22, 0x6, RZ, 0xfc, !PT ;  /* 0x00000006160b7812 */ /* 0x000fe400078efcff */
[----:B------:R-:W1:Y:S02]  /*15050*/  S2R R22, SR_TID.X ;  /* 0x0000000000167919 */ /* 0x000e640000002100 */
[----:B------:R-:W-:Y:S02]  /*15060*/  ISETP.GE.AND P4, PT, R11, UR13, PT ;  /* 0x0000000d0b007c0c */ /* 0x000fe4000bf86270 */
[----:B------:R-:W1:Y:S01]  /*15070*/  S2R R11, SR_TID.X ;  /* 0x00000000000b7919 */ /* 0x000e620000002100 */
[----:B------:R-:W-:Y:S02]  /*15080*/  PRMT R199, RZ, 0x7610, R199 ;  /* 0x00007610ffc77816 */ /* 0x000fe400000000c7 */
[----:B0-----:R-:W-:-:S04]  /*15090*/  SHF.R.U32.HI R10, RZ, 0x6, R12 ;  /* 0x00000006ff0a7819 */ /* 0x001fc8000001160c */
[----:B------:R-:W-:Y:S02]  /*150a0*/  SGXT.U32 R10, R10, 0x1 ;  /* 0x000000010a0a781a */ /* 0x000fe40000000000 */
[----:B-1----:R-:W-:-:S04]  /*150b0*/  SHF.R.U32.HI R22, RZ, 0x6, R22 ;  /* 0x00000006ff167819 */ /* 0x002fc80000011616 */
[----:B------:R-:W-:Y:S02]  /*150c0*/  SGXT.U32 R22, R22, 0x1 ;  /* 0x000000011616781a */ /* 0x000fe40000000000 */
[----:B------:R-:W-:Y:S02]  /*150d0*/  ISETP.GE.AND P1, PT, R10, UR13, PT ;  /* 0x0000000d0a007c0c */ /* 0x000fe4000bf26270 */
[----:B------:R-:W-:Y:S02]  /*150e0*/  LOP3.LUT R11, R11, 0x7f, RZ, 0xc0, !PT ;  /* 0x0000007f0b0b7812 */ /* 0x000fe400078ec0ff */
[----:B------:R-:W-:Y:S02]  /*150f0*/  LOP3.LUT R10, R22, 0x8, RZ, 0xfc, !PT ;  /* 0x00000008160a7812 */ /* 0x000fe400078efcff */
[----:B------:R-:W-:Y:S02]  /*15100*/  ISETP.GE.AND P0, PT, R11, UR13, PT ;  /* 0x0000000d0b007c0c */ /* 0x000fe4000bf06270 */
[----:B------:R-:W-:-:S02]  /*15110*/  ISETP.GE.AND P5, PT, R10, UR13, PT ;  /* 0x0000000d0a007c0c */ /* 0x000fc4000bfa6270 */
[----:B------:R-:W-:Y:S02]  /*15120*/  PRMT R195, RZ, 0x7610, R195 ;  /* 0x00007610ffc37816 */ /* 0x000fe400000000c3 */
[----:B------:R-:W-:Y:S01]  /*15130*/  PRMT R189, RZ, 0x7610, R189 ;  /* 0x00007610ffbd7816 */ /* 0x000fe200000000bd */
[----:B--2---:R-:W-:Y:S02]  /*15140*/  @!P2 IMAD.MOV.U32 R10, RZ, RZ, R13 ;  /* 0x000000ffff0aa224 */ /* 0x004fe400078e000d */
[----:B---3--:R-:W-:Y:S02]  /*15150*/  @!P2 IMAD.MOV.U32 R11, RZ, RZ, R23 ;  /* 0x000000ffff0ba224 */ /* 0x008fe400078e0017 */
[----:B------:R-:W2:Y:S04]  /*15160*/  LDL R23, [R1+0x634] ;  /* 0x0006340001177983 */ /* 0x000ea80000100800 */
[----:B------:R0:W3:Y:S02]  /*15170*/  @!P2 LDG.E.U8 R199, desc[UR28][R10.64] ;  /* 0x0000001c0ac7a981 */ /* 0x0000e4000c1e1100 */
[----:B0-----:R-:W-:-:S02]  /*15180*/  @!P3 IMAD.MOV.U32 R11, RZ, RZ, R21 ;  /* 0x000000ffff0bb224 */ /* 0x001fc400078e0015 */
[----:B------:R-:W-:-:S05]  /*15190*/  @!P3 IMAD.MOV.U32 R10, RZ, RZ, R20 ;  /* 0x000000ffff0ab224 */ /* 0x000fca00078e0014 */
[----:B------:R4:W3:Y:S02]  /*151a0*/  @!P3 LDG.E.U8 R195, desc[UR28][R10.64] ;  /* 0x0000001c0ac3b981 */ /* 0x0008e4000c1e1100 */
[----:B----4-:R-:W-:Y:S02]  /*151b0*/  @!P4 IMAD.MOV.U32 R10, RZ, RZ, R17 ;  /* 0x000000ffff0ac224 */ /* 0x010fe400078e0011 */
[----:B------:R-:W-:Y:S01]  /*151c0*/  @!P4 IMAD.MOV.U32 R11, RZ, RZ, R19 ;  /* 0x000000ffff0bc224 */ /* 0x000fe200078e0013 */
[----:B------:R-:W0:Y:S04]  /*151d0*/  S2R R13, SR_TID.X ;  /* 0x00000000000d7919 */ /* 0x000e280000002100 */
[----:B------:R1:W4:Y:S01]  /*151e0*/  @!P4 LDG.E.U8 R189, desc[UR28][R10.64] ;  /* 0x0000001c0abdc981 */ /* 0x000322000c1e1100 */
[----:B------:R-:W1:Y:S01]  /*151f0*/  S2R R21, SR_TID.X ;  /* 0x0000000000157919 */ /* 0x000e620000002100 */
[----:B------:R-:W-:-:S02]  /*15200*/  PRMT R161, RZ, 0x7610, R161 ;  /* 0x00007610ffa17816 */ /* 0x000fc400000000a1 */
[----:B------:R-:W-:Y:S01]  /*15210*/  LOP3.LUT R22, R22, 0xa, RZ, 0xfc, !PT ;  /* 0x0000000a16167812 */ /* 0x000fe200078efcff */
[----:B------:R-:W3:Y:S04]  /*15220*/  LDL R19, [R1+0x60c] ;  /* 0x00060c0001137983 */ /* 0x000ee80000100800 */
[----:B------:R-:W4:Y:S01]  /*15230*/  LDL R11, [R1+0x43c] ;  /* 0x00043c00010b7983 */ /* 0x000f220000100800 */
[----:B0-----:R-:W-:-:S04]  /*15240*/  SHF.R.U32.HI R13, RZ, 0x6, R13 ;  /* 0x00000006ff0d7819 */ /* 0x001fc8000001160d */
[----:B------:R-:W-:-:S04]  /*15250*/  SGXT.U32 R13, R13, 0x1 ;  /* 0x000000010d0d781a */ /* 0x000fc80000000000 */
[----:B------:R-:W-:Y:S02]  /*15260*/  LOP3.LUT R17, R13, 0xc, RZ, 0xfc, !PT ;  /* 0x0000000c0d117812 */ /* 0x000fe400078efcff */
[----:B------:R-:W0:Y:S02]  /*15270*/  S2R R13, SR_TID.X ;  /* 0x00000000000d7919 */ /* 0x000e240000002100 */
[----:B------:R-:W-:Y:S02]  /*15280*/  ISETP.GE.AND P2, PT, R17, UR13, PT ;  /* 0x0000000d11007c0c */ /* 0x000fe4000bf46270 */
[----:B0-----:R-:W-:Y:S02]  /*15290*/  SHF.R.U32.HI R20, RZ, 0x6, R13 ;  /* 0x00000006ff147819 */ /* 0x001fe4000001160d */
[----:B------:R-:W-:Y:S01]  /*152a0*/  ISETP.GE.AND P6, PT, R22, UR13, PT ;  /* 0x0000000d16007c0c */ /* 0x000fe2000bfc6270 */
[----:B------:R-:W3:Y:S01]  /*152b0*/  LDL R13, [R1+0x628] ;  /* 0x00062800010d7983 */ /* 0x000ee20000100800 */
[----:B------:R-:W-:-:S03]  /*152c0*/  SGXT.U32 R20, R20, 0x1 ;  /* 0x000000011414781a */ /* 0x000fc60000000000 */
[----:B------:R-:W3:Y:S01]  /*152d0*/  LDL R22, [R1+0x624] ;  /* 0x0006240001167983 */ /* 0x000ee20000100800 */
[----:B------:R-:W-:Y:S02]  /*152e0*/  LOP3.LUT R17, R20, 0x10, RZ, 0xfc, !PT ;  /* 0x0000001014117812 */ /* 0x000fe400078efcff */
[----:B-1----:R-:W-:Y:S02]  /*152f0*/  SHF.R.U32.HI R20, RZ, 0x6, R21 ;  /* 0x00000006ff147819 */ /* 0x002fe40000011615 */
[----:B------:R-:W3:Y:S02]  /*15300*/  LDL R21, [R1+0x614] ;  /* 0x0006140001157983 */ /* 0x000ee40000100800 */
[----:B------:R-:W-:-:S04]  /*15310*/  SGXT.U32 R20, R20, 0x1 ;  /* 0x000000011414781a */ /* 0x000fc80000000000 */
[----:B------:R-:W-:Y:S02]  /*15320*/  LOP3.LUT R10, R20, 0x12, RZ, 0xfc, !PT ;  /* 0x00000012140a7812 */ /* 0x000fe400078efcff */
[----:B------:R-:W3:Y:S02]  /*15330*/  LDL R20, [R1+0x618] ;  /* 0x0006180001147983 */ /* 0x000ee40000100800 */
[----:B------:R-:W-:Y:S02]  /*15340*/  ISETP.GE.AND P4, PT, R10, UR13, PT ;  /* 0x0000000d0a007c0c */ /* 0x000fe4000bf86270 */
[----:B------:R-:W-:Y:S02]  /*15350*/  ISETP.GE.AND P3, PT, R17, UR13, PT ;  /* 0x0000000d11007c0c */ /* 0x000fe4000bf66270 */
[----:B------:R-:W3:Y:S01]  /*15360*/  LDL R17, [R1+0x610] ;  /* 0x0006100001117983 */ /* 0x000ee20000100800 */
[----:B--2---:R-:W-:-:S05]  /*15370*/  @!P5 IMAD.MOV.U32 R10, RZ, RZ, R23 ;  /* 0x000000ffff0ad224 */ /* 0x004fca00078e0017 */
[----:B----4-:R0:W2:Y:S04]  /*15380*/  @!P5 LDG.E.U8 R161, desc[UR28][R10.64] ;  /* 0x0000001c0aa1d981 */ /* 0x0100a8000c1e1100 */
[----:B------:R-:W0:Y:S04]  /*15390*/  LDL R10, [R1+0x62c] ;  /* 0x00062c00010a7983 */ /* 0x000e280000100800 */
[----:B------:R-:W0:Y:S01]  /*153a0*/  LDL R11, [R1+0x630] ;  /* 0x00063000010b7983 */ /* 0x000e220000100800 */
[----:B------:R-:W1:Y:S01]  /*153b0*/  S2R R23, SR_TID.X ;  /* 0x0000000000177919 */ /* 0x000e620000002100 */
[----:B------:R-:W-:-:S02]  /*153c0*/  PRMT R160, RZ, 0x7610, R160 ;  /* 0x00007610ffa07816 */ /* 0x000fc400000000a0 */
[----:B------:R-:W-:Y:S02]  /*153d0*/  PRMT R163, RZ, 0x7610, R163 ;  /* 0x00007610ffa37816 */ /* 0x000fe400000000a3 */
[----:B------:R-:W-:Y:S02]  /*153e0*/  PRMT R165, RZ, 0x7610, R165 ;  /* 0x00007610ffa57816 */ /* 0x000fe400000000a5 */
[----:B------:R-:W-:Y:S02]  /*153f0*/  PRMT R164, RZ, 0x7610, R164 ;  /* 0x00007610ffa47816 */ /* 0x000fe400000000a4 */
[----:B-1----:R-:W-:-:S04]  /*15400*/  SHF.R.U32.HI R23, RZ, 0x6, R23 ;  /* 0x00000006ff177819 */ /* 0x002fc80000011617 */
[----:B------:R-:W-:Y:S02]  /*15410*/  SGXT.U32 R23, R23, 0x1 ;  /* 0x000000011717781a */ /* 0x000fe40000000000 */
[----:B0-----:R-:W-:-:S04]  /*15420*/  @!P6 LOP3.LUT R11, R11, R10, RZ, 0x3c, !PT ;  /* 0x0000000a0b0be212 */ /* 0x001fc800078e3cff */
[----:B------:R-:W-:-:S04]  /*15430*/  @!P6 LOP3.LUT R10, R11, R10, RZ, 0x3c, !PT ;  /* 0x0000000a0b0ae212 */ /* 0x000fc800078e3cff */
[----:B------:R-:W-:-:S05]  /*15440*/  @!P6 LOP3.LUT R11, R11, R10, RZ, 0x3c, !PT ;  /* 0x0000000a0b0be212 */ /* 0x000fca00078e3cff */
[----:B------:R0:W4:Y:S02]  /*15450*/  @!P6 LDG.E.U8 R160, desc[UR28][R10.64] ;  /* 0x0000001c0aa0e981 */ /* 0x000124000c1e1100 */
[----:B0-----:R-:W-:Y:S01]  /*15460*/  LOP3.LUT R11, R23, 0x14, RZ, 0xfc, !PT ;  /* 0x00000014170b7812 */ /* 0x001fe200078efcff */
[----:B---3--:R-:W-:-:S03]  /*15470*/  @!P2 IMAD.MOV.U32 R10, RZ, RZ, R13 ;  /* 0x000000ffff0aa224 */ /* 0x008fc600078e000d */
[----:B------:R-:W-:Y:S01]  /*15480*/  ISETP.GE.AND P5, PT, R11, UR13, PT ;  /* 0x0000000d0b007c0c */ /* 0x000fe2000bfa6270 */
[----:B------:R-:W-:Y:S01]  /*15490*/  @!P2 IMAD.MOV.U32 R11, RZ, RZ, R22 ;  /* 0x000000ffff0ba224 */ /* 0x000fe200078e0016 */
[----:B------:R-:W-:-:S04]  /*154a0*/  LOP3.LUT R23, R23, 0x16, RZ, 0xfc, !PT ;  /* 0x0000001617177812 */ /* 0x000fc800078efcff */
[----:B------:R0:W3:Y:S01]  /*154b0*/  @!P2 LDG.E.U8 R163, desc[UR28][R10.64] ;  /* 0x0000001c0aa3a981 */ /* 0x0000e2000c1e1100 */
[----:B------:R-:W-:-:S03]  /*154c0*/  ISETP.GE.AND P6, PT, R23, UR13, PT ;  /* 0x0000000d17007c0c */ /* 0x000fc6000bfc6270 */
[----:B------:R-:W2:Y:S01]  /*154d0*/  LDL R23, [R1+0x608] ;  /* 0x0006080001177983 */ /* 0x000ea20000100800 */
[----:B0-----:R-:W-:Y:S02]  /*154e0*/  @!P3 IMAD.MOV.U32 R10, RZ, RZ, R20 ;  /* 0x000000ffff0ab224 */ /* 0x001fe400078e0014 */
[----:B------:R-:W-:Y:S01]  /*154f0*/  @!P3 IMAD.MOV.U32 R11, RZ, RZ, R21 ;  /* 0x000000ffff0bb224 */ /* 0x000fe200078e0015 */
[----:B------:R-:W0:Y:S04]  /*15500*/  S2R R13, SR_TID.X ;  /* 0x00000000000d7919 */ /* 0x000e280000002100 */
[----:B------:R1:W3:Y:S01]  /*15510*/  @!P3 LDG.E.U8 R165, desc[UR28][R10.64] ;  /* 0x0000001c0aa5b981 */ /* 0x0002e2000c1e1100 */
[----:B------:R-:W0:Y:S01]  /*15520*/  S2R R22, SR_TID.X ;  /* 0x0000000000167919 */ /* 0x000e220000002100 */
[----:B------:R-:W-:-:S02]  /*15530*/  PRMT R167, RZ, 0x7610, R167 ;  /* 0x00007610ffa77816 */ /* 0x000fc400000000a7 */
[----:B------:R-:W4:Y:S01]  /*15540*/  LDL R20, [R1+0x5f0] ;  /* 0x0005f00001147983 */ /* 0x000f220000100800 */
[----:B-1----:R-:W-:Y:S02]  /*15550*/  @!P4 IMAD.MOV.U32 R10, RZ, RZ, R17 ;  /* 0x000000ffff0ac224 */ /* 0x002fe400078e0011 */
[----:B------:R-:W-:-:S05]  /*15560*/  @!P4 IMAD.MOV.U32 R11, RZ, RZ, R19 ;  /* 0x000000ffff0bc224 */ /* 0x000fca00078e0013 */
[----:B------:R2:W3:Y:S04]  /*15570*/  @!P4 LDG.E.U8 R164, desc[UR28][R10.64] ;  /* 0x0000001c0aa4c981 */ /* 0x0004e8000c1e1100 */
[----:B------:R-:W4:Y:S01]  /*15580*/  LDL R11, [R1+0x604] ;  /* 0x00060400010b7983 */ /* 0x000f220000100800 */
[----:B0-----:R-:W-:-:S04]  /*15590*/  SHF.R.U32.HI R13, RZ, 0x6, R13 ;  /* 0x00000006ff0d7819 */ /* 0x001fc8000001160d */
[----:B------:R-:W-:-:S04]  /*155a0*/  SGXT.U32 R13, R13, 0x1 ;  /* 0x000000010d0d781a */ /* 0x000fc80000000000 */
[----:B------:R-:W-:Y:S02]  /*155b0*/  LOP3.LUT R13, R13, 0x18, RZ, 0xfc, !PT ;  /* 0x000000180d0d7812 */ /* 0x000fe400078efcff */
[----:B------:R-:W-:Y:S02]  /*155c0*/  SHF.R.U32.HI R21, RZ, 0x6, R22 ;  /* 0x00000006ff157819 */ /* 0x000fe40000011616 */
[----:B------:R-:W-:Y:S01]  /*155d0*/  ISETP.GE.AND P2, PT, R13, UR13, PT ;  /* 0x0000000d0d007c0c */ /* 0x000fe2000bf46270 */
[----:B------:R-:W3:Y:S01]  /*155e0*/  LDL R22, [R1+0x5f4] ;  /* 0x0005f40001167983 */ /* 0x000ee20000100800 */
[----:B------:R-:W-:-:S03]  /*155f0*/  SGXT.U32 R21, R21, 0x1 ;  /* 0x000000011515781a */ /* 0x000fc60000000000 */
[----:B------:R-:W3:Y:S01]  /*15600*/  LDL R13, [R1+0x5f8] ;  /* 0x0005f800010d7983 */ /* 0x000ee20000100800 */
[C---:B------:R-:W-:Y:S02]  /*15610*/  LOP3.LUT R19, R21.reuse, 0x1a, RZ, 0xfc, !PT ;  /* 0x0000001a15137812 */ /* 0x040fe400078efcff */
[----:B------:R-:W-:Y:S02]  /*15620*/  LOP3.LUT R17, R21, 0x1c, RZ, 0xfc, !PT ;  /* 0x0000001c15117812 */ /* 0x000fe400078efcff */
[----:B------:R-:W3:Y:S01]  /*15630*/  LDL R21, [R1+0x5ec] ;  /* 0x0005ec0001157983 */ /* 0x000ee20000100800 */
[----:B------:R-:W-:Y:S02]  /*15640*/  ISETP.GE.AND P3, PT, R19, UR13, PT ;  /* 0x0000000d13007c0c */ /* 0x000fe4000bf66270 */
[----:B------:R-:W-:Y:S01]  /*15650*/  ISETP.GE.AND P4, PT, R17, UR13, PT ;  /* 0x0000000d11007c0c */ /* 0x000fe2000bf86270 */
[----:B------:R-:W3:Y:S04]  /*15660*/  LDL R19, [R1+0x5e4] ;  /* 0x0005e40001137983 */ /* 0x000ee80000100800 */
        /* <DEDUP_REMOVED lines=20> */
[----:B------:R-:W-:Y:S01]  /*157b0*/  LOP3.LUT R23, R23, 0x22, RZ, 0xfc, !PT ;  /* 0x0000002217177812 */ /* 0x000fe200078efcff */
[----:B------:R-:W0:Y:S03]  /*157c0*/  S2R R13, SR_TID.X ;  /* 0x00000000000d7919 */ /* 0x000e260000002100 */
[----:B------:R1:W3:Y:S01]  /*157d0*/  @!P2 LDG.E.U8 R169, desc[UR28][R10.64] ;  /* 0x0000001c0aa9a981 */ /* 0x0002e2000c1e1100 */
[----:B------:R-:W-:-:S03]  /*157e0*/  ISETP.GE.AND P6, PT, R23, UR13, PT ;  /* 0x0000000d17007c0c */ /* 0x000fc6000bfc6270 */
[----:B------:R-:W2:Y:S01]  /*157f0*/  LDL R23, [R1+0x5d8] ;  /* 0x0005d80001177983 */ /* 0x000ea20000100800 */
[----:B------:R-:W-:-:S03]  /*15800*/  PRMT R173, RZ, 0x7610, R173 ;  /* 0x00007610ffad7816 */ /* 0x000fc600000000ad */
[----:B------:R-:W4:Y:S01]  /*15810*/  LDL R22, [R1+0x5c4] ;  /* 0x0005c40001167983 */ /* 0x000f220000100800 */
[----:B-1----:R-:W-:Y:S02]  /*15820*/  @!P3 IMAD.MOV.U32 R10, RZ, RZ, R20 ;  /* 0x000000ffff0ab224 */ /* 0x002fe400078e0014 */
[----:B------:R-:W-:-:S05]  /*15830*/  @!P3 IMAD.MOV.U32 R11, RZ, RZ, R21 ;  /* 0x000000ffff0bb224 */ /* 0x000fca00078e0015 */
[----:B------:R1:W3:Y:S02]  /*15840*/  @!P3 LDG.E.U8 R168, desc[UR28][R10.64] ;  /* 0x0000001c0aa8b981 */ /* 0x0002e4000c1e1100 */
[----:B-1----:R-:W-:Y:S02]  /*15850*/  @!P4 IMAD.MOV.U32 R10, RZ, RZ, R17 ;  /* 0x000000ffff0ac224 */ /* 0x002fe400078e0011 */
[----:B------:R-:W-:Y:S01]  /*15860*/  @!P4 IMAD.MOV.U32 R11, RZ, RZ, R19 ;  /* 0x000000ffff0bc224 */ /* 0x000fe200078e0013 */
[----:B0-----:R-:W-:Y:S01]  /*15870*/  SHF.R.U32.HI R13, RZ, 0x6, R13 ;  /* 0x00000006ff0d7819 */ /* 0x001fe2000001160d */
[----:B------:R-:W0:Y:S03]  /*15880*/  S2R R21, SR_TID.X ;  /* 0x0000000000157919 */ /* 0x000e260000002100 */
[----:B------:R1:W3:Y:S04]  /*15890*/  @!P4 LDG.E.U8 R171, desc[UR28][R10.64] ;  /* 0x0000001c0aabc981 */ /* 0x0002e8000c1e1100 */
[----:B------:R-:W3:Y:S04]  /*158a0*/  LDL R19, [R1+0x5b4] ;  /* 0x0005b40001137983 */ /* 0x000ee80000100800 */
[----:B------:R-:W4:Y:S01]  /*158b0*/  LDL R11, [R1+0x5d4] ;  /* 0x0005d400010b7983 */ /* 0x000f220000100800 */
[----:B------:R-:W-:-:S04]  /*158c0*/  SGXT.U32 R13, R13, 0x1 ;  /* 0x000000010d0d781a */ /* 0x000fc80000000000 */
[----:B------:R-:W-:Y:S02]  /*158d0*/  LOP3.LUT R17, R13, 0x24, RZ, 0xfc, !PT ;  /* 0x000000240d117812 */ /* 0x000fe400078efcff */
[----:B------:R-:W1:Y:S02]  /*158e0*/  S2R R13, SR_TID.X ;  /* 0x00000000000d7919 */ /* 0x000e640000002100 */
[----:B------:R-:W-:Y:S02]  /*158f0*/  ISETP.GE.AND P2, PT, R17, UR13, PT ;  /* 0x0000000d11007c0c */ /* 0x000fe4000bf46270 */
[----:B-1----:R-:W-:Y:S02]  /*15900*/  SHF.R.U32.HI R20, RZ, 0x6, R13 ;  /* 0x00000006ff147819 */ /* 0x002fe4000001160d */
[----:B------:R-:W3:Y:S02]  /*15910*/  LDL R13, [R1+0x5c8] ;  /* 0x0005c800010d7983 */ /* 0x000ee40000100800 */
[----:B------:R-:W-:-:S04]  /*15920*/  SGXT.U32 R20, R20, 0x1 ;  /* 0x000000011414781a */ /* 0x000fc80000000000 */
[----:B------:R-:W-:Y:S02]  /*15930*/  LOP3.LUT R17, R20, 0x26, RZ, 0xfc, !PT ;  /* 0x0000002614117812 */ /* 0x000fe400078efcff */
[----:B0-----:R-:W-:Y:S02]  /*15940*/  SHF.R.U32.HI R20, RZ, 0x6, R21 ;  /* 0x00000006ff147819 */ /* 0x001fe40000011615 */
        /* <DEDUP_REMOVED lines=240> */
[----:B------:R-:W-:Y:S01]  /*16850*/  @!P2 IMAD.MOV.U32 R11, RZ, RZ, R19 ;  /* 0x000000ffff0ba224 */ /* 0x000fe200078e0013 */
[----:B------:R-:W3:Y:S04]  /*16860*/  LDL R20, [R1+0x4d8] ;  /* 0x0004d80001147983 */ /* 0x000ee80000100800 */
[----:B------:R2:W3:Y:S04]  /*16870*/  @!P2 LDG.E.U8 R198, desc[UR28][R10.64] ;  /* 0x0000001c0ac6a981 */ /* 0x0004e8000c1e1100 */
[----:B------:R-:W4:Y:S01]  /*16880*/  LDL R11, [R1+0x4f4] ;  /* 0x0004f400010b7983 */ /* 0x000f220000100800 */
[----:B0-----:R-:W-:-:S04]  /*16890*/  SHF.R.U32.HI R13, RZ, 0x6, R13 ;  /* 0x00000006ff0d7819 */ /* 0x001fc8000001160d */
[----:B------:R-:W-:-:S04]  /*168a0*/  SGXT.U32 R13, R13, 0x1 ;  /* 0x000000010d0d781a */ /* 0x000fc80000000000 */
[----:B------:R-:W-:Y:S02]  /*168b0*/  LOP3.LUT R13, R13, 0x5c, RZ, 0xfc, !PT ;  /* 0x0000005c0d0d7812 */ /* 0x000fe400078efcff */
[----:B------:R-:W-:Y:S02]  /*168c0*/  SHF.R.U32.HI R22, RZ, 0x6, R22 ;  /* 0x00000006ff167819 */ /* 0x000fe40000011616 */
[----:B------:R-:W-:Y:S02]  /*168d0*/  ISETP.GE.AND P4, PT, R13, UR13, PT ;  /* 0x0000000d0d007c0c */ /* 0x000fe4000bf86270 */
[----:B------:R-:W-:Y:S01]  /*168e0*/  SGXT.U32 R22, R22, 0x1 ;  /* 0x000000011616781a */ /* 0x000fe20000000000 */
[----:B------:R-:W3:Y:S03]  /*168f0*/  LDL R13, [R1+0x4e8] ;  /* 0x0004e800010d7983 */ /* 0x000ee60000100800 */
[----:B------:R-:W-:-:S02]  /*16900*/  LOP3.LUT R19, R22, 0x60, RZ, 0xfc, !PT ;  /* 0x0000006016137812 */ /* 0x000fc400078efcff */
        /* <DEDUP_REMOVED lines=25> */
[----:B------:R-:W0:Y:S04]  /*16aa0*/  S2R R13, SR_TID.X ;  /* 0x00000000000d7919 */ /* 0x000e280000002100 */
[----:B------:R1:W3:Y:S01]  /*16ab0*/  @!P4 LDG.E.U8 R204, desc[UR28][R10.64] ;  /* 0x0000001c0accc981 */ /* 0x0002e2000c1e1100 */
[----:B------:R-:W-:Y:S02]  /*16ac0*/  LOP3.LUT R23, R23, 0x66, RZ, 0xfc, !PT ;  /* 0x0000006617177812 */ /* 0x000fe400078efcff */
[----:B------:R-:W-:Y:S01]  /*16ad0*/  PRMT R209, RZ, 0x7610, R209 ;  /* 0x00007610ffd17816 */ /* 0x000fe200000000d1 */
[----:B------:R-:W2:Y:S01]  /*16ae0*/  LDL R21, [R1+0x4c0] ;  /* 0x0004c00001157983 */ /* 0x000ea20000100800 */
[----:B-1----:R-:W-:-:S02]  /*16af0*/  @!P3 IMAD.MOV.U32 R10, RZ, RZ, R20 ;  /* 0x000000ffff0ab224 */ /* 0x002fc400078e0014 */
[----:B------:R-:W-:Y:S01]  /*16b00*/  @!P3 IMAD.MOV.U32 R11, RZ, RZ, R22 ;  /* 0x000000ffff0bb224 */ /* 0x000fe200078e0016 */
[----:B0-----:R-:W-:-:S04]  /*16b10*/  SHF.R.U32.HI R13, RZ, 0x6, R13 ;  /* 0x00000006ff0d7819 */ /* 0x001fc8000001160d */
[----:B------:R0:W3:Y:S01]  /*16b20*/  @!P3 LDG.E.U8 R208, desc[UR28][R10.64] ;  /* 0x0000001c0ad0b981 */ /* 0x0000e2000c1e1100 */
[----:B------:R-:W-:-:S03]  /*16b30*/  ISETP.GE.AND P5, PT, R23, UR13, PT ;  /* 0x0000000d17007c0c */ /* 0x000fc6000bfa6270 */
[----:B------:R-:W4:Y:S01]  /*16b40*/  LDL R20, [R1+0x4ac] ;  /* 0x0004ac0001147983 */ /* 0x000f220000100800 */
[----:B0-----:R-:W-:Y:S02]  /*16b50*/  @!P2 IMAD.MOV.U32 R10, RZ, RZ, R17 ;  /* 0x000000ffff0aa224 */ /* 0x001fe400078e0011 */
[----:B------:R-:W-:Y:S01]  /*16b60*/  @!P2 IMAD.MOV.U32 R11, RZ, RZ, R19 ;  /* 0x000000ffff0ba224 */ /* 0x000fe200078e0013 */
[----:B------:R-:W-:Y:S01]  /*16b70*/  SGXT.U32 R13, R13, 0x1 ;  /* 0x000000010d0d781a */ /* 0x000fe20000000000 */
[----:B------:R-:W3:Y:S04]  /*16b80*/  LDL R19, [R1+0x4a4] ;  /* 0x0004a40001137983 */ /* 0x000ee80000100800 */
[----:B------:R0:W3:Y:S04]  /*16b90*/  @!P2 LDG.E.U8 R210, desc[UR28][R10.64] ;  /* 0x0000001c0ad2a981 */ /* 0x0000e8000c1e1100 */
[----:B------:R-:W0:Y:S04]  /*16ba0*/  LDL R10, [R1+0x4c4] ;  /* 0x0004c400010a7983 */ /* 0x000e280000100800 */
[----:B------:R-:W0:Y:S01]  /*16bb0*/  LDL R11, [R1+0x4c8] ;  /* 0x0004c800010b7983 */ /* 0x000e220000100800 */
[----:B------:R-:W-:-:S02]  /*16bc0*/  LOP3.LUT R17, R13, 0x68, RZ, 0xfc, !PT ;  /* 0x000000680d117812 */ /* 0x000fc400078efcff */
[----:B------:R-:W1:Y:S02]  /*16bd0*/  S2R R13, SR_TID.X ;  /* 0x00000000000d7919 */ /* 0x000e640000002100 */
[----:B------:R-:W-:Y:S02]  /*16be0*/  ISETP.GE.AND P2, PT, R17, UR13, PT ;  /* 0x0000000d11007c0c */ /* 0x000fe4000bf46270 */
[----:B------:R-:W3:Y:S01]  /*16bf0*/  LDL R17, [R1+0x4a8] ;  /* 0x0004a80001117983 */ /* 0x000ee20000100800 */
[----:B-1----:R-:W-:-:S03]  /*16c00*/  SHF.R.U32.HI R22, RZ, 0x6, R13 ;  /* 0x00000006ff167819 */ /* 0x002fc6000001160d */
[----:B------:R-:W4:Y:S01]  /*16c10*/  LDL R13, [R1+0x4b0] ;  /* 0x0004b000010d7983 */ /* 0x000f220000100800 */
[----:B------:R-:W-:-:S04]  /*16c20*/  SGXT.U32 R22, R22, 0x1 ;  /* 0x000000011616781a */ /* 0x000fc80000000000 */
[----:B------:R-:W-:-:S04]  /*16c30*/  LOP3.LUT R23, R22, 0x6a, RZ, 0xfc, !PT ;  /* 0x0000006a16177812 */ /* 0x000fc800078efcff */
[----:B------:R-:W-:Y:S02]  /*16c40*/  ISETP.GE.AND P4, PT, R23, UR13, PT ;  /* 0x0000000d17007c0c */ /* 0x000fe4000bf86270 */
[----:B------:R-:W3:Y:S01]  /*16c50*/  LDL.LU R23, [R1+0xbf0] ;  /* 0x000bf00001177983 */ /* 0x000ee20000300800 */
[----:B0-----:R-:W-:-:S04]  /*16c60*/  @!P6 LOP3.LUT R11, R11, R10, RZ, 0x3c, !PT ;  /* 0x0000000a0b0be212 */ /* 0x001fc800078e3cff */
[----:B------:R-:W-:-:S04]  /*16c70*/  @!P6 LOP3.LUT R10, R11, R10, RZ, 0x3c, !PT ;  /* 0x0000000a0b0ae212 */ /* 0x000fc800078e3cff */
[----:B------:R-:W-:-:S05]  /*16c80*/  @!P6 LOP3.LUT R11, R11, R10, RZ, 0x3c, !PT ;  /* 0x0000000a0b0be212 */ /* 0x000fca00078e3cff */
[----:B------:R2:W3:Y:S04]  /*16c90*/  @!P6 LDG.E.U8 R209, desc[UR28][R10.64] ;  /* 0x0000001c0ad1e981 */ /* 0x0004e8000c1e1100 */
[----:B------:R-:W4:Y:S01]  /*16ca0*/  LDL R11, [R1+0x4bc] ;  /* 0x0004bc00010b7983 */ /* 0x000f220000100800 */
[----:B------:R-:W-:Y:S01]  /*16cb0*/  PRMT R216, RZ, 0x7610, R216 ;  /* 0x00007610ffd87816 */ /* 0x000fe200000000d8 */
[----:B--2---:R-:W-:Y:S01]  /*16cc0*/  @!P5 IMAD.MOV.U32 R10, RZ, RZ, R21 ;  /* 0x000000ffff0ad224 */ /* 0x004fe200078e0015 */
[----:B------:R-:W-:-:S04]  /*16cd0*/  LOP3.LUT R22, R22, 0x6c, RZ, 0xfc, !PT ;  /* 0x0000006c16167812 */ /* 0x000fc800078efcff */
[----:B------:R-:W-:Y:S02]  /*16ce0*/  ISETP.GE.AND P3, PT, R22, UR13, PT ;  /* 0x0000000d16007c0c */ /* 0x000fe4000bf66270 */
[----:B------:R-:W0:Y:S01]  /*16cf0*/  S2R R22, SR_TID.X ;  /* 0x0000000000167919 */ /* 0x000e220000002100 */
[----:B----4-:R1:W2:Y:S04]  /*16d00*/  @!P5 LDG.E.U8 R216, desc[UR28][R10.64] ;  /* 0x0000001c0ad8d981 */ /* 0x0102a8000c1e1100 */
[----:B------:R-:W1:Y:S04]  /*16d10*/  LDL R10, [R1+0x4b4] ;  /* 0x0004b400010a7983 */ /* 0x000e680000100800 */
[----:B------:R-:W1:Y:S01]  /*16d20*/  LDL R11, [R1+0x4b8] ;  /* 0x0004b800010b7983 */ /* 0x000e620000100800 */
[----:B------:R-:W-:-:S02]  /*16d30*/  PRMT R218, RZ, 0x7610, R218 ;  /* 0x00007610ffda7816 */ /* 0x000fc400000000da */
[----:B0-----:R-:W-:Y:S02]  /*16d40*/  SHF.R.U32.HI R21, RZ, 0x6, R22 ;  /* 0x00000006ff157819 */ /* 0x001fe40000011616 */
[----:B------:R-:W-:Y:S02]  /*16d50*/  PRMT R220, RZ, 0x7610, R220 ;  /* 0x00007610ffdc7816 */ /* 0x000fe400000000dc */
[----:B------:R-:W-:Y:S02]  /*16d60*/  SGXT.U32 R21, R21, 0x1 ;  /* 0x000000011515781a */ /* 0x000fe40000000000 */
[----:B------:R-:W-:Y:S02]  /*16d70*/  PRMT R224, RZ, 0x7610, R224 ;  /* 0x00007610ffe07816 */ /* 0x000fe400000000e0 */
[C---:B------:R-:W-:Y:S02]  /*16d80*/  LOP3.LUT R22, R21.reuse, 0x70, RZ, 0xfc, !PT ;  /* 0x0000007015167812 */ /* 0x040fe400078efcff */
[----:B------:R-:W-:-:S02]  /*16d90*/  LOP3.LUT R21, R21, 0x72, RZ, 0xfc, !PT ;  /* 0x0000007215157812 */ /* 0x000fc400078efcff */
[----:B------:R-:W-:Y:S02]  /*16da0*/  ISETP.GE.AND P5, PT, R22, UR13, PT ;  /* 0x0000000d16007c0c */ /* 0x000fe4000bfa6270 */
[----:B------:R-:W4:Y:S01]  /*16db0*/  LDL.LU R22, [R1+0xbec] ;  /* 0x000bec0001167983 */ /* 0x000f220000300800 */
[----:B------:R-:W-:-:S03]  /*16dc0*/  ISETP.GE.AND P6, PT, R21, UR13, PT ;  /* 0x0000000d15007c0c */ /* 0x000fc6000bfc6270 */
[----:B------:R-:W2:Y:S01]  /*16dd0*/  LDL.LU R21, [R1+0xbe8] ;  /* 0x000be80001157983 */ /* 0x000ea20000300800 */
[----:B-1----:R-:W-:-:S04]  /*16de0*/  @!P2 LOP3.LUT R11, R11, R10, RZ, 0x3c, !PT ;  /* 0x0000000a0b0ba212 */ /* 0x002fc800078e3cff */
[----:B------:R-:W-:-:S04]  /*16df0*/  @!P2 LOP3.LUT R10, R11, R10, RZ, 0x3c, !PT ;  /* 0x0000000a0b0aa212 */ /* 0x000fc800078e3cff */
[----:B------:R-:W-:-:S05]  /*16e00*/  @!P2 LOP3.LUT R11, R11, R10, RZ, 0x3c, !PT ;  /* 0x0000000a0b0ba212 */ /* 0x000fca00078e3cff */
[----:B------:R0:W2:Y:S02]  /*16e10*/  @!P2 LDG.E.U8 R218, desc[UR28][R10.64] ;  /* 0x0000001c0adaa981 */ /* 0x0000a4000c1e1100 */
[----:B0-----:R-:W-:Y:S02]  /*16e20*/  @!P4 IMAD.MOV.U32 R10, RZ, RZ, R13 ;  /* 0x000000ffff0ac224 */ /* 0x001fe400078e000d */
[----:B------:R-:W-:-:S05]  /*16e30*/  @!P4 IMAD.MOV.U32 R11, RZ, RZ, R20 ;  /* 0x000000ffff0bc224 */ /* 0x000fca00078e0014 */
[----:B------:R3:W2:Y:S02]  /*16e40*/  @!P4 LDG.E.U8 R220, desc[UR28][R10.64] ;  /* 0x0000001c0adcc981 */ /* 0x0006a4000c1e1100 */
[----:B---3--:R-:W-:Y:S02]  /*16e50*/  @!P3 IMAD.MOV.U32 R10, RZ, RZ, R17 ;  /* 0x000000ffff0ab224 */ /* 0x008fe400078e0011 */
[----:B------:R-:W-:Y:S01]  /*16e60*/  @!P3 IMAD.MOV.U32 R11, RZ, RZ, R19 ;  /* 0x000000ffff0bb224 */ /* 0x000fe200078e0013 */
[----:B------:R-:W0:Y:S04]  /*16e70*/  S2R R13, SR_TID.X ;  /* 0x00000000000d7919 */ /* 0x000e280000002100 */
[----:B------:R1:W3:Y:S01]  /*16e80*/  @!P3 LDG.E.U8 R224, desc[UR28][R10.64] ;  /* 0x0000001c0ae0b981 */ /* 0x0002e2000c1e1100 */
[----:B------:R-:W-:-:S03]  /*16e90*/  PRMT R226, RZ, 0x7610, R226 ;  /* 0x00007610ffe27816 */ /* 0x000fc600000000e2 */
[----:B------:R-:W4:Y:S04]  /*16ea0*/  LDL R17, [R1+0x47c] ;  /* 0x00047c0001117983 */ /* 0x000f280000100800 */
[----:B------:R-:W1:Y:S04]  /*16eb0*/  LDL R10, [R1+0x494] ;  /* 0x00049400010a7983 */ /* 0x000e680000100800 */
[----:B------:R-:W1:Y:S01]  /*16ec0*/  LDL R11, [R1+0x498] ;  /* 0x00049800010b7983 */ /* 0x000e620000100800 */
[----:B0-----:R-:W-:-:S03]  /*16ed0*/  SHF.R.U32.HI R19, RZ, 0x6, R13 ;  /* 0x00000006ff137819 */ /* 0x001fc6000001160d */
[----:B------:R-:W2:Y:S01]  /*16ee0*/  LDL R13, [R1+0x480] ;  /* 0x00048000010d7983 */ /* 0x000ea20000100800 */
[----:B------:R-:W-:-:S04]  /*16ef0*/  SGXT.U32 R19, R19, 0x1 ;  /* 0x000000011313781a */ /* 0x000fc80000000000 */
[C---:B------:R-:W-:Y:S02]  /*16f00*/  LOP3.LUT R20, R19.reuse, 0x74, RZ, 0xfc, !PT ;  /* 0x0000007413147812 */ /* 0x040fe400078efcff */
[----:B------:R-:W-:Y:S02]  /*16f10*/  LOP3.LUT R19, R19, 0x76, RZ, 0xfc, !PT ;  /* 0x0000007613137812 */ /* 0x000fe400078efcff */
[----:B------:R-:W-:Y:S02]  /*16f20*/  ISETP.GE.AND P2, PT, R20, UR13, PT ;  /* 0x0000000d14007c0c */ /* 0x000fe4000bf46270 */
[----:B------:R-:W3:Y:S01]  /*16f30*/  LDL.LU R20, [R1+0xbe4] ;  /* 0x000be40001147983 */ /* 0x000ee20000300800 */
[----:B------:R-:W-:-:S03]  /*16f40*/  ISETP.GE.AND P3, PT, R19, UR13, PT ;  /* 0x0000000d13007c0c */ /* 0x000fc6000bf66270 */
[----:B------:R-:W3:Y:S01]  /*16f50*/  LDL.LU R19, [R1+0xbe0] ;  /* 0x000be00001137983 */ /* 0x000ee20000300800 */
[----:B-1----:R-:W-:-:S04]  /*16f60*/  @!P5 LOP3.LUT R11, R11, R10, RZ, 0x3c, !PT ;  /* 0x0000000a0b0bd212 */ /* 0x002fc800078e3cff */
[----:B------:R-:W-:-:S04]  /*16f70*/  @!P5 LOP3.LUT R10, R11, R10, RZ, 0x3c, !PT ;  /* 0x0000000a0b0ad212 */ /* 0x000fc800078e3cff */
[----:B------:R-:W-:-:S05]  /*16f80*/  @!P5 LOP3.LUT R11, R11, R10, RZ, 0x3c, !PT ;  /* 0x0000000a0b0bd212 */ /* 0x000fca00078e3cff */
[----:B------:R0:W3:Y:S04]  /*16f90*/  @!P5 LDG.E.U8 R226, desc[UR28][R10.64] ;  /* 0x0000001c0ae2d981 */ /* 0x0000e8000c1e1100 */
[----:B------:R-:W0:Y:S04]  /*16fa0*/  LDL R10, [R1+0x48c] ;  /* 0x00048c00010a7983 */ /* 0x000e280000100800 */
[----:B------:R-:W0:Y:S01]  /*16fb0*/  LDL R11, [R1+0x490] ;  /* 0x00049000010b7983 */ /* 0x000e220000100800 */
[----:B------:R-:W-:Y:S02]  /*16fc0*/  PRMT R228, RZ, 0x7610, R228 ;  /* 0x00007610ffe47816 */ /* 0x000fe400000000e4 */
[----:B0-----:R-:W-:-:S04]  /*16fd0*/  @!P6 LOP3.LUT R11, R11, R10, RZ, 0x3c, !PT ;  /* 0x0000000a0b0be212 */ /* 0x001fc800078e3cff */
[----:B------:R-:W-:-:S04]  /*16fe0*/  @!P6 LOP3.LUT R10, R11, R10, RZ, 0x3c, !PT ;  /* 0x0000000a0b0ae212 */ /* 0x000fc800078e3cff */
[----:B------:R-:W-:-:S05]  /*16ff0*/  @!P6 LOP3.LUT R11, R11, R10, RZ, 0x3c, !PT ;  /* 0x0000000a0b0be212 */ /* 0x000fca00078e3cff */
[----:B------:R0:W3:Y:S04]  /*17000*/  @!P6 LDG.E.U8 R228, desc[UR28][R10.64] ;  /* 0x0000001c0ae4e981 */ /* 0x0000e8000c1e1100 */
[----:B------:R-:W0:Y:S04]  /*17010*/  LDL R10, [R1+0x484] ;  /* 0x00048400010a7983 */ /* 0x000e280000100800 */
[----:B------:R-:W0:Y:S01]  /*17020*/  LDL R11, [R1+0x488] ;  /* 0x00048800010b7983 */ /* 0x000e220000100800 */
[----:B------:R-:W-:Y:S02]  /*17030*/  PRMT R230, RZ, 0x7610, R230 ;  /* 0x00007610ffe67816 */ /* 0x000fe400000000e6 */
[----:B------:R-:W-:-:S02]  /*17040*/  PRMT R18, RZ, 0x7610, R18 ;  /* 0x00007610ff127816 */ /* 0x000fc40000000012 */
[----:B0-----:R-:W-:-:S04]  /*17050*/  @!P2 LOP3.LUT R11, R11, R10, RZ, 0x3c, !PT ;  /* 0x0000000a0b0ba212 */ /* 0x001fc800078e3cff */
[----:B------:R-:W-:-:S04]  /*17060*/  @!P2 LOP3.LUT R10, R11, R10, RZ, 0x3c, !PT ;  /* 0x0000000a0b0aa212 */ /* 0x000fc800078e3cff */
[----:B------:R-:W-:-:S05]  /*17070*/  @!P2 LOP3.LUT R11, R11, R10, RZ, 0x3c, !PT ;  /* 0x0000000a0b0ba212 */ /* 0x000fca00078e3cff */
[----:B------:R2:W3:Y:S02]  /*17080*/  @!P2 LDG.E.U8 R230, desc[UR28][R10.64] ;  /* 0x0000001c0ae6a981 */ /* 0x0004e4000c1e1100 */
[----:B--2---:R-:W-:Y:S02]  /*17090*/  @!P3 IMAD.MOV.U32 R10, RZ, RZ, R13 ;  /* 0x000000ffff0ab224 */ /* 0x004fe400078e000d */
[----:B----4-:R-:W-:Y:S01]  /*170a0*/  @!P3 IMAD.MOV.U32 R11, RZ, RZ, R17 ;  /* 0x000000ffff0bb224 */ /* 0x010fe200078e0011 */
[----:B------:R-:W-:Y:S01]  /*170b0*/  PRMT R203, RZ, 0x7610, R203 ;  /* 0x00007610ffcb7816 */ /* 0x000fe200000000cb */
[----:B------:R-:W2:Y:S04]  /*170c0*/  LDL R17, [R1+0x5dc] ;  /* 0x0005dc0001117983 */ /* 0x000ea80000100800 */
[----:B------:R-:W4:Y:S04]  /*170d0*/  @!P3 LDG.E.U8 R18, desc[UR28][R10.64] ;  /* 0x0000001c0a12b981 */ /* 0x000f28000c1e1100 */
[----:B------:R-:W3:Y:S04]  /*170e0*/  LDL R13, [R1+0x5e0] ;  /* 0x0005e000010d7983 */ /* 0x000ee80000100800 */
[----:B------:R-:W2:Y:S04]  /*170f0*/  LDL R10, [R1+0x640] ;  /* 0x00064000010a7983 */ /* 0x000ea80000100800 */
[----:B------:R-:W2:Y:S01]  /*17100*/  LDL R11, [R1+0x644] ;  /* 0x00064400010b7983 */ /* 0x000ea20000100800 */
[----:B------:R-:W-:-:S03]  /*17110*/  UISETP.GE.AND UP0, UPT, UR35, UR13, UPT ;  /* 0x0000000d2300728c */ /* 0x000fc6000bf06270 */
[----:B----4-:R0:W-:Y:S01]  /*17120*/  STL [R1+0x3c], R18 ;  /* 0x00003c1201007387 */ /* 0x0101e20000100800 */
[----:B--2---:R-:W-:-:S04]  /*17130*/  @!P1 LOP3.LUT R11, R11, R10, RZ, 0x3c, !PT ;  /* 0x0000000a0b0b9212 */ /* 0x004fc800078e3cff */
[----:B------:R-:W-:-:S04]  /*17140*/  @!P1 LOP3.LUT R10, R11, R10, RZ, 0x3c, !PT ;  /* 0x0000000a0b0a9212 */ /* 0x000fc800078e3cff */
[----:B------:R-:W-:-:S05]  /*17150*/  @!P1 LOP3.LUT R11, R11, R10, RZ, 0x3c, !PT ;  /* 0x0000000a0b0b9212 */ /* 0x000fca00078e3cff */
[----:B------:R1:W2:Y:S04]  /*17160*/  @!P1 LDG.E.U8 R203, desc[UR28][R10.64] ;  /* 0x0000001c0acb9981 */ /* 0x0002a8000c1e1100 */
[----:B------:R-:W1:Y:S04]  /*17170*/  LDL R10, [R1+0x61c] ;  /* 0x00061c00010a7983 */ /* 0x000e680000100800 */
[----:B------:R-:W1:Y:S01]  /*17180*/  LDL R11, [R1+0x620] ;  /* 0x00062000010b7983 */ /* 0x000e620000100800 */
[----:B------:R-:W-:Y:S01]  /*17190*/  PLOP3.LUT P5, PT, PT, PT, UP0, 0x80, 0x0 ;  /* 0x000000000000781c */ /* 0x000fe20003faf008 */
[----:B------:R-:W-:Y:S01]  /*171a0*/  UISETP.GE.AND UP1, UPT, UR34, UR13, UPT ;  /* 0x0000000d2200728c */ /* 0x000fe2000bf26270 */
[----:B------:R-:W-:-:S05]  /*171b0*/  PLOP3.LUT P4, PT, PT, PT, UP0, 0x80, 0x0 ;  /* 0x000000000000781c */ /* 0x000fca0003f8f008 */
[----:B------:R-:W-:Y:S02]  /*171c0*/  PLOP3.LUT P3, PT, PT, PT, UP1, 0x80, 0x0 ;  /* 0x000000000000781c */ /* 0x000fe40003f6f018 */
[----:B------:R-:W-:Y:S02]  /*171d0*/  PLOP3.LUT P2, PT, PT, PT, UP1, 0x80, 0x0 ;  /* 0x000000000000781c */ /* 0x000fe40003f4f018 */
[----:B------:R-:W-:Y:S02]  /*171e0*/  PRMT R162, RZ, 0x7610, R162 ;  /* 0x00007610ffa27816 */ /* 0x000fe400000000a2 */
[----:B------:R-:W-:Y:S01]  /*171f0*/  PRMT R170, RZ, 0x7610, R170 ;  /* 0x00007610ffaa7816 */ /* 0x000fe200000000aa */
[----:B0-----:R-:W0:Y:S01]  /*17200*/  S2R R18, SR_TID.X ;  /* 0x0000000000127919 */ /* 0x001e220000002100 */
[----:B-1----:R-:W-:-:S04]  /*17210*/  @!P5 LOP3.LUT R11, R11, R10, RZ, 0x3c, !PT ;  /* 0x0000000a0b0bd212 */ /* 0x002fc800078e3cff */
[----:B------:R-:W-:-:S04]  /*17220*/  @!P5 LOP3.LUT R10, R11, R10, RZ, 0x3c, !PT ;  /* 0x0000000a0b0ad212 */ /* 0x000fc800078e3cff */
[----:B------:R-:W-:-:S05]  /*17230*/  @!P5 LOP3.LUT R11, R11, R10, RZ, 0x3c, !PT ;  /* 0x0000000a0b0bd212 */ /* 0x000fca00078e3cff */
[----:B------:R3:W4:Y:S02]  /*17240*/  @!P4 LDG.E.U8 R162, desc[UR28][R10.64] ;  /* 0x0000001c0aa2c981 */ /* 0x000724000c1e1100 */
[----:B---3--:R-:W-:Y:S02]  /*17250*/  @!P3 IMAD.MOV.U32 R10, RZ, RZ, R13 ;  /* 0x000000ffff0ab224 */ /* 0x008fe400078e000d */
[----:B------:R-:W-:Y:S01]  /*17260*/  @!P3 IMAD.MOV.U32 R11, RZ, RZ, R17 ;  /* 0x000000ffff0bb224 */ /* 0x000fe200078e0011 */
[----:B0-----:R-:W-:Y:S01]  /*17270*/  SHF.R.U32.HI R18, RZ, 0x6, R18 ;  /* 0x00000006ff127819 */ /* 0x001fe20000011612 */
[----:B------:R-:W3:Y:S04]  /*17280*/  LDL R17, [R1+0x55c] ;  /* 0x00055c0001117983 */ /* 0x000ee80000100800 */
[----:B------:R0:W4:Y:S01]  /*17290*/  @!P2 LDG.E.U8 R170, desc[UR28][R10.64] ;  /* 0x0000001c0aaaa981 */ /* 0x000122000c1e1100 */
[----:B------:R-:W-:-:S03]  /*172a0*/  PRMT R232, RZ, 0x7610, R232 ;  /* 0x00007610ffe87816 */ /* 0x000fc600000000e8 */
[----:B------:R-:W2:Y:S04]  /*172b0*/  LDL R13, [R1+0x560] ;  /* 0x00056000010d7983 */ /* 0x000ea80000100800 */
[----:B------:R-:W0:Y:S04]  /*172c0*/  LDL R10, [R1+0x474] ;  /* 0x00047400010a7983 */ /* 0x000e280000100800 */
[----:B------:R-:W0:Y:S01]  /*172d0*/  LDL R11, [R1+0x478] ;  /* 0x00047800010b7983 */ /* 0x000e220000100800 */
[----:B------:R-:W-:-:S04]  /*172e0*/  SGXT.U32 R18, R18, 0x1 ;  /* 0x000000011212781a */ /* 0x000fc80000000000 */
[----:B------:R-:W-:-:S04]  /*172f0*/  LOP3.LUT R18, R18, 0x78, RZ, 0xfc, !PT ;  /* 0x0000007812127812 */ /* 0x000fc800078efcff */
[----:B------:R-:W-:Y:S02]  /*17300*/  ISETP.GE.AND P4, PT, R18, UR13, PT ;  /* 0x0000000d12007c0c */ /* 0x000fe4000bf86270 */
[----:B------:R-:W1:Y:S02]  /*17310*/  S2R R18, SR_TID.X ;  /* 0x0000000000127919 */ /* 0x000e640000002100 */
[----:B-1----:R-:W-:-:S04]  /*17320*/  SHF.R.U32.HI R18, RZ, 0x6, R18 ;  /* 0x00000006ff127819 */ /* 0x002fc80000011612 */
[----:B------:R-:W-:-:S04]  /*17330*/  SGXT.U32 R18, R18, 0x1 ;  /* 0x000000011212781a */ /* 0x000fc80000000000 */
[----:B------:R-:W-:-:S04]  /*17340*/  LOP3.LUT R18, R18, 0x7a, RZ, 0xfc, !PT ;  /* 0x0000007a12127812 */ /* 0x000fc800078efcff */
[----:B------:R-:W-:Y:S02]  /*17350*/  ISETP.GE.AND P3, PT, R18, UR13, PT ;  /* 0x0000000d12007c0c */ /* 0x000fe4000bf66270 */
[----:B------:R-:W4:Y:S01]  /*17360*/  LDL.LU R18, [R1+0xbdc] ;  /* 0x000bdc0001127983 */ /* 0x000f220000300800 */
[----:B0-----:R-:W-:-:S04]  /*17370*/  @!P4 LOP3.LUT R11, R11, R10, RZ, 0x3c, !PT ;  /* 0x0000000a0b0bc212 */ /* 0x001fc800078e3cff */
[----:B------:R-:W-:-:S04]  /*17380*/  @!P4 LOP3.LUT R10, R11, R10, RZ, 0x3c, !PT ;  /* 0x0000000a0b0ac212 */ /* 0x000fc800078e3cff */
[----:B------:R-:W-:-:S05]  /*17390*/  @!P4 LOP3.LUT R11, R11, R10, RZ, 0x3c, !PT ;  /* 0x0000000a0b0bc212 */ /* 0x000fca00078e3cff */
[----:B------:R0:W4:Y:S04]  /*173a0*/  @!P4 LDG.E.U8 R232, desc[UR28][R10.64] ;  /* 0x0000001c0ae8c981 */ /* 0x000128000c1e1100 */
[----:B------:R-:W0:Y:S04]  /*173b0*/  LDL R10, [R1+0x59c] ;  /* 0x00059c00010a7983 */ /* 0x000e280000100800 */
[----:B------:R-:W0:Y:S01]  /*173c0*/  LDL R11, [R1+0x5a0] ;  /* 0x0005a000010b7983 */ /* 0x000e220000100800 */
[----:B------:R-:W-:-:S06]  /*173d0*/  UISETP.GE.AND UP0, UPT, UR33, UR13, UPT ;  /* 0x0000000d2100728c */ /* 0x000fcc000bf06270 */
[----:B------:R-:W-:Y:S02]  /*173e0*/  PLOP3.LUT P1, PT, PT, PT, UP0, 0x80, 0x0 ;  /* 0x000000000000781c */ /* 0x000fe40003f2f008 */
[----:B------:R-:W-:Y:S02]  /*173f0*/  PLOP3.LUT P5, PT, PT, PT, UP0, 0x80, 0x0 ;  /* 0x000000000000781c */ /* 0x000fe40003faf008 */
[----:B------:R-:W-:-:S09]  /*17400*/  PRMT R178, RZ, 0x7610, R178 ;  /* 0x00007610ffb27816 */ /* 0x000fd200000000b2 */
        /* <DEDUP_REMOVED lines=9> */
[----:B------:R-:W-:Y:S02]  /*174a0*/  PRMT R234, RZ, 0x7610, R234 ;  /* 0x00007610ffea7816 */ /* 0x000fe400000000ea */
[----:B------:R-:W-:Y:S02]  /*174b0*/  PRMT R186, RZ, 0x7610, R186 ;  /* 0x00007610ffba7816 */ /* 0x000fe400000000ba */
[----:B0-----:R-:W-:-:S04]  /*174c0*/  @!P3 LOP3.LUT R11, R11, R10, RZ, 0x3c, !PT ;  /* 0x0000000a0b0bb212 */ /* 0x001fc800078e3cff */
[----:B------:R-:W-:-:S04]  /*174d0*/  @!P3 LOP3.LUT R10, R11, R10, RZ, 0x3c, !PT ;  /* 0x0000000a0b0ab212 */ /* 0x000fc800078e3cff */
[----:B------:R-:W-:-:S05]  /*174e0*/  @!P3 LOP3.LUT R11, R11, R10, RZ, 0x3c, !PT ;  /* 0x0000000a0b0bb212 */ /* 0x000fca00078e3cff */
[----:B------:R2:W4:Y:S02]  /*174f0*/  @!P3 LDG.E.U8 R234, desc[UR28][R10.64] ;  /* 0x0000001c0aeab981 */ /* 0x000524000c1e1100 */
[----:B--2---:R-:W-:Y:S02]  /*17500*/  @!P2 IMAD.MOV.U32 R10, RZ, RZ, R13 ;  /* 0x000000ffff0aa224 */ /* 0x004fe400078e000d */
[----:B---3--:R-:W-:Y:S01]  /*17510*/  @!P2 IMAD.MOV.U32 R11, RZ, RZ, R17 ;  /* 0x000000ffff0ba224 */ /* 0x008fe200078e0011 */
[----:B------:R-:W-:Y:S01]  /*17520*/  UISETP.GE.AND UP2, UPT, UR31, UR13, UPT ;  /* 0x0000000d1f00728c */ /* 0x000fe2000bf46270 */
[----:B------:R-:W-:Y:S01]  /*17530*/  PRMT R188, RZ, 0x7610, R188 ;  /* 0x00007610ffbc7816 */ /* 0x000fe200000000bc */
[----:B------:R-:W2:Y:S04]  /*17540*/  LDL R13, [R1+0x464] ;  /* 0x00046400010d7983 */ /* 0x000ea80000100800 */
[----:B------:R0:W3:Y:S04]  /*17550*/  @!P6 LDG.E.U8 R186, desc[UR28][R10.64] ;  /* 0x0000001c0abae981 */ /* 0x0000e8000c1e1100 */
[----:B------:R-:W0:Y:S04]  /*17560*/  LDL R10, [R1+0x51c] ;  /* 0x00051c00010a7983 */ /* 0x000e280000100800 */
[----:B------:R-:W0:Y:S01]  /*17570*/  LDL R11, [R1+0x520] ;  /* 0x00052000010b7983 */ /* 0x000e220000100800 */
[----:B------:R-:W-:-:S02]  /*17580*/  PLOP3.LUT P1, PT, PT, PT, UP2, 0x80, 0x0 ;  /* 0x000000000000781c */ /* 0x000fc40003f2f028 */
[----:B------:R-:W-:Y:S02]  /*17590*/  SHF.R.U32.HI R17, RZ, 0x6, R12 ;  /* 0x00000006ff117819 */ /* 0x000fe4000001160c */
[----:B------:R-:W-:Y:S01]  /*175a0*/  PLOP3.LUT P5, PT, PT, PT, UP2, 0x80, 0x0 ;  /* 0x000000000000781c */ /* 0x000fe20003faf028 */
[----:B------:R-:W2:Y:S01]  /*175b0*/  LDL R12, [R1+0x468] ;  /* 0x00046800010c7983 */ /* 0x000ea20000100800 */
        /* <DEDUP_REMOVED lines=40> */
[----:B------:R-:W-:-:S06]  /*17840*/  PRMT R236, RZ, 0x7610, R236 ;  /* 0x00007610ffec7816 */ /* 0x000fcc00000000ec */
[----:B--2---:R-:W2:Y:S01]  /*17850*/  @!P2 LDG.E.U8 R236, desc[UR28][R12.64] ;  /* 0x0000001c0ceca981 */ /* 0x004ea2000c1e1100 */
[----:B------:R-:W-:Y:S01]  /*17860*/  PRMT R240, RZ, 0x7610, R240 ;  /* 0x00007610fff07816 */ /* 0x000fe200000000f0 */
[----:B------:R-:W-:Y:S01]  /*17870*/  BAR.SYNC.DEFER_BLOCKING 0x0 ;  /* 0x0000000000007b1d */ /* 0x000fe20000010000 */
[----:B0-----:R-:W-:-:S04]  /*17880*/  @!P0 LOP3.LUT R11, R11, R10, RZ, 0x3c, !PT ;  /* 0x0000000a0b0b8212 */ /* 0x001fc800078e3cff */
[----:B------:R-:W-:-:S04]  /*17890*/  @!P0 LOP3.LUT R10, R11, R10, RZ, 0x3c, !PT ;  /* 0x0000000a0b0a8212 */ /* 0x000fc800078e3cff */
[----:B------:R-:W-:-:S05]  /*178a0*/  @!P0 LOP3.LUT R11, R11, R10, RZ, 0x3c, !PT ;  /* 0x0000000a0b0b8212 */ /* 0x000fca00078e3cff */
[----:B------:R0:W2:Y:S04]  /*178b0*/  @!P0 LDG.E.U8 R240, desc[UR28][R10.64] ;  /* 0x0000001c0af08981 */ /* 0x0000a8000c1e1100 */
[----:B------:R-:W0:Y:S04]  /*178c0*/  LDL R10, [R1+0xa34] ;  /* 0x000a3400010a7983 */ /* 0x000e280000100800 */
[----:B------:R-:W0:Y:S01]  /*178d0*/  LDL R11, [R1+0xa38] ;  /* 0x000a3800010b7983 */ /* 0x000e220000100800 */
[----:B------:R-:W-:Y:S02]  /*178e0*/  PRMT R242, RZ, 0x7610, R242 ;  /* 0x00007610fff27816 */ /* 0x000fe400000000f2 */
        /* <DEDUP_REMOVED lines=45> */
[----:B------:R-:W4:Y:S04]  /*17bc0*/  @!P0 LDG.E.U8 R16, desc[UR28][R10.64] ;  /* 0x0000001c0a108981 */ /* 0x000f28000c1e1100 */
[----:B----4-:R0:W-:Y:S04]  /*17bd0*/  STL [R1+0x38], R16 ;  /* 0x0000381001007387 */ /* 0x0101e80000100800 */
[----:B0-----:R-:W4:Y:S04]  /*17be0*/  LDL.LU R16, [R1+0xbd4] ;  /* 0x000bd40001107983 */ /* 0x001f280000300800 */
[----:B------:R-:W3:Y:S04]  /*17bf0*/  LDL R10, [R1+0x874] ;  /* 0x00087400010a7983 */ /* 0x000ee80000100800 */
[----:B------:R-:W3:Y:S01]  /*17c00*/  LDL R11, [R1+0x878] ;  /* 0x00087800010b7983 */ /* 0x000ee20000100800 */
[----:B------:R-:W-:-:S02]  /*17c10*/  PRMT R15, RZ, 0x7610, R15 ;  /* 0x00007610ff0f7816 */ /* 0x000fc4000000000f */
[----:B---3--:R-:W-:-:S04]  /*17c20*/  @!P0 LOP3.LUT R11, R11, R10, RZ, 0x3c, !PT ;  /* 0x0000000a0b0b8212 */ /* 0x008fc800078e3cff */
[----:B------:R-:W-:-:S04]  /*17c30*/  @!P0 LOP3.LUT R10, R11, R10, RZ, 0x3c, !PT ;  /* 0x0000000a0b0a8212 */ /* 0x000fc800078e3cff */
[----:B------:R-:W-:-:S05]  /*17c40*/  @!P0 LOP3.LUT R11, R11, R10, RZ, 0x3c, !PT ;  /* 0x0000000a0b0b8212 */ /* 0x000fca00078e3cff */
[----:B------:R-:W3:Y:S04]  /*17c50*/  @!P0 LDG.E.U8 R15, desc[UR28][R10.64] ;  /* 0x0000001c0a0f8981 */ /* 0x000ee8000c1e1100 */
[----:B---3--:R0:W-:Y:S04]  /*17c60*/  STL [R1+0x34], R15 ;  /* 0x0000340f01007387 */ /* 0x0081e80000100800 */
[----:B0-----:R-:W3:Y:S04]  /*17c70*/  LDL.LU R15, [R1+0xbd0] ;  /* 0x000bd000010f7983 */ /* 0x001ee80000300800 */
[----:B------:R-:W2:Y:S04]  /*17c80*/  LDL R10, [R1+0x834] ;  /* 0x00083400010a7983 */ /* 0x000ea80000100800 */
[----:B------:R-:W2:Y:S01]  /*17c90*/  LDL R11, [R1+0x838] ;  /* 0x00083800010b7983 */ /* 0x000ea20000100800 */
[----:B------:R-:W-:-:S02]  /*17ca0*/  PRMT R14, RZ, 0x7610, R14 ;  /* 0x00007610ff0e7816 */ /* 0x000fc4000000000e */
[----:B--2---:R-:W-:-:S04]  /*17cb0*/  @!P0 LOP3.LUT R11, R11, R10, RZ, 0x3c, !PT ;  /* 0x0000000a0b0b8212 */ /* 0x004fc800078e3cff */
[----:B------:R-:W-:-:S04]  /*17cc0*/  @!P0 LOP3.LUT R10, R11, R10, RZ, 0x3c, !PT ;  /* 0x0000000a0b0a8212 */ /* 0x000fc800078e3cff */
[----:B------:R-:W-:-:S05]  /*17cd0*/  @!P0 LOP3.LUT R11, R11, R10, RZ, 0x3c, !PT ;  /* 0x0000000a0b0b8212 */ /* 0x000fca00078e3cff */
[----:B------:R-:W2:Y:S04]  /*17ce0*/  @!P0 LDG.E.U8 R14, desc[UR28][R10.64] ;  /* 0x0000001c0a0e8981 */ /* 0x000ea8000c1e1100 */
[----:B--2---:R0:W-:Y:S04]  /*17cf0*/  STL [R1+0x30], R14 ;  /* 0x0000300e01007387 */ /* 0x0041e80000100800 */
[----:B0-----:R-:W2:Y:S04]  /*17d00*/  LDL.LU R14, [R1+0xbcc] ;  /* 0x000bcc00010e7983 */ /* 0x001ea80000300800 */
[----:B------:R-:W4:Y:S04]  /*17d10*/  LDL R10, [R1+0x7f4] ;  /* 0x0007f400010a7983 */ /* 0x000f280000100800 */
[----:B------:R-:W4:Y:S01]  /*17d20*/  LDL R11, [R1+0x7f8] ;  /* 0x0007f800010b7983 */ /* 0x000f220000100800 */
[----:B------:R-:W-:-:S02]  /*17d30*/  PRMT R9, RZ, 0x7610, R9 ;  /* 0x00007610ff097816 */ /* 0x000fc40000000009 */
[----:B----4-:R-:W-:-:S04]  /*17d40*/  @!P0 LOP3.LUT R11, R11, R10, RZ, 0x3c, !PT ;  /* 0x0000000a0b0b8212 */ /* 0x010fc800078e3cff */
        /* <DEDUP_REMOVED lines=55> */
[----:B--2---:R0:W-:Y:S04]  /*180c0*/  STL [R1+0x18], R159 ;  /* 0x0000189f01007387 */ /* 0x0041e80000100800 */
[----:B0-----:R-:W2:Y:S04]  /*180d0*/  LDL R159, [R1+0x318] ;  /* 0x00031800019f7983 */ /* 0x001ea80000100800 */
        /* <DEDUP_REMOVED lines=35> */
[----:B------:R-:W3:Y:S01]  /*18310*/  @!P0 LDG.E.U8 R2, desc[UR28][R10.64] ;  /* 0x0000001c0a028981 */ /* 0x000ee2000c1e1100 */
[----:B------:R-:W-:-:S03]  /*18320*/  PRMT R158, RZ, 0x7610, R158 ;  /* 0x00007610ff9e7816 */ /* 0x000fc6000000009e */
[----:B---3--:R0:W-:Y:S04]  /*18330*/  STL [R1+0x4], R2 ;  /* 0x0000040201007387 */ /* 0x0081e80000100800 */
[----:B0-----:R-:W3:Y:S04]  /*18340*/  LDL.LU R2, [R1+0xba8] ;  /* 0x000ba80001027983 */ /* 0x001ee80000300800 */
[----:B------:R-:W2:Y:S01]  /*18350*/  LDL R11, [R1+0x314] ;  /* 0x00031400010b7983 */ /* 0x000ea20000100800 */
[----:B------:R-:W-:Y:S01]  /*18360*/  @!P0 IMAD.MOV.U32 R10, RZ, RZ, R159 ;  /* 0x000000ffff0a8224 */ /* 0x000fe200078e009f */
[----:B------:R-:W-:-:S02]  /*18370*/  PRMT R252, RZ, 0x7610, R252 ;  /* 0x00007610fffc7816 */ /* 0x000fc400000000fc */
[----:B------:R-:W4:Y:S04]  /*18380*/  LDL R159, [R1+0x214] ;  /* 0x00021400019f7983 */ /* 0x000f280000100800 */
[----:B--2---:R0:W2:Y:S04]  /*18390*/  @!P0 LDG.E.U8 R158, desc[UR28][R10.64] ;  /* 0x0000001c0a9e8981 */ /* 0x0040a8000c1e1100 */
[----:B------:R-:W0:Y:S04]  /*183a0*/  LDL R10, [R1+0x2d4] ;  /* 0x0002d400010a7983 */ /* 0x000e280000100800 */
[----:B------:R-:W0:Y:S02]  /*183b0*/  LDL R11, [R1+0x2d8] ;  /* 0x0002d800010b7983 */ /* 0x000e240000100800 */
[----:B0-----:R-:W-:-:S04]  /*183c0*/  @!P0 LOP3.LUT R11, R11, R10, RZ, 0x3c, !PT ;  /* 0x0000000a0b0b8212 */ /* 0x001fc800078e3cff */
[----:B------:R-:W-:-:S04]  /*183d0*/  @!P0 LOP3.LUT R10, R11, R10, RZ, 0x3c, !PT ;  /* 0x0000000a0b0a8212 */ /* 0x000fc800078e3cff */
[----:B------:R-:W-:Y:S01]  /*183e0*/  @!P0 LOP3.LUT R11, R11, R10, RZ, 0x3c, !PT ;  /* 0x0000000a0b0b8212 */ /* 0x000fe200078e3cff */
[----:B--2---:R0:W-:Y:S04]  /*183f0*/  STL [R1], R158 ;  /* 0x0000009e01007387 */ /* 0x0041e80000100800 */
[----:B------:R1:W2:Y:S01]  /*18400*/  @!P0 LDG.E.U8 R252, desc[UR28][R10.64] ;  /* 0x0000001c0afc8981 */ /* 0x0002a2000c1e1100 */
[----:B------:R-:W-:-:S03]  /*18410*/  PRMT R249, RZ, 0x7610, R249 ;  /* 0x00007610fff97816 */ /* 0x000fc600000000f9 */
[----:B0-----:R-:W3:Y:S04]  /*18420*/  LDL R158, [R1+0x218] ;  /* 0x00021800019e7983 */ /* 0x001ee80000100800 */
[----:B------:R-:W4:Y:S01]  /*18430*/  LDL R11, [R1+0x294] ;  /* 0x00029400010b7983 */ /* 0x000f220000100800 */
[----:B-1----:R-:W-:-:S03]  /*18440*/  @!P0 IMAD.MOV.U32 R10, RZ, RZ, R0 ;  /* 0x000000ffff0a8224 */ /* 0x002fc600078e0000 */
[----:B--2---:R0:W-:Y:S01]  /*18450*/  STL [R1+0xb90], R252 ;  /* 0x000b90fc01007387 */ /* 0x0041e20000100800 */
[----:B------:R-:W-:Y:S02]  /*18460*/  PRMT R247, RZ, 0x7610, R247 ;  /* 0x00007610fff77816 */ /* 0x000fe400000000f7 */
[----:B------:R-:W-:Y:S01]  /*18470*/  PRMT R245, RZ, 0x7610, R245 ;  /* 0x00007610fff57816 */ /* 0x000fe200000000f5 */
[----:B------:R-:W2:Y:S04]  /*18480*/  LDL R0, [R1+0x1d8] ;  /* 0x0001d80001007983 */ /* 0x000ea80000100800 */
[----:B0-----:R-:W3:Y:S04]  /*18490*/  LDL R252, [R1+0x258] ;  /* 0x0002580001fc7983 */ /* 0x001ee80000100800 */
[----:B----4-:R3:W4:Y:S04]  /*184a0*/  @!P0 LDG.E.U8 R249, desc[UR28][R10.64] ;  /* 0x0000001c0af98981 */ /* 0x010728000c1e1100 */
[----:B------:R-:W2:Y:S01]  /*184b0*/  LDL R11, [R1+0x254] ;  /* 0x00025400010b7983 */ /* 0x000ea20000100800 */
[----:B---3--:R-:W-:-:S05]  /*184c0*/  @!P0 IMAD.MOV.U32 R10, RZ, RZ, R252 ;  /* 0x000000ffff0a8224 */ /* 0x008fca00078e00fc */
[----:B--2---:R0:W2:Y:S04]  /*184d0*/  @!P0 LDG.E.U8 R247, desc[UR28][R10.64] ;  /* 0x0000001c0af78981 */ /* 0x0040a8000c1e1100 */
[----:B----4-:R1:W-:Y:S04]  /*184e0*/  STL [R1+0xb94], R249 ;  /* 0x000b94f901007387 */ /* 0x0103e80000100800 */
[----:B------:R-:W3:Y:S01]  /*184f0*/  LDL R252, [R1+0x154] ;  /* 0x0001540001fc7983 */ /* 0x000ee20000100800 */
[----:B0-----:R-:W-:Y:S02]  /*18500*/  @!P0 IMAD.MOV.U32 R10, RZ, RZ, R158 ;  /* 0x000000ffff0a8224 */ /* 0x001fe400078e009e */
[----:B------:R-:W-:Y:S01]  /*18510*/  @!P0 IMAD.MOV.U32 R11, RZ, RZ, R159 ;  /* 0x000000ffff0b8224 */ /* 0x000fe200078e009f */
[----:B-1----:R-:W4:Y:S04]  /*18520*/  LDL R249, [R1+0x158] ;  /* 0x0001580001f97983 */ /* 0x002f280000100800 */
[----:B------:R0:W3:Y:S04]  /*18530*/  @!P0 LDG.E.U8 R245, desc[UR28][R10.64] ;  /* 0x0000001c0af58981 */ /* 0x0000e8000c1e1100 */
[----:B--2---:R1:W-:Y:S04]  /*18540*/  STL [R1+0xb98], R247 ;  /* 0x000b98f701007387 */ /* 0x0043e80000100800 */
[----:B------:R-:W2:Y:S01]  /*18550*/  LDL R11, [R1+0x1d4] ;  /* 0x0001d400010b7983 */ /* 0x000ea20000100800 */
[----:B------:R-:W-:Y:S01]  /*18560*/  PRMT R243, RZ, 0x7610, R243 ;  /* 0x00007610fff37816 */ /* 0x000fe200000000f3 */
[----:B0-----:R-:W-:-:S02]  /*18570*/  @!P0 IMAD.MOV.U32 R10, RZ, RZ, R0 ;  /* 0x000000ffff0a8224 */ /* 0x001fc400078e0000 */
[----:B------:R-:W4:Y:S04]  /*18580*/  LDL R159, [R1+0x114] ;  /* 0x00011400019f7983 */ /* 0x000f280000100800 */
[----:B-1----:R-:W4:Y:S04]  /*18590*/  LDL R247, [R1+0x198] ;  /* 0x0001980001f77983 */ /* 0x002f280000100800 */
[----:B------:R-:W4:Y:S04]  /*185a0*/  LDL R158, [R1+0x118] ;  /* 0x00011800019e7983 */ /* 0x000f280000100800 */
[----:B---3--:R0:W-:Y:S01]  /*185b0*/  STL [R1+0xb9c], R245 ;  /* 0x000b9cf501007387 */ /* 0x0081e20000100800 */
[----:B------:R-:W-:-:S03]  /*185c0*/  PRMT R241, RZ, 0x7610, R241 ;  /* 0x00007610fff17816 */ /* 0x000fc600000000f1 */
[----:B------:R-:W3:Y:S04]  /*185d0*/  LDL R0, [R1+0xd8] ;  /* 0x0000d80001007983 */ /* 0x000ee80000100800 */
[----:B0-----:R-:W3:Y:S04]  /*185e0*/  LDL R245, [R1+0xd4] ;  /* 0x0000d40001f57983 */ /* 0x001ee80000100800 */
[----:B--2---:R4:W2:Y:S04]  /*185f0*/  @!P0 LDG.E.U8 R243, desc[UR28][R10.64] ;  /* 0x0000001c0af38981 */ /* 0x0048a8000c1e1100 */
[----:B------:R-:W3:Y:S01]  /*18600*/  LDL R11, [R1+0x194] ;  /* 0x00019400010b7983 */ /* 0x000ee20000100800 */
[----:B----4-:R-:W-:Y:S01]  /*18610*/  @!P0 IMAD.MOV.U32 R10, RZ, RZ, R247 ;  /* 0x000000ffff0a8224 */ /* 0x010fe200078e00f7 */
[----:B------:R-:W-:-:S02]  /*18620*/  PRMT R239, RZ, 0x7610, R239 ;  /* 0x00007610ffef7816 */ /* 0x000fc400000000ef */
[----:B------:R-:W-:Y:S02]  /*18630*/  PRMT R237, RZ, 0x7610, R237 ;  /* 0x00007610ffed7816 */ /* 0x000fe400000000ed */
[----:B---3--:R0:W3:Y:S02]  /*18640*/  @!P0 LDG.E.U8 R241, desc[UR28][R10.64] ;  /* 0x0000001c0af18981 */ /* 0x0080e4000c1e1100 */
[----:B0-----:R-:W-:Y:S02]  /*18650*/  @!P0 IMAD.MOV.U32 R10, RZ, RZ, R249 ;  /* 0x000000ffff0a8224 */ /* 0x001fe400078e00f9 */
[----:B------:R-:W-:-:S05]  /*18660*/  @!P0 IMAD.MOV.U32 R11, RZ, RZ, R252 ;  /* 0x000000ffff0b8224 */ /* 0x000fca00078e00fc */
[----:B------:R0:W4:Y:S01]  /*18670*/  @!P0 LDG.E.U8 R239, desc[UR28][R10.64] ;  /* 0x0000001c0aef8981 */ /* 0x000122000c1e1100 */
[----:B------:R-:W-:-:S03]  /*18680*/  PRMT R235, RZ, 0x7610, R235 ;  /* 0x00007610ffeb7816 */ /* 0x000fc600000000eb */
[----:B--2---:R1:W-:Y:S01]  /*18690*/  STL [R1+0xba0], R243 ;  /* 0x000ba0f301007387 */ /* 0x0043e20000100800 */
[----:B0-----:R-:W-:Y:S02]  /*186a0*/  @!P0 IMAD.MOV.U32 R10, RZ, RZ, R158 ;  /* 0x000000ffff0a8224 */ /* 0x001fe400078e009e */
[----:B------:R-:W-:-:S05]  /*186b0*/  @!P0 IMAD.MOV.U32 R11, RZ, RZ, R159 ;  /* 0x000000ffff0b8224 */ /* 0x000fca00078e009f */
[----:B------:R0:W2:Y:S02]  /*186c0*/  @!P0 LDG.E.U8 R237, desc[UR28][R10.64] ;  /* 0x0000001c0aed8981 */ /* 0x0000a4000c1e1100 */
[----:B0-----:R-:W-:Y:S02]  /*186d0*/  @!P0 IMAD.MOV.U32 R10, RZ, RZ, R0 ;  /* 0x000000ffff0a8224 */ /* 0x001fe400078e0000 */
[----:B------:R-:W-:-:S05]  /*186e0*/  @!P0 IMAD.MOV.U32 R11, RZ, RZ, R245 ;  /* 0x000000ffff0b8224 */ /* 0x000fca00078e00f5 */
[----:B------:R0:W2:Y:S04]  /*186f0*/  @!P0 LDG.E.U8 R235, desc[UR28][R10.64] ;  /* 0x0000001c0aeb8981 */ /* 0x0000a8000c1e1100 */
[----:B---3--:R3:W-:Y:S04]  /*18700*/  STL [R1+0xba4], R241 ;  /* 0x000ba4f101007387 */ /* 0x0087e80000100800 */
[----:B------:R-:W0:Y:S04]  /*18710*/  LDL R252, [R1+0x98] ;  /* 0x0000980001fc7983 */ /* 0x000e280000100800 */
[----:B------:R-:W4:Y:S04]  /*18720*/  LDL R11, [R1+0x94] ;  /* 0x00009400010b7983 */ /* 0x000f280000100800 */
[----:B-1----:R-:W2:Y:S04]  /*18730*/  LDL R243, [R1+0x458] ;  /* 0x0004580001f37983 */ /* 0x002ea80000100800 */
[----:B---3--:R-:W3:Y:S04]  /*18740*/  LDL R241, [R1+0x65c] ;  /* 0x00065c0001f17983 */ /* 0x008ee80000100800 */
[----:B------:R-:W2:Y:S04]  /*18750*/  LDL R159, [R1+0xa2c] ;  /* 0x000a2c00019f7983 */ /* 0x000ea80000100800 */
[----:B------:R-:W2:Y:S04]  /*18760*/  LDL R158, [R1+0xa30] ;  /* 0x000a3000019e7983 */ /* 0x000ea80000100800 */
[----:B------:R-:W2:Y:S04]  /*18770*/  LDL R249, [R1+0x9ec] ;  /* 0x0009ec0001f97983 */ /* 0x000ea80000100800 */
[----:B------:R-:W2:Y:S01]  /*18780*/  LDL R247, [R1+0x9f0] ;  /* 0x0009f00001f77983 */ /* 0x000ea20000100800 */
[----:B------:R-:W-:-:S03]  /*18790*/  PRMT R233, RZ, 0x7610, R233 ;  /* 0x00007610ffe97816 */ /* 0x000fc600000000e9 */
[----:B------:R-:W2:Y:S04]  /*187a0*/  LDL R245, [R1+0x9ac] ;  /* 0x0009ac0001f57983 */ /* 0x000ea80000100800 */
[----:B------:R-:W2:Y:S01]  /*187b0*/  LDL R0, [R1+0x9b0] ;  /* 0x0009b00001007983 */ /* 0x000ea20000100800 */
[----:B------:R-:W-:Y:S01]  /*187c0*/  PRMT R231, RZ, 0x7610, R231 ;  /* 0x00007610ffe77816 */ /* 0x000fe200000000e7 */
[----:B0-----:R-:W-:Y:S01]  /*187d0*/  @!P0 IMAD.MOV.U32 R10, RZ, RZ, R252 ;  /* 0x000000ffff0a8224 */ /* 0x001fe200078e00fc */
[----:B------:R-:W-:Y:S01]  /*187e0*/  PRMT R229, RZ, 0x7610, R229 ;  /* 0x00007610ffe57816 */ /* 0x000fe200000000e5 */
[----:B------:R-:W2:Y:S04]  /*187f0*/  LDL R252, [R1+0x8f0] ;  /* 0x0008f00001fc7983 */ /* 0x000ea80000100800 */
[----:B----4-:R3:W4:Y:S02]  /*18800*/  @!P0 LDG.E.U8 R233, desc[UR28][R10.64] ;  /* 0x0000001c0ae98981 */ /* 0x010724000c1e1100 */
[----:B---3--:R-:W-:-:S02]  /*18810*/  @!P0 IMAD.MOV.U32 R10, RZ, RZ, R241 ;  /* 0x000000ffff0a8224 */ /* 0x008fc400078e00f1 */
[----:B--2---:R-:W-:Y:S01]  /*18820*/  @!P0 IMAD.MOV.U32 R11, RZ, RZ, R243 ;  /* 0x000000ffff0b8224 */ /* 0x004fe200078e00f3 */
[----:B------:R-:W2:Y:S04]  /*18830*/  LDL R241, [R1+0x970] ;  /* 0x0009700001f17983 */ /* 0x000ea80000100800 */
[----:B------:R-:W3:Y:S04]  /*18840*/  LDL R243, [R1+0x96c] ;  /* 0x00096c0001f37983 */ /* 0x000ee80000100800 */
[----:B------:R0:W4:Y:S02]  /*18850*/  @!P0 LDG.E.U8 R231, desc[UR28][R10.64] ;  /* 0x0000001c0ae78981 */ /* 0x000124000c1e1100 */
[----:B0-----:R-:W-:-:S02]  /*18860*/  @!P0 IMAD.MOV.U32 R10, RZ, RZ, R158 ;  /* 0x000000ffff0a8224 */ /* 0x001fc400078e009e */
[----:B------:R-:W-:Y:S01]  /*18870*/  @!P0 IMAD.MOV.U32 R11, RZ, RZ, R159 ;  /* 0x000000ffff0b8224 */ /* 0x000fe200078e009f */
[----:B------:R-:W4:Y:S04]  /*18880*/  LDL R158, [R1+0x930] ;  /* 0x00093000019e7983 */ /* 0x000f280000100800 */
[----:B------:R-:W4:Y:S01]  /*18890*/  LDL R159, [R1+0x92c] ;  /* 0x00092c00019f7983 */ /* 0x000f220000100800 */
[----:B------:R-:W-:-:S03]  /*188a0*/  PRMT R227, RZ, 0x7610, R227 ;  /* 0x00007610ffe37816 */ /* 0x000fc600000000e3 */
[----:B------:R0:W4:Y:S01]  /*188b0*/  @!P0 LDG.E.U8 R229, desc[UR28][R10.64] ;  /* 0x0000001c0ae58981 */ /* 0x000122000c1e1100 */
[----:B------:R-:W-:Y:S01]  /*188c0*/  PRMT R225, RZ, 0x7610, R225 ;  /* 0x00007610ffe17816 */ /* 0x000fe200000000e1 */
[----:B0-----:R-:W-:Y:S02]  /*188d0*/  @!P0 IMAD.MOV.U32 R10, RZ, RZ, R247 ;  /* 0x000000ffff0a8224 */ /* 0x001fe400078e00f7 */
[----:B------:R-:W-:Y:S01]  /*188e0*/  @!P0 IMAD.MOV.U32 R11, RZ, RZ, R249 ;  /* 0x000000ffff0b8224 */ /* 0x000fe200078e00f9 */
[----:B------:R-:W-:Y:S01]  /*188f0*/  PRMT R223, RZ, 0x7610, R223 ;  /* 0x00007610ffdf7816 */ /* 0x000fe200000000df */
[----:B------:R-:W4:Y:S04]  /*18900*/  LDL R249, [R1+0x82c] ;  /* 0x00082c0001f97983 */ /* 0x000f280000100800 */
[----:B------:R0:W4:Y:S01]  /*18910*/  @!P0 LDG.E.U8 R227, desc[UR28][R10.64] ;  /* 0x0000001c0ae38981 */ /* 0x000122000c1e1100 */
[----:B------:R-:W-:-:S03]  /*18920*/  PRMT R221, RZ, 0x7610, R221 ;  /* 0x00007610ffdd7816 */ /* 0x000fc600000000dd */
[----:B------:R-:W4:Y:S01]  /*18930*/  LDL R247, [R1+0x830] ;  /* 0x0008300001f77983 */ /* 0x000f220000100800 */
[----:B0-----:R-:W-:Y:S02]  /*18940*/  @!P0 IMAD.MOV.U32 R10, RZ, RZ, R0 ;  /* 0x000000ffff0a8224 */ /* 0x001fe400078e0000 */
[----:B------:R-:W-:Y:S01]  /*18950*/  @!P0 IMAD.MOV.U32 R11, RZ, RZ, R245 ;  /* 0x000000ffff0b8224 */ /* 0x000fe200078e00f5 */
[----:B------:R-:W4:Y:S04]  /*18960*/  LDL R0, [R1+0x8b0] ;  /* 0x0008b00001007983 */ /* 0x000f280000100800 */
[----:B------:R2:W4:Y:S04]  /*18970*/  @!P0 LDG.E.U8 R225, desc[UR28][R10.64] ;  /* 0x0000001c0ae18981 */ /* 0x000528000c1e1100 */
[----:B------:R-:W4:Y:S01]  /*18980*/  LDL R245, [R1+0x8ac] ;  /* 0x0008ac0001f57983 */ /* 0x000f220000100800 */
[----:B--2---:R-:W-:-:S03]  /*18990*/  @!P0 IMAD.MOV.U32 R10, RZ, RZ, R241 ;  /* 0x000000ffff0a8224 */ /* 0x004fc600078e00f1 */
[----:B------:R-:W2:Y:S01]  /*189a0*/  LDL R241, [R1+0x870] ;  /* 0x0008700001f17983 */ /* 0x000ea20000100800 */
[----:B---3--:R-:W-:-:S03]  /*189b0*/  @!P0 IMAD.MOV.U32 R11, RZ, RZ, R243 ;  /* 0x000000ffff0b8224 */ /* 0x008fc600078e00f3 */
[----:B------:R-:W3:Y:S04]  /*189c0*/  LDL R243, [R1+0x86c] ;  /* 0x00086c0001f37983 */ /* 0x000ee80000100800 */
[----:B------:R4:W3:Y:S02]  /*189d0*/  @!P0 LDG.E.U8 R223, desc[UR28][R10.64] ;  /* 0x0000001c0adf8981 */ /* 0x0008e4000c1e1100 */
[----:B----4-:R-:W-:Y:S01]  /*189e0*/  @!P0 IMAD.MOV.U32 R10, RZ, RZ, R158 ;  /* 0x000000ffff0a8224 */ /* 0x010fe200078e009e */
[----:B------:R-:W-:Y:S01]  /*189f0*/  PRMT R219, RZ, 0x7610, R219 ;  /* 0x00007610ffdb7816 */ /* 0x000fe200000000db */
[----:B------:R-:W4:Y:S01]  /*18a00*/  LDL R158, [R1+0x7f0] ;  /* 0x0007f000019e7983 */ /* 0x000f220000100800 */
[----:B------:R-:W-:-:S03]  /*18a10*/  @!P0 IMAD.MOV.U32 R11, RZ, RZ, R159 ;  /* 0x000000ffff0b8224 */ /* 0x000fc600078e009f */
[----:B------:R-:W4:Y:S04]  /*18a20*/  LDL R159, [R1+0x7ec] ;  /* 0x0007ec00019f7983 */ /* 0x000f280000100800 */
[----:B------:R0:W4:Y:S04]  /*18a30*/  @!P0 LDG.E.U8 R221, desc[UR28][R10.64] ;  /* 0x0000001c0add8981 */ /* 0x000128000c1e1100 */
[----:B------:R-:W2:Y:S01]  /*18a40*/  LDL R11, [R1+0x8ec] ;  /* 0x0008ec00010b7983 */ /* 0x000ea20000100800 */
[----:B0-----:R-:W-:Y:S01]  /*18a50*/  @!P0 IMAD.MOV.U32 R10, RZ, RZ, R252 ;  /* 0x000000ffff0a8224 */ /* 0x001fe200078e00fc */
[----:B------:R-:W-:-:S02]  /*18a60*/  PRMT R217, RZ, 0x7610, R217 ;  /* 0x00007610ffd97816 */ /* 0x000fc400000000d9 */
[----:B------:R-:W-:Y:S01]  /*18a70*/  PRMT R215, RZ, 0x7610, R215 ;  /* 0x00007610ffd77816 */ /* 0x000fe200000000d7 */
[----:B------:R-:W4:Y:S01]  /*18a80*/  LDL R252, [R1+0x730] ;  /* 0x0007300001fc7983 */ /* 0x000f220000100800 */
[----:B------:R-:W-:-:S03]  /*18a90*/  PRMT R214, RZ, 0x7610, R214 ;  /* 0x00007610ffd67816 */ /* 0x000fc600000000d6 */
[----:B--2---:R0:W2:Y:S02]  /*18aa0*/  @!P0 LDG.E.U8 R219, desc[UR28][R10.64] ;  /* 0x0000001c0adb8981 */ /* 0x0040a4000c1e1100 */
[----:B0-----:R-:W-:Y:S02]  /*18ab0*/  @!P0 IMAD.MOV.U32 R10, RZ, RZ, R0 ;  /* 0x000000ffff0a8224 */ /* 0x001fe400078e0000 */
[----:B------:R-:W-:Y:S01]  /*18ac0*/  @!P0 IMAD.MOV.U32 R11, RZ, RZ, R245 ;  /* 0x000000ffff0b8224 */ /* 0x000fe200078e00f5 */
[----:B------:R-:W2:Y:S04]  /*18ad0*/  LDL R0, [R1+0x7b0] ;  /* 0x0007b00001007983 */ /* 0x000ea80000100800 */
[----:B------:R-:W2:Y:S04]  /*18ae0*/  LDL R245, [R1+0x7ac] ;  /* 0x0007ac0001f57983 */ /* 0x000ea80000100800 */
[----:B------:R0:W2:Y:S02]  /*18af0*/  @!P0 LDG.E.U8 R217, desc[UR28][R10.64] ;  /* 0x0000001c0ad98981 */ /* 0x0000a4000c1e1100 */
[----:B0-----:R-:W-:-:S02]  /*18b00*/  @!P0 IMAD.MOV.U32 R10, RZ, RZ, R241 ;  /* 0x000000ffff0a8224 */ /* 0x001fc400078e00f1 */
[----:B---3--:R-:W-:Y:S01]  /*18b10*/  @!P0 IMAD.MOV.U32 R11, RZ, RZ, R243 ;  /* 0x000000ffff0b8224 */ /* 0x008fe200078e00f3 */
[----:B------:R-:W3:Y:S04]  /*18b20*/  LDL R241, [R1+0x770] ;  /* 0x0007700001f17983 */ /* 0x000ee80000100800 */
[----:B------:R-:W3:Y:S04]  /*18b30*/  LDL R243, [R1+0x76c] ;  /* 0x00076c0001f37983 */ /* 0x000ee80000100800 */
[----:B------:R0:W3:Y:S01]  /*18b40*/  @!P0 LDG.E.U8 R215, desc[UR28][R10.64] ;  /* 0x0000001c0ad78981 */ /* 0x0000e2000c1e1100 */
[----:B------:R-:W-:Y:S01]  /*18b50*/  PRMT R213, RZ, 0x7610, R213 ;  /* 0x00007610ffd57816 */ /* 0x000fe200000000d5 */
[----:B0-----:R-:W-:-:S02]  /*18b60*/  @!P0 IMAD.MOV.U32 R10, RZ, RZ, R247 ;  /* 0x000000ffff0a8224 */ /* 0x001fc400078e00f7 */
[----:B------:R-:W-:Y:S01]  /*18b70*/  @!P0 IMAD.MOV.U32 R11, RZ, RZ, R249 ;  /* 0x000000ffff0b8224 */ /* 0x000fe200078e00f9 */
[----:B------:R-:W-:Y:S01]  /*18b80*/  PRMT R212, RZ, 0x7610, R212 ;  /* 0x00007610ffd47816 */ /* 0x000fe200000000d4 */
[----:B------:R-:W3:Y:S04]  /*18b90*/  LDL R249, [R1+0x66c] ;  /* 0x00066c0001f97983 */ /* 0x000ee80000100800 */
[----:B------:R4:W3:Y:S01]  /*18ba0*/  @!P0 LDG.E.U8 R214, desc[UR28][R10.64] ;  /* 0x0000001c0ad68981 */ /* 0x0008e2000c1e1100 */
[----:B------:R-:W-:-:S03]  /*18bb0*/  PRMT R157, RZ, 0x7610, R157 ;  /* 0x00007610ff9d7816 */ /* 0x000fc6000000009d */
[----:B------:R-:W3:Y:S01]  /*18bc0*/  LDL R247, [R1+0x670] ;  /* 0x0006700001f77983 */ /* 0x000ee20000100800 */
[----:B----4-:R-:W-:Y:S02]  /*18bd0*/  @!P0 IMAD.MOV.U32 R10, RZ, RZ, R158 ;  /* 0x000000ffff0a8224 */ /* 0x010fe400078e009e */
[----:B------:R-:W-:Y:S01]  /*18be0*/  @!P0 IMAD.MOV.U32 R11, RZ, RZ, R159 ;  /* 0x000000ffff0b8224 */ /* 0x000fe200078e009f */
[----:B------:R-:W4:Y:S04]  /*18bf0*/  LDL R158, [R1+0x6f0] ;  /* 0x0006f000019e7983 */ /* 0x000f280000100800 */
[----:B------:R2:W4:Y:S04]  /*18c00*/  @!P0 LDG.E.U8 R213, desc[UR28][R10.64] ;  /* 0x0000001c0ad58981 */ /* 0x000528000c1e1100 */
[----:B------:R-:W4:Y:S01]  /*18c10*/  LDL R159, [R1+0x6ec] ;  /* 0x0006ec00019f7983 */ /* 0x000f220000100800 */
[----:B--2---:R-:W-:-:S03]  /*18c20*/  @!P0 IMAD.MOV.U32 R10, RZ, RZ, R0 ;  /* 0x000000ffff0a8224 */ /* 0x004fc600078e0000 */
[----:B------:R-:W2:Y:S01]  /*18c30*/  LDL R0, [R1+0x6b0] ;  /* 0x0006b00001007983 */ /* 0x000ea20000100800 */
[----:B------:R-:W-:-:S03]  /*18c40*/  @!P0 IMAD.MOV.U32 R11, RZ, RZ, R245 ;  /* 0x000000ffff0b8224 */ /* 0x000fc600078e00f5 */
[----:B------:R-:W2:Y:S04]  /*18c50*/  LDL R245, [R1+0x6ac] ;  /* 0x0006ac0001f57983 */ /* 0x000ea80000100800 */
[----:B------:R3:W2:Y:S02]  /*18c60*/  @!P0 LDG.E.U8 R212, desc[UR28][R10.64] ;  /* 0x0000001c0ad48981 */ /* 0x0006a4000c1e1100 */
[----:B---3--:R-:W-:Y:S01]  /*18c70*/  @!P0 IMAD.MOV.U32 R10, RZ, RZ, R241 ;  /* 0x000000ffff0a8224 */ /* 0x008fe200078e00f1 */
[----:B------:R-:W-:Y:S01]  /*18c80*/  PRMT R156, RZ, 0x7610, R156 ;  /* 0x00007610ff9c7816 */ /* 0x000fe2000000009c */
[----:B------:R-:W3:Y:S01]  /*18c90*/  LDL R241, [R1+0x410] ;  /* 0x0004100001f17983 */ /* 0x000ee20000100800 */
[----:B------:R-:W-:-:S03]  /*18ca0*/  @!P0 IMAD.MOV.U32 R11, RZ, RZ, R243 ;  /* 0x000000ffff0b8224 */ /* 0x000fc600078e00f3 */
[----:B------:R-:W3:Y:S04]  /*18cb0*/  LDL R243, [R1+0x40c] ;  /* 0x00040c0001f37983 */ /* 0x000ee80000100800 */
[----:B------:R0:W3:Y:S04]  /*18cc0*/  @!P0 LDG.E.U8 R157, desc[UR28][R10.64] ;  /* 0x0000001c0a9d8981 */ /* 0x0000e8000c1e1100 */
[----:B------:R-:W4:Y:S01]  /*18cd0*/  LDL R11, [R1+0x72c] ;  /* 0x00072c00010b7983 */ /* 0x000f220000100800 */
[----:B0-----:R-:W-:Y:S01]  /*18ce0*/  @!P0 IMAD.MOV.U32 R10, RZ, RZ, R252 ;  /* 0x000000ffff0a8224 */ /* 0x001fe200078e00fc */
[----:B------:R-:W-:-:S02]  /*18cf0*/  PRMT R155, RZ, 0x7610, R155 ;  /* 0x00007610ff9b7816 */ /* 0x000fc4000000009b */
[----:B------:R-:W-:Y:S01]  /*18d00*/  PRMT R154, RZ, 0x7610, R154 ;  /* 0x00007610ff9a7816 */ /* 0x000fe2000000009a */
[----:B------:R-:W3:Y:S01]  /*18d10*/  LDL R252, [R1+0x350] ;  /* 0x0003500001fc7983 */ /* 0x000ee20000100800 */
[----:B------:R-:W-:-:S03]  /*18d20*/  PRMT R153, RZ, 0x7610, R153 ;  /* 0x00007610ff997816 */ /* 0x000fc60000000099 */
[----:B----4-:R0:W4:Y:S02]  /*18d30*/  @!P0 LDG.E.U8 R156, desc[UR28][R10.64] ;  /* 0x0000001c0a9c8981 */ /* 0x010124000c1e1100 */
[----:B0-----:R-:W-:Y:S02]  /*18d40*/  @!P0 IMAD.MOV.U32 R10, RZ, RZ, R158 ;  /* 0x000000ffff0a8224 */ /* 0x001fe400078e009e */
[----:B------:R-:W-:Y:S01]  /*18d50*/  @!P0 IMAD.MOV.U32 R11, RZ, RZ, R159 ;  /* 0x000000ffff0b8224 */ /* 0x000fe200078e009f */
[----:B------:R-:W4:Y:S04]  /*18d60*/  LDL R158, [R1+0x3d0] ;  /* 0x0003d000019e7983 */ /* 0x000f280000100800 */
[----:B------:R-:W4:Y:S04]  /*18d70*/  LDL R159, [R1+0x3cc] ;  /* 0x0003cc00019f7983 */ /* 0x000f280000100800 */
[----:B------:R2:W4:Y:S02]  /*18d80*/  @!P0 LDG.E.U8 R155, desc[UR28][R10.64] ;  /* 0x0000001c0a9b8981 */ /* 0x000524000c1e1100 */
[----:B--2---:R-:W-:-:S02]  /*18d90*/  @!P0 IMAD.MOV.U32 R10, RZ, RZ, R0 ;  /* 0x000000ffff0a8224 */ /* 0x004fc400078e0000 */
[----:B------:R-:W-:Y:S01]  /*18da0*/  @!P0 IMAD.MOV.U32 R11, RZ, RZ, R245 ;  /* 0x000000ffff0b8224 */ /* 0x000fe200078e00f5 */
[----:B------:R-:W2:Y:S04]  /*18db0*/  LDL R0, [R1+0x390] ;  /* 0x0003900001007983 */ /* 0x000ea80000100800 */
[----:B------:R-:W2:Y:S04]  /*18dc0*/  LDL R245, [R1+0x38c] ;  /* 0x00038c0001f57983 */ /* 0x000ea80000100800 */
[----:B------:R0:W2:Y:S01]  /*18dd0*/  @!P0 LDG.E.U8 R154, desc[UR28][R10.64] ;  /* 0x0000001c0a9a8981 */ /* 0x0000a2000c1e1100 */
[----:B------:R-:W-:Y:S01]  /*18de0*/  PRMT R152, RZ, 0x7610, R152 ;  /* 0x00007610ff987816 */ /* 0x000fe20000000098 */
[----:B0-----:R-:W-:-:S02]  /*18df0*/  @!P0 IMAD.MOV.U32 R10, RZ, RZ, R247 ;  /* 0x000000ffff0a8224 */ /* 0x001fc400078e00f7 */
[----:B------:R-:W-:Y:S01]  /*18e00*/  @!P0 IMAD.MOV.U32 R11, RZ, RZ, R249 ;  /* 0x000000ffff0b8224 */ /* 0x000fe200078e00f9 */
[----:B------:R-:W-:Y:S01]  /*18e10*/  PRMT R23, RZ, 0x7610, R23 ;  /* 0x00007610ff177816 */ /* 0x000fe20000000017 */
[----:B------:R-:W2:Y:S04]  /*18e20*/  LDL R249, [R1+0x28c] ;  /* 0x00028c0001f97983 */ /* 0x000ea80000100800 */
[----:B------:R3:W2:Y:S01]  /*18e30*/  @!P0 LDG.E.U8 R153, desc[UR28][R10.64] ;  /* 0x0000001c0a998981 */ /* 0x0006a2000c1e1100 */
[----:B------:R-:W-:-:S03]  /*18e40*/  PRMT R22, RZ, 0x7610, R22 ;  /* 0x00007610ff167816 */ /* 0x000fc60000000016 */
[----:B------:R-:W2:Y:S01]  /*18e50*/  LDL R247, [R1+0x290] ;  /* 0x0002900001f77983 */ /* 0x000ea20000100800 */
[----:B---3--:R-:W-:Y:S02]  /*18e60*/  @!P0 IMAD.MOV.U32 R10, RZ, RZ, R241 ;  /* 0x000000ffff0a8224 */ /* 0x008fe400078e00f1 */
[----:B------:R-:W-:Y:S01]  /*18e70*/  @!P0 IMAD.MOV.U32 R11, RZ, RZ, R243 ;  /* 0x000000ffff0b8224 */ /* 0x000fe200078e00f3 */
[----:B------:R-:W3:Y:S04]  /*18e80*/  LDL R241, [R1+0x310] ;  /* 0x0003100001f17983 */ /* 0x000ee80000100800 */
[----:B------:R4:W3:Y:S04]  /*18e90*/  @!P0 LDG.E.U8 R152, desc[UR28][R10.64] ;  /* 0x0000001c0a988981 */ /* 0x0008e8000c1e1100 */
[----:B------:R-:W3:Y:S01]  /*18ea0*/  LDL R243, [R1+0x30c] ;  /* 0x00030c0001f37983 */ /* 0x000ee20000100800 */
[----:B----4-:R-:W-:-:S03]  /*18eb0*/  @!P0 IMAD.MOV.U32 R10, RZ, RZ, R158 ;  /* 0x000000ffff0a8224 */ /* 0x010fc600078e009e */
[----:B------:R-:W4:Y:S01]  /*18ec0*/  LDL R158, [R1+0x2d0] ;  /* 0x0002d000019e7983 */ /* 0x000f220000100800 */
[----:B------:R-:W-:-:S03]  /*18ed0*/  @!P0 IMAD.MOV.U32 R11, RZ, RZ, R159 ;  /* 0x000000ffff0b8224 */ /* 0x000fc600078e009f */
[----:B------:R-:W4:Y:S04]  /*18ee0*/  LDL R159, [R1+0x2cc] ;  /* 0x0002cc00019f7983 */ /* 0x000f280000100800 */
[----:B------:R2:W4:Y:S02]  /*18ef0*/  @!P0 LDG.E.U8 R23, desc[UR28][R10.64] ;  /* 0x0000001c0a178981 */ /* 0x000524000c1e1100 */
[----:B--2---:R-:W-:Y:S01]  /*18f00*/  @!P0 IMAD.MOV.U32 R10, RZ, RZ, R0 ;  /* 0x000000ffff0a8224 */ /* 0x004fe200078e0000 */
[----:B------:R-:W-:Y:S01]  /*18f10*/  PRMT R21, RZ, 0x7610, R21 ;  /* 0x00007610ff157816 */ /* 0x000fe20000000015 */
[----:B------:R-:W2:Y:S01]  /*18f20*/  LDL R0, [R1+0x250] ;  /* 0x0002500001007983 */ /* 0x000ea20000100800 */
[----:B------:R-:W-:-:S03]  /*18f30*/  @!P0 IMAD.MOV.U32 R11, RZ, RZ, R245 ;  /* 0x000000ffff0b8224 */ /* 0x000fc600078e00f5 */
[----:B------:R-:W2:Y:S04]  /*18f40*/  LDL R245, [R1+0x24c] ;  /* 0x00024c0001f57983 */ /* 0x000ea80000100800 */
[----:B------:R0:W2:Y:S04]  /*18f50*/  @!P0 LDG.E.U8 R22, desc[UR28][R10.64] ;  /* 0x0000001c0a168981 */ /* 0x0000a8000c1e1100 */
[----:B------:R-:W3:Y:S01]  /*18f60*/  LDL R11, [R1+0x34c] ;  /* 0x00034c00010b7983 */ /* 0x000ee20000100800 */
[----:B0-----:R-:W-:Y:S01]  /*18f70*/  @!P0 IMAD.MOV.U32 R10, RZ, RZ, R252 ;  /* 0x000000ffff0a8224 */ /* 0x001fe200078e00fc */
[----:B------:R-:W-:-:S02]  /*18f80*/  PRMT R20, RZ, 0x7610, R20 ;  /* 0x00007610ff147816 */ /* 0x000fc40000000014 */
[----:B------:R-:W-:Y:S01]  /*18f90*/  PRMT R19, RZ, 0x7610, R19 ;  /* 0x00007610ff137816 */ /* 0x000fe20000000013 */
[----:B------:R-:W2:Y:S01]  /*18fa0*/  LDL R252, [R1+0x190] ;  /* 0x0001900001fc7983 */ /* 0x000ea20000100800 */
[----:B------:R-:W-:-:S03]  /*18fb0*/  PRMT R18, RZ, 0x7610, R18 ;  /* 0x00007610ff127816 */ /* 0x000fc60000000012 */
[----:B---3--:R0:W3:Y:S02]  /*18fc0*/  @!P0 LDG.E.U8 R21, desc[UR28][R10.64] ;  /* 0x0000001c0a158981 */ /* 0x0080e4000c1e1100 */
[----:B0-----:R-:W-:Y:S02]  /*18fd0*/  @!P0 IMAD.MOV.U32 R10, RZ, RZ, R241 ;  /* 0x000000ffff0a8224 */ /* 0x001fe400078e00f1 */
[----:B------:R-:W-:Y:S01]  /*18fe0*/  @!P0 IMAD.MOV.U32 R11, RZ, RZ, R243 ;  /* 0x000000ffff0b8224 */ /* 0x000fe200078e00f3 */
[----:B------:R-:W3:Y:S04]  /*18ff0*/  LDL R241, [R1+0x210] ;  /* 0x0002100001f17983 */ /* 0x000ee80000100800 */
[----:B------:R-:W3:Y:S04]  /*19000*/  LDL R243, [R1+0x20c] ;  /* 0x00020c0001f37983 */ /* 0x000ee80000100800 */
[----:B------:R4:W3:Y:S02]  /*19010*/  @!P0 LDG.E.U8 R20, desc[UR28][R10.64] ;  /* 0x0000001c0a148981 */ /* 0x0008e4000c1e1100 */
[----:B----4-:R-:W-:-:S02]  /*19020*/  @!P0 IMAD.MOV.U32 R10, RZ, RZ, R158 ;  /* 0x000000ffff0a8224 */ /* 0x010fc400078e009e */
[----:B------:R-:W-:Y:S01]  /*19030*/  @!P0 IMAD.MOV.U32 R11, RZ, RZ, R159 ;  /* 0x000000ffff0b8224 */ /* 0x000fe200078e009f */
[----:B------:R-:W4:Y:S04]  /*19040*/  LDL R158, [R1+0x1d0] ;  /* 0x0001d000019e7983 */ /* 0x000f280000100800 */
[----:B------:R-:W4:Y:S04]  /*19050*/  LDL R159, [R1+0x1cc] ;  /* 0x0001cc00019f7983 */ /* 0x000f280000100800 */
[----:B------:R0:W4:Y:S01]  /*19060*/  @!P0 LDG.E.U8 R19, desc[UR28][R10.64] ;  /* 0x0000001c0a138981 */ /* 0x000122000c1e1100 */
[----:B------:R-:W-:Y:S01]  /*19070*/  PRMT R17, RZ, 0x7610, R17 ;  /* 0x00007610ff117816 */ /* 0x000fe20000000011 */
[----:B0-----:R-:W-:-:S02]  /*19080*/  @!P0 IMAD.MOV.U32 R10, RZ, RZ, R247 ;  /* 0x000000ffff0a8224 */ /* 0x001fc400078e00f7 */
[----:B------:R-:W-:Y:S01]  /*19090*/  @!P0 IMAD.MOV.U32 R11, RZ, RZ, R249 ;  /* 0x000000ffff0b8224 */ /* 0x000fe200078e00f9 */
[----:B------:R-:W-:Y:S01]  /*190a0*/  PRMT R16, RZ, 0x7610, R16 ;  /* 0x00007610ff107816 */ /* 0x000fe20000000010 */
[----:B------:R-:W4:Y:S04]  /*190b0*/  LDL R247, [R1+0x14c] ;  /* 0x00014c0001f77983 */ /* 0x000f280000100800 */
[----:B------:R2:W4:Y:S01]  /*190c0*/  @!P0 LDG.E.U8 R18, desc[UR28][R10.64] ;  /* 0x0000001c0a128981 */ /* 0x000522000c1e1100 */
[----:B------:R-:W-:-:S03]  /*190d0*/  PRMT R15, RZ, 0x7610, R15 ;  /* 0x00007610ff0f7816 */ /* 0x000fc6000000000f */
[----:B------:R-:W4:Y:S01]  /*190e0*/  LDL R249, [R1+0x8c] ;  /* 0x00008c0001f97983 */ /* 0x000f220000100800 */
[----:B--2---:R-:W-:Y:S02]  /*190f0*/  @!P0 IMAD.MOV.U32 R10, RZ, RZ, R0 ;  /* 0x000000ffff0a8224 */ /* 0x004fe400078e0000 */
[----:B------:R-:W-:Y:S01]  /*19100*/  @!P0 IMAD.MOV.U32 R11, RZ, RZ, R245 ;  /* 0x000000ffff0b8224 */ /* 0x000fe200078e00f5 */
[----:B------:R-:W2:Y:S04]  /*19110*/  LDL R0, [R1+0x150] ;  /* 0x0001500001007983 */ /* 0x000ea80000100800 */
[----:B------:R3:W2:Y:S04]  /*19120*/  @!P0 LDG.E.U8 R17, desc[UR28][R10.64] ;  /* 0x0000001c0a118981 */ /* 0x0006a8000c1e1100 */
[----:B------:R-:W2:Y:S01]  /*19130*/  LDL R245, [R1+0x10c] ;  /* 0x00010c0001f57983 */ /* 0x000ea20000100800 */
[----:B---3--:R-:W-:-:S03]  /*19140*/  @!P0 IMAD.MOV.U32 R10, RZ, RZ, R241 ;  /* 0x000000ffff0a8224 */ /* 0x008fc600078e00f1 */
[----:B------:R-:W3:Y:S01]  /*19150*/  LDL R241, [R1+0x90] ;  /* 0x0000900001f17983 */ /* 0x000ee20000100800 */
[----:B------:R-:W-:-:S03]  /*19160*/  @!P0 IMAD.MOV.U32 R11, RZ, RZ, R243 ;  /* 0x000000ffff0b8224 */ /* 0x000fc600078e00f3 */
[----:B------:R-:W3:Y:S04]  /*19170*/  LDL R243, [R1+0x110] ;  /* 0x0001100001f37983 */ /* 0x000ee80000100800 */
[----:B------:R4:W3:Y:S02]  /*19180*/  @!P0 LDG.E.U8 R16, desc[UR28][R10.64] ;  /* 0x0000001c0a108981 */ /* 0x0008e4000c1e1100 */
[----:B----4-:R-:W-:Y:S02]  /*19190*/  @!P0 IMAD.MOV.U32 R10, RZ, RZ, R158 ;  /* 0x000000ffff0a8224 */ /* 0x010fe400078e009e */
[----:B------:R-:W4:Y:S01]  /*191a0*/  LDL R158, [R1+0xd0] ;  /* 0x0000d000019e7983 */ /* 0x000f220000100800 */
[----:B------:R-:W-:-:S03]  /*191b0*/  @!P0 IMAD.MOV.U32 R11, RZ, RZ, R159 ;  /* 0x000000ffff0b8224 */ /* 0x000fc600078e009f */
[----:B------:R-:W4:Y:S04]  /*191c0*/  LDL R159, [R1+0xcc] ;  /* 0x0000cc00019f7983 */ /* 0x000f280000100800 */
[----:B------:R0:W4:Y:S04]  /*191d0*/  @!P0 LDG.E.U8 R15, desc[UR28][R10.64] ;  /* 0x0000001c0a0f8981 */ /* 0x000128000c1e1100 */
[----:B------:R-:W2:Y:S01]  /*191e0*/  LDL R11, [R1+0x18c] ;  /* 0x00018c00010b7983 */ /* 0x000ea20000100800 */
[----:B------:R-:W-:Y:S01]  /*191f0*/  PRMT R14, RZ, 0x7610, R14 ;  /* 0x00007610ff0e7816 */ /* 0x000fe2000000000e */
[----:B0-----:R-:W-:Y:S01]  /*19200*/  @!P0 IMAD.MOV.U32 R10, RZ, RZ, R252 ;  /* 0x000000ffff0a8224 */ /* 0x001fe200078e00fc */
[----:B------:R-:W-:-:S02]  /*19210*/  PRMT R13, RZ, 0x7610, R13 ;  /* 0x00007610ff0d7816 */ /* 0x000fc4000000000d */
[----:B------:R-:W-:Y:S01]  /*19220*/  PRMT R12, RZ, 0x7610, R12 ;  /* 0x00007610ff0c7816 */ /* 0x000fe2000000000c */
[----:B------:R0:W-:Y:S01]  /*19230*/  STS.U8 [R9+UR7+0x8000], R203 ;  /* 0x008000cb09007988 */ /* 0x0001e20008000007 */
[----:B------:R-:W-:-:S03]  /*19240*/  PRMT R207, RZ, 0x7610, R207 ;  /* 0x00007610ffcf7816 */ /* 0x000fc600000000cf */
[----:B------:R1:W-:Y:S04]  /*19250*/  STS.U8 [R9+UR7+0x8002], R199 ;  /* 0x008002c709007988 */ /* 0x0003e80008000007 */
[----:B------:R-:W4:Y:S04]  /*19260*/  LDL R252, [R1+0x9a8] ;  /* 0x0009a80001fc7983 */ /* 0x000f280000100800 */
[----:B--2---:R2:W4:Y:S02]  /*19270*/  @!P0 LDG.E.U8 R14, desc[UR28][R10.64] ;  /* 0x0000001c0a0e8981 */ /* 0x004524000c1e1100 */
[----:B--2---:R-:W-:-:S02]  /*19280*/  @!P0 IMAD.MOV.U32 R10, RZ, RZ, R0 ;  /* 0x000000ffff0a8224 */ /* 0x004fc400078e0000 */
[----:B------:R-:W-:Y:S01]  /*19290*/  @!P0 IMAD.MOV.U32 R11, RZ, RZ, R247 ;  /* 0x000000ffff0b8224 */ /* 0x000fe200078e00f7 */
[----:B------:R-:W2:Y:S04]  /*192a0*/  LDL R0, [R1+0xa50] ;  /* 0x000a500001007983 */ /* 0x000ea80000100800 */
[----:B------:R3:W2:Y:S04]  /*192b0*/  @!P0 LDG.E.U8 R13, desc[UR28][R10.64] ;  /* 0x0000001c0a0d8981 */ /* 0x0006a8000c1e1100 */
[----:B------:R-:W2:Y:S01]  /*192c0*/  LDL R247, [R1+0x658] ;  /* 0x0006580001f77983 */ /* 0x000ea20000100800 */
[----:B---3--:R-:W-:-:S02]  /*192d0*/  @!P0 IMAD.MOV.U32 R10, RZ, RZ, R243 ;  /* 0x000000ffff0a8224 */ /* 0x008fc400078e00f3 */
[----:B------:R-:W-:Y:S01]  /*192e0*/  @!P0 IMAD.MOV.U32 R11, RZ, RZ, R245 ;  /* 0x000000ffff0b8224 */ /* 0x000fe200078e00f5 */
[----:B------:R-:W3:Y:S04]  /*192f0*/  LDL R243, [R1+0xa28] ;  /* 0x000a280001f37983 */ /* 0x000ee80000100800 */
[----:B------:R0:W3:Y:S04]  /*19300*/  @!P0 LDG.E.U8 R12, desc[UR28][R10.64] ;  /* 0x0000001c0a0c8981 */ /* 0x0000e8000c1e1100 */
[----:B------:R-:W3:Y:S01]  /*19310*/  LDL R245, [R1+0xa24] ;  /* 0x000a240001f57983 */ /* 0x000ee20000100800 */
[----:B0-----:R-:W-:-:S06]  /*19320*/  PRMT R11, RZ, 0x7610, R11 ;  /* 0x00007610ff0b7816 */ /* 0x001fcc000000000b */
[----:B----4-:R0:W4:Y:S02]  /*19330*/  @!P0 LDG.E.U8 R11, desc[UR28][R158.64] ;  /* 0x0000001c9e0b8981 */ /* 0x010124000c1e1100 */
[----:B0-----:R-:W-:Y:S02]  /*19340*/  @!P0 IMAD.MOV.U32 R158, RZ, RZ, R241 ;  /* 0x000000ffff9e8224 */ /* 0x001fe400078e00f1 */
[----:B------:R-:W-:Y:S01]  /*19350*/  @!P0 IMAD.MOV.U32 R159, RZ, RZ, R249 ;  /* 0x000000ffff9f8224 */ /* 0x000fe200078e00f9 */
[----:B------:R-:W4:Y:S04]  /*19360*/  LDL R241, [R1+0x9e8] ;  /* 0x0009e80001f17983 */ /* 0x000f280000100800 */
[----:B------:R-:W4:Y:S01]  /*19370*/  LDL R249, [R1+0x9e4] ;  /* 0x0009e40001f97983 */ /* 0x000f220000100800 */
[----:B------:R-:W-:-:S06]  /*19380*/  PRMT R10, RZ, 0x7610, R10 ;  /* 0x00007610ff0a7816 */ /* 0x000fcc000000000a */
[----:B------:R2:W4:Y:S01]  /*19390*/  @!P0 LDG.E.U8 R10, desc[UR28][R158.64] ;  /* 0x0000001c9e0a8981 */ /* 0x000522000c1e1100 */
[----:B------:R-:W-:Y:S02]  /*193a0*/  PRMT R203, RZ, 0x7610, R203 ;  /* 0x00007610ffcb7816 */ /* 0x000fe400000000cb */
[----:B-1----:R-:W-:Y:S01]  /*193b0*/  PRMT R199, RZ, 0x7610, R199 ;  /* 0x00007610ffc77816 */ /* 0x002fe200000000c7 */
[----:B--2---:R-:W-:Y:S02]  /*193c0*/  @!P0 IMAD.MOV.U32 R158, RZ, RZ, R0 ;  /* 0x000000ffff9e8224 */ /* 0x004fe400078e0000 */
[----:B------:R-:W2:Y:S01]  /*193d0*/  LDL R0, [R1+0x968] ;  /* 0x0009680001007983 */ /* 0x000ea20000100800 */
[----:B------:R-:W-:-:S03]  /*193e0*/  @!P0 IMAD.MOV.U32 R159, RZ, RZ, R247 ;  /* 0x000000ffff9f8224 */ /* 0x000fc600078e00f7 */
[----:B------:R-:W2:Y:S04]  /*193f0*/  LDL R247, [R1+0x964] ;  /* 0x0009640001f77983 */ /* 0x000ea80000100800 */
[----:B------:R3:W2:Y:S02]  /*19400*/  @!P0 LDG.E.U8 R207, desc[UR28][R158.64] ;  /* 0x0000001c9ecf8981 */ /* 0x0006a4000c1e1100 */
[----:B---3--:R-:W-:Y:S02]  /*19410*/  @!P0 IMAD.MOV.U32 R158, RZ, RZ, R243 ;  /* 0x000000ffff9e8224 */ /* 0x008fe400078e00f3 */
[----:B------:R-:W-:Y:S01]  /*19420*/  @!P0 IMAD.MOV.U32 R159, RZ, RZ, R245 ;  /* 0x000000ffff9f8224 */ /* 0x000fe200078e00f5 */
[----:B------:R-:W3:Y:S04]  /*19430*/  LDL R243, [R1+0x928] ;  /* 0x0009280001f37983 */ /* 0x000ee80000100800 */
[----:B------:R4:W2:Y:S04]  /*19440*/  @!P0 LDG.E.U8 R203, desc[UR28][R158.64] ;  /* 0x0000001c9ecb8981 */ /* 0x0008a8000c1e1100 */
[----:B------:R-:W2:Y:S01]  /*19450*/  LDL R245, [R1+0x924] ;  /* 0x0009240001f57983 */ /* 0x000ea20000100800 */
[----:B----4-:R-:W-:-:S03]  /*19460*/  @!P0 IMAD.MOV.U32 R158, RZ, RZ, R241 ;  /* 0x000000ffff9e8224 */ /* 0x010fc600078e00f1 */
[----:B------:R-:W4:Y:S01]  /*19470*/  LDL R241, [R1+0x8e8] ;  /* 0x0008e80001f17983 */ /* 0x000f220000100800 */
[----:B------:R-:W-:-:S03]  /*19480*/  @!P0 IMAD.MOV.U32 R159, RZ, RZ, R249 ;  /* 0x000000ffff9f8224 */ /* 0x000fc600078e00f9 */
[----:B------:R0:W-:Y:S04]  /*19490*/  STS.U8 [R9+UR7+0x8004], R195 ;  /* 0x008004c309007988 */ /* 0x0001e80008000007 */
[----:B------:R1:W4:Y:S04]  /*194a0*/  @!P0 LDG.E.U8 R199, desc[UR28][R158.64] ;  /* 0x0000001c9ec78981 */ /* 0x000328000c1e1100 */
[----:B------:R-:W4:Y:S04]  /*194b0*/  LDL R249, [R1+0x8e4] ;  /* 0x0008e40001f97983 */ /* 0x000f280000100800 */
[----:B------:R-:W4:Y:S01]  /*194c0*/  LDL R159, [R1+0x9a4] ;  /* 0x0009a400019f7983 */ /* 0x000f220000100800 */
[----:B0-----:R-:W-:Y:S01]  /*194d0*/  PRMT R195, RZ, 0x7610, R195 ;  /* 0x00007610ffc37816 */ /* 0x001fe200000000c3 */
[----:B-1----:R-:W-:-:S02]  /*194e0*/  @!P0 IMAD.MOV.U32 R158, RZ, RZ, R252 ;  /* 0x000000ffff9e8224 */ /* 0x002fc400078e00fc */
[----:B------:R0:W-:Y:S04]  /*194f0*/  STS.U8 [R9+UR7+0x8006], R189 ;  /* 0x008006bd09007988 */ /* 0x0001e80008000007 */
[----:B------:R-:W-:Y:S04]  /*19500*/  STS.U8 [R9+UR7+0x8008], R161 ;  /* 0x008008a109007988 */ /* 0x000fe80008000007 */
[----:B------:R3:W-:Y:S01]  /*19510*/  STS.U8 [R9+UR7+0x800a], R160 ;  /* 0x00800aa009007988 */ /* 0x0007e20008000007 */
[----:B0-----:R-:W-:-:S03]  /*19520*/  PRMT R189, RZ, 0x7610, R189 ;  /* 0x00007610ffbd7816 */ /* 0x001fc600000000bd */
[----:B------:R-:W-:Y:S04]  /*19530*/  STS.U8 [R9+UR7+0x800c], R163 ;  /* 0x00800ca309007988 */ /* 0x000fe80008000007 */
[----:B------:R-:W-:Y:S01]  /*19540*/  STS.U8 [R9+UR7+0x800e], R162 ;  /* 0x00800ea209007988 */ /* 0x000fe20008000007 */
[----:B---3--:R-:W-:-:S03]  /*19550*/  @!P0 IMAD.MOV.U32 R160, RZ, RZ, R243 ;  /* 0x000000ffffa08224 */ /* 0x008fc600078e00f3 */
[----:B------:R-:W3:Y:S01]  /*19560*/  LDL R243, [R1+0x868] ;  /* 0x0008680001f37983 */ /* 0x000ee20000100800 */
[----:B--2---:R-:W-:-:S03]  /*19570*/  @!P0 IMAD.MOV.U32 R161, RZ, RZ, R245 ;  /* 0x000000ffffa18224 */ /* 0x004fc600078e00f5 */
[----:B------:R-:W2:Y:S04]  /*19580*/  LDL R245, [R1+0x864] ;  /* 0x0008640001f57983 */ /* 0x000ea80000100800 */
[----:B----4-:R0:W4:Y:S02]  /*19590*/  @!P0 LDG.E.U8 R195, desc[UR28][R158.64] ;  /* 0x0000001c9ec38981 */ /* 0x010124000c1e1100 */
[----:B0-----:R-:W-:Y:S02]  /*195a0*/  @!P0 IMAD.MOV.U32 R158, RZ, RZ, R0 ;  /* 0x000000ffff9e8224 */ /* 0x001fe400078e0000 */
[----:B------:R-:W-:Y:S01]  /*195b0*/  @!P0 IMAD.MOV.U32 R159, RZ, RZ, R247 ;  /* 0x000000ffff9f8224 */ /* 0x000fe200078e00f7 */
[----:B------:R-:W3:Y:S04]  /*195c0*/  LDL R0, [R1+0x8a8] ;  /* 0x0008a80001007983 */ /* 0x000ee80000100800 */
[----:B------:R-:W2:Y:S04]  /*195d0*/  LDL R247, [R1+0x8a4] ;  /* 0x0008a40001f77983 */ /* 0x000ea80000100800 */
[----:B------:R0:W4:Y:S02]  /*195e0*/  @!P0 LDG.E.U8 R189, desc[UR28][R158.64] ;  /* 0x0000001c9ebd8981 */ /* 0x000124000c1e1100 */
[----:B0-----:R-:W-:-:S06]  /*195f0*/  PRMT R158, RZ, 0x7610, R158 ;  /* 0x00007610ff9e7816 */ /* 0x001fcc000000009e */
[----:B------:R0:W4:Y:S02]  /*19600*/  @!P0 LDG.E.U8 R158, desc[UR28][R160.64] ;  /* 0x0000001ca09e8981 */ /* 0x000124000c1e1100 */
[----:B0-----:R-:W-:Y:S02]  /*19610*/  @!P0 IMAD.MOV.U32 R160, RZ, RZ, R241 ;  /* 0x000000ffffa08224 */ /* 0x001fe400078e00f1 */
[----:B------:R-:W4:Y:S04]  /*19620*/  LDL R241, [R1+0x828] ;  /* 0x0008280001f17983 */ /* 0x000f280000100800 */
[----:B------:R0:W-:Y:S01]  /*19630*/  STL [R1+0xb48], R9 ;  /* 0x000b480901007387 */ /* 0x0001e20000100800 */
[----:B------:R-:W-:Y:S01]  /*19640*/  PRMT R159, RZ, 0x7610, R159 ;  /* 0x00007610ff9f7816 */ /* 0x000fe2000000009f */
[----:B------:R-:W-:-:S02]  /*19650*/  @!P0 IMAD.MOV.U32 R161, RZ, RZ, R249 ;  /* 0x000000ffffa18224 */ /* 0x000fc400078e00f9 */
[----:B------:R-:W4:Y:S04]  /*19660*/  LDL R252, [R1+0x7a4] ;  /* 0x0007a40001fc7983 */ /* 0x000f280000100800 */
[----:B------:R1:W4:Y:S04]  /*19670*/  @!P0 LDG.E.U8 R159, desc[UR28][R160.64] ;  /* 0x0000001ca09f8981 */ /* 0x000328000c1e1100 */
[----:B0-----:R-:W4:Y:S04]  /*19680*/  LDL R9, [R1+0x824] ;  /* 0x0008240001097983 */ /* 0x001f280000100800 */
[----:B------:R-:W4:Y:S01]  /*19690*/  LDL R249, [R1+0x7a8] ;  /* 0x0007a80001f97983 */ /* 0x000f220000100800 */
[----:B-1----:R-:W-:-:S03]  /*196a0*/  PRMT R160, RZ, 0x7610, R160 ;  /* 0x00007610ffa07816 */ /* 0x002fc600000000a0 */
[----:B------:R4:W-:Y:S04]  /*196b0*/  STS.U8 [R8+UR7+0x8002], R164 ;  /* 0x008002a408007988 */ /* 0x0009e80008000007 */
[----:B------:R0:W-:Y:S01]  /*196c0*/  STS.U8 [R8+UR7+0x8000], R165 ;  /* 0x008000a508007988 */ /* 0x0001e20008000007 */
[----:B---3--:R-:W-:-:S03]  /*196d0*/  @!P0 IMAD.MOV.U32 R162, RZ, RZ, R0 ;  /* 0x000000ffffa28224 */ /* 0x008fc600078e0000 */
[----:B------:R-:W3:Y:S01]  /*196e0*/  LDL R0, [R1+0x7e8] ;  /* 0x0007e80001007983 */ /* 0x000ee20000100800 */
[----:B--2---:R-:W-:-:S03]  /*196f0*/  @!P0 IMAD.MOV.U32 R163, RZ, RZ, R247 ;  /* 0x000000ffffa38224 */ /* 0x004fc600078e00f7 */
[----:B------:R-:W2:Y:S04]  /*19700*/  LDL R247, [R1+0x7e4] ;  /* 0x0007e40001f77983 */ /* 0x000ea80000100800 */
[----:B------:R1:W2:Y:S02]  /*19710*/  @!P0 LDG.E.U8 R160, desc[UR28][R162.64] ;  /* 0x0000001ca2a08981 */ /* 0x0002a4000c1e1100 */
[----:B-1----:R-:W-:Y:S02]  /*19720*/  @!P0 IMAD.MOV.U32 R162, RZ, RZ, R243 ;  /* 0x000000ffffa28224 */ /* 0x002fe400078e00f3 */
[----:B------:R-:W-:Y:S01]  /*19730*/  @!P0 IMAD.MOV.U32 R163, RZ, RZ, R245 ;  /* 0x000000ffffa38224 */ /* 0x000fe200078e00f5 */
[----:B------:R-:W2:Y:S04]  /*19740*/  LDL R243, [R1+0x768] ;  /* 0x0007680001f37983 */ /* 0x000ea80000100800 */
[----:B------:R-:W2:Y:S01]  /*19750*/  LDL R245, [R1+0x764] ;  /* 0x0007640001f57983 */ /* 0x000ea20000100800 */
[----:B----4-:R-:W-:-:S03]  /*19760*/  @!P0 IMAD.MOV.U32 R164, RZ, RZ, R241 ;  /* 0x000000ffffa48224 */ /* 0x010fc600078e00f1 */
[----:B------:R-:W4:Y:S01]  /*19770*/  LDL R241, [R1+0x724] ;  /* 0x0007240001f17983 */ /* 0x000f220000100800 */
[----:B0-----:R-:W-:-:S03]  /*19780*/  @!P0 IMAD.MOV.U32 R165, RZ, RZ, R9 ;  /* 0x000000ffffa58224 */ /* 0x001fc600078e0009 */
[----:B------:R-:W4:Y:S01]  /*19790*/  LDL R9, [R1+0x728] ;  /* 0x0007280001097983 */ /* 0x000f220000100800 */
[----:B------:R-:W-:-:S06]  /*197a0*/  PRMT R161, RZ, 0x7610, R161 ;  /* 0x00007610ffa17816 */ /* 0x000fcc00000000a1 */
[----:B------:R0:W4:Y:S02]  /*197b0*/  @!P0 LDG.E.U8 R161, desc[UR28][R162.64] ;  /* 0x0000001ca2a18981 */ /* 0x000124000c1e1100 */
[----:B0-----:R-:W-:Y:S02]  /*197c0*/  PRMT R162, RZ, 0x7610, R162 ;  /* 0x00007610ffa27816 */ /* 0x001fe400000000a2 */
[----:B------:R-:W-:-:S04]  /*197d0*/  PRMT R163, RZ, 0x7610, R163 ;  /* 0x00007610ffa37816 */ /* 0x000fc800000000a3 */
[----:B------:R3:W4:Y:S04]  /*197e0*/  @!P0 LDG.E.U8 R162, desc[UR28][R164.64] ;  /* 0x0000001ca4a28981 */ /* 0x000728000c1e1100 */
[----:B------:R0:W-:Y:S04]  /*197f0*/  STS.U8 [R8+UR7+0x8004], R167 ;  /* 0x008004a708007988 */ /* 0x0001e80008000007 */
[----:B------:R1:W-:Y:S01]  /*19800*/  STS.U8 [R8+UR7+0x8006], R166 ;  /* 0x008006a608007988 */ /* 0x0003e20008000007 */
[----:B0-----:R-:W-:-:S03]  /*19810*/  @!P0 IMAD.MOV.U32 R167, RZ, RZ, R252 ;  /* 0x000000ffffa78224 */ /* 0x001fc600078e00fc */
[----:B------:R4:W-:Y:S01]  /*19820*/  STS.U8 [R8+UR7+0x8008], R169 ;  /* 0x008008a908007988 */ /* 0x0009e20008000007 */
[----:B-1----:R-:W-:-:S03]  /*19830*/  @!P0 IMAD.MOV.U32 R166, RZ, RZ, R249 ;  /* 0x000000ffffa68224 */ /* 0x002fc600078e00f9 */
[----:B------:R0:W-:Y:S04]  /*19840*/  STS.U8 [R8+UR7+0x800a], R168 ;  /* 0x00800aa808007988 */ /* 0x0001e80008000007 */
[----:B------:R-:W4:Y:S01]  /*19850*/  LDL R252, [R1+0x404] ;  /* 0x0004040001fc7983 */ /* 0x000f220000100800 */
[----:B---3--:R-:W-:-:S03]  /*19860*/  @!P0 IMAD.MOV.U32 R164, RZ, RZ, R0 ;  /* 0x000000ffffa48224 */ /* 0x008fc600078e0000 */
[----:B------:R-:W3:Y:S01]  /*19870*/  LDL R0, [R1+0x6e8] ;  /* 0x0006e80001007983 */ /* 0x000ee20000100800 */
[----:B--2---:R-:W-:-:S03]  /*19880*/  @!P0 IMAD.MOV.U32 R165, RZ, RZ, R247 ;  /* 0x000000ffffa58224 */ /* 0x004fc600078e00f7 */
[----:B------:R-:W2:Y:S04]  /*19890*/  LDL R247, [R1+0x6e4] ;  /* 0x0006e40001f77983 */ /* 0x000ea80000100800 */
[----:B------:R1:W2:Y:S02]  /*198a0*/  @!P0 LDG.E.U8 R163, desc[UR28][R164.64] ;  /* 0x0000001ca4a38981 */ /* 0x0002a4000c1e1100 */
[----:B-1----:R-:W-:-:S06]  /*198b0*/  PRMT R164, RZ, 0x7610, R164 ;  /* 0x00007610ffa47816 */ /* 0x002fcc00000000a4 */
        /* <DEDUP_REMOVED lines=11> */
[----:B0-----:R-:W-:-:S06]  /*19970*/  PRMT R166, RZ, 0x7610, R166 ;  /* 0x00007610ffa67816 */ /* 0x001fcc00000000a6 */
[----:B------:R3:W4:Y:S01]  /*19980*/  @!P0 LDG.E.U8 R166, desc[UR28][R168.64] ;  /* 0x0000001ca8a68981 */ /* 0x000722000c1e1100 */
[----:B------:R-:W-:-:S03]  /*19990*/  PRMT R167, RZ, 0x7610, R167 ;  /* 0x00007610ffa77816 */ /* 0x000fc600000000a7 */
[----:B------:R-:W-:Y:S04]  /*199a0*/  STS.U8 [R8+UR7+0x800c], R171 ;  /* 0x00800cab08007988 */ /* 0x000fe80008000007 */
[----:B------:R0:W-:Y:S01]  /*199b0*/  STS.U8 [R8+UR7+0x800e], R170 ;  /* 0x00800eaa08007988 */ /* 0x0001e20008000007 */
[----:B---3--:R-:W-:-:S03]  /*199c0*/  @!P0 IMAD.MOV.U32 R168, RZ, RZ, R0 ;  /* 0x000000ffffa88224 */ /* 0x008fc600078e0000 */
[----:B------:R-:W3:Y:S01]  /*199d0*/  LDL R0, [R1+0x408] ;  /* 0x0004080001007983 */ /* 0x000ee20000100800 */
[----:B--2---:R-:W-:-:S03]  /*199e0*/  @!P0 IMAD.MOV.U32 R169, RZ, RZ, R247 ;  /* 0x000000ffffa98224 */ /* 0x004fc600078e00f7 */
[----:B------:R-:W-:Y:S04]  /*199f0*/  STL [R1+0xb4c], R8 ;  /* 0x000b4c0801007387 */ /* 0x000fe80000100800 */
[----:B------:R1:W2:Y:S04]  /*19a00*/  @!P0 LDG.E.U8 R167, desc[UR28][R168.64] ;  /* 0x0000001ca8a78981 */ /* 0x0002a8000c1e1100 */
[----:B------:R-:W2:Y:S04]  /*19a10*/  LDL R249, [R1+0x384] ;  /* 0x0003840001f97983 */ /* 0x000ea80000100800 */
[----:B------:R-:W2:Y:S01]  /*19a20*/  LDL R247, [R1+0x388] ;  /* 0x0003880001f77983 */ /* 0x000ea20000100800 */
[----:B-1----:R-:W-:Y:S01]  /*19a30*/  PRMT R168, RZ, 0x7610, R168 ;  /* 0x00007610ffa87816 */ /* 0x002fe200000000a8 */
[----:B0-----:R-:W-:-:S02]  /*19a40*/  @!P0 IMAD.MOV.U32 R170, RZ, RZ, R243 ;  /* 0x000000ffffaa8224 */ /* 0x001fc400078e00f3 */
[----:B------:R-:W-:Y:S01]  /*19a50*/  @!P0 IMAD.MOV.U32 R171, RZ, RZ, R245 ;  /* 0x000000ffffab8224 */ /* 0x000fe200078e00f5 */
[----:B------:R-:W2:Y:S04]  /*19a60*/  LDL R243, [R1+0x3c8] ;  /* 0x0003c80001f37983 */ /* 0x000ea80000100800 */
[----:B------:R-:W2:Y:S04]  /*19a70*/  LDL R245, [R1+0x3c4] ;  /* 0x0003c40001f57983 */ /* 0x000ea80000100800 */
[----:B------:R4:W2:Y:S04]  /*19a80*/  @!P0 LDG.E.U8 R168, desc[UR28][R170.64] ;  /* 0x0000001caaa88981 */ /* 0x0008a8000c1e1100 */
[----:B------:R0:W-:Y:S04]  /*19a90*/  STS.U8 [R7+UR7+0x8000], R173 ;  /* 0x008000ad07007988 */ /* 0x0001e80008000007 */
[----:B------:R3:W-:Y:S01]  /*19aa0*/  STS.U8 [R7+UR7+0x8002], R172 ;  /* 0x008002ac07007988 */ /* 0x0007e20008000007 */
[----:B----4-:R-:W-:-:S03]  /*19ab0*/  @!P0 IMAD.MOV.U32 R171, RZ, RZ, R241 ;  /* 0x000000ffffab8224 */ /* 0x010fc600078e00f1 */
[----:B------:R-:W4:Y:S01]  /*19ac0*/  LDL R241, [R1+0x344] ;  /* 0x0003440001f17983 */ /* 0x000f220000100800 */
[----:B------:R-:W-:-:S03]  /*19ad0*/  @!P0 IMAD.MOV.U32 R170, RZ, RZ, R9 ;  /* 0x000000ffffaa8224 */ /* 0x000fc600078e0009 */
[----:B------:R-:W4:Y:S01]  /*19ae0*/  LDL R9, [R1+0x348] ;  /* 0x0003480001097983 */ /* 0x000f220000100800 */
[----:B------:R-:W-:Y:S01]  /*19af0*/  PRMT R169, RZ, 0x7610, R169 ;  /* 0x00007610ffa97816 */ /* 0x000fe200000000a9 */
[----:B0-----:R-:W-:Y:S02]  /*19b00*/  @!P0 IMAD.MOV.U32 R173, RZ, RZ, R252 ;  /* 0x000000ffffad8224 */ /* 0x001fe400078e00fc */
[----:B------:R-:W4:Y:S04]  /*19b10*/  LDL R8, [R1+0x304] ;  /* 0x0003040001087983 */ /* 0x000f280000100800 */
[----:B------:R0:W4:Y:S02]  /*19b20*/  @!P0 LDG.E.U8 R169, desc[UR28][R170.64] ;  /* 0x0000001caaa98981 */ /* 0x000124000c1e1100 */
[----:B0-----:R-:W-:-:S02]  /*19b30*/  PRMT R170, RZ, 0x7610, R170 ;  /* 0x00007610ffaa7816 */ /* 0x001fc400000000aa */
[----:B------:R-:W-:Y:S01]  /*19b40*/  PRMT R171, RZ, 0x7610, R171 ;  /* 0x00007610ffab7816 */ /* 0x000fe200000000ab */
[----:B------:R2:W-:Y:S04]  /*19b50*/  STS.U8 [R7+UR7+0x8004], R175 ;  /* 0x008004af07007988 */ /* 0x0005e80008000007 */
[----:B------:R0:W-:Y:S01]  /*19b60*/  STS.U8 [R7+UR7+0x8006], R174 ;  /* 0x008006ae07007988 */ /* 0x0001e20008000007 */
[----:B---3--:R-:W-:-:S03]  /*19b70*/  @!P0 IMAD.MOV.U32 R172, RZ, RZ, R0 ;  /* 0x000000ffffac8224 */ /* 0x008fc600078e0000 */
[----:B------:R-:W3:Y:S04]  /*19b80*/  LDL R0, [R1+0x308] ;  /* 0x0003080001007983 */ /* 0x000ee80000100800 */
[----:B------:R1:W3:Y:S01]  /*19b90*/  @!P0 LDG.E.U8 R170, desc[UR28][R172.64] ;  /* 0x0000001cacaa8981 */ /* 0x0002e2000c1e1100 */
[----:B--2---:R-:W-:-:S03]  /*19ba0*/  @!P0 IMAD.MOV.U32 R175, RZ, RZ, R249 ;  /* 0x000000ffffaf8224 */ /* 0x004fc600078e00f9 */
[----:B------:R2:W-:Y:S01]  /*19bb0*/  STS.U8 [R7+UR7+0x8008], R177 ;  /* 0x008008b107007988 */ /* 0x0005e20008000007 */
[----:B0-----:R-:W-:-:S03]  /*19bc0*/  @!P0 IMAD.MOV.U32 R174, RZ, RZ, R247 ;  /* 0x000000ffffae8224 */ /* 0x001fc600078e00f7 */
[----:B------:R3:W-:Y:S04]  /*19bd0*/  STS.U8 [R7+UR7+0x800a], R176 ;  /* 0x00800ab007007988 */ /* 0x0007e80008000007 */
[----:B------:R-:W3:Y:S01]  /*19be0*/  LDL R249, [R1+0x204] ;  /* 0x0002040001f97983 */ /* 0x000ee20000100800 */
[----:B-1----:R-:W-:-:S03]  /*19bf0*/  @!P0 IMAD.MOV.U32 R172, RZ, RZ, R243 ;  /* 0x000000ffffac8224 */ /* 0x002fc600078e00f3 */
[----:B------:R-:W3:Y:S01]  /*19c00*/  LDL R243, [R1+0x2c8] ;  /* 0x0002c80001f37983 */ /* 0x000ee20000100800 */
[----:B------:R-:W-:-:S03]  /*19c10*/  @!P0 IMAD.MOV.U32 R173, RZ, RZ, R245 ;  /* 0x000000ffffad8224 */ /* 0x000fc600078e00f5 */
[----:B------:R-:W3:Y:S04]  /*19c20*/  LDL R245, [R1+0x2c4] ;  /* 0x0002c40001f57983 */ /* 0x000ee80000100800 */
[----:B------:R0:W3:Y:S02]  /*19c30*/  @!P0 LDG.E.U8 R171, desc[UR28][R172.64] ;  /* 0x0000001cacab8981 */ /* 0x0000e4000c1e1100 */
[----:B0-----:R-:W-:-:S06]  /*19c40*/  PRMT R172, RZ, 0x7610, R172 ;  /* 0x00007610ffac7816 */ /* 0x001fcc00000000ac */
[----:B------:R4:W3:Y:S02]  /*19c50*/  @!P0 LDG.E.U8 R172, desc[UR28][R174.64] ;  /* 0x0000001caeac8981 */ /* 0x0008e4000c1e1100 */
[----:B----4-:R-:W-:Y:S02]  /*19c60*/  @!P0 IMAD.MOV.U32 R175, RZ, RZ, R241 ;  /* 0x000000ffffaf8224 */ /* 0x010fe400078e00f1 */
[----:B------:R-:W4:Y:S01]  /*19c70*/  LDL R241, [R1+0x284] ;  /* 0x0002840001f17983 */ /* 0x000f220000100800 */
[----:B------:R-:W-:-:S03]  /*19c80*/  @!P0 IMAD.MOV.U32 R174, RZ, RZ, R9 ;  /* 0x000000ffffae8224 */ /* 0x000fc600078e0009 */
[----:B------:R-:W4:Y:S01]  /*19c90*/  LDL R9, [R1+0x288] ;  /* 0x0002880001097983 */ /* 0x000f220000100800 */
[----:B------:R-:W-:Y:S01]  /*19ca0*/  PRMT R173, RZ, 0x7610, R173 ;  /* 0x00007610ffad7816 */ /* 0x000fe200000000ad */
[----:B--2---:R-:W-:Y:S02]  /*19cb0*/  @!P0 IMAD.MOV.U32 R177, RZ, RZ, R8 ;  /* 0x000000ffffb18224 */ /* 0x004fe400078e0008 */
[----:B------:R-:W2:Y:S04]  /*19cc0*/  LDL R8, [R1+0x244] ;  /* 0x0002440001087983 */ /* 0x000ea80000100800 */
[----:B------:R0:W2:Y:S02]  /*19cd0*/  @!P0 LDG.E.U8 R173, desc[UR28][R174.64] ;  /* 0x0000001caead8981 */ /* 0x0000a4000c1e1100 */
[----:B0-----:R-:W-:-:S02]  /*19ce0*/  PRMT R174, RZ, 0x7610, R174 ;  /* 0x00007610ffae7816 */ /* 0x001fc400000000ae */
[----:B------:R4:W-:Y:S04]  /*19cf0*/  STS.U8 [R7+UR7+0x800c], R179 ;  /* 0x00800cb307007988 */ /* 0x0009e80008000007 */
[----:B------:R0:W-:Y:S01]  /*19d00*/  STS.U8 [R7+UR7+0x800e], R178 ;  /* 0x00800eb207007988 */ /* 0x0001e20008000007 */
[----:B---3--:R-:W-:-:S03]  /*19d10*/  @!P0 IMAD.MOV.U32 R176, RZ, RZ, R0 ;  /* 0x000000ffffb08224 */ /* 0x008fc600078e0000 */
[----:B------:R-:W3:Y:S04]  /*19d20*/  LDL R0, [R1+0x248] ;  /* 0x0002480001007983 */ /* 0x000ee80000100800 */
[----:B------:R1:W3:Y:S02]  /*19d30*/  @!P0 LDG.E.U8 R174, desc[UR28][R176.64] ;  /* 0x0000001cb0ae8981 */ /* 0x0002e4000c1e1100 */
[----:B-1----:R-:W-:Y:S02]  /*19d40*/  @!P0 IMAD.MOV.U32 R176, RZ, RZ, R243 ;  /* 0x000000ffffb08224 */ /* 0x002fe400078e00f3 */
[----:B------:R-:W3:Y:S04]  /*19d50*/  LDL R243, [R1+0x208] ;  /* 0x0002080001f37983 */ /* 0x000ee80000100800 */
[----:B------:R1:W-:Y:S01]  /*19d60*/  STL [R1+0xb50], R7 ;  /* 0x000b500701007387 */ /* 0x0003e20000100800 */
[----:B----4-:R-:W-:Y:S01]  /*19d70*/  @!P0 IMAD.MOV.U32 R179, RZ, RZ, R241 ;  /* 0x000000ffffb38224 */ /* 0x010fe200078e00f1 */
[----:B------:R-:W-:-:S02]  /*19d80*/  PRMT R175, RZ, 0x7610, R175 ;  /* 0x00007610ffaf7816 */ /* 0x000fc400000000af */
[----:B------:R-:W4:Y:S01]  /*19d90*/  LDL R241, [R1+0x1c4] ;  /* 0x0001c40001f17983 */ /* 0x000f220000100800 */
[----:B0-----:R-:W-:-:S03]  /*19da0*/  @!P0 IMAD.MOV.U32 R178, RZ, RZ, R9 ;  /* 0x000000ffffb28224 */ /* 0x001fc600078e0009 */
[----:B------:R-:W4:Y:S01]  /*19db0*/  LDL R9, [R1+0x1c8] ;  /* 0x0001c80001097983 */ /* 0x000f220000100800 */
[----:B------:R-:W-:-:S03]  /*19dc0*/  @!P0 IMAD.MOV.U32 R177, RZ, RZ, R245 ;  /* 0x000000ffffb18224 */ /* 0x000fc600078e00f5 */
[----:B------:R-:W4:Y:S04]  /*19dd0*/  LDL R247, [R1+0x184] ;  /* 0x0001840001f77983 */ /* 0x000f280000100800 */
[----:B------:R0:W4:Y:S04]  /*19de0*/  @!P0 LDG.E.U8 R175, desc[UR28][R176.64] ;  /* 0x0000001cb0af8981 */ /* 0x000128000c1e1100 */
[----:B------:R-:W4:Y:S04]  /*19df0*/  LDL R245, [R1+0x188] ;  /* 0x0001880001f57983 */ /* 0x000f280000100800 */
[----:B------:R-:W-:Y:S01]  /*19e00*/  STS.U8 [R6+UR7+0x8002], R180 ;  /* 0x008002b406007988 */ /* 0x000fe20008000007 */
[----:B0-----:R-:W-:-:S03]  /*19e10*/  PRMT R176, RZ, 0x7610, R176 ;  /* 0x00007610ffb07816 */ /* 0x001fc600000000b0 */
[----:B------:R0:W-:Y:S04]  /*19e20*/  STS.U8 [R6+UR7+0x8000], R181 ;  /* 0x008000b506007988 */ /* 0x0001e80008000007 */
[----:B------:R2:W4:Y:S01]  /*19e30*/  @!P0 LDG.E.U8 R176, desc[UR28][R178.64] ;  /* 0x0000001cb2b08981 */ /* 0x000522000c1e1100 */
[----:B------:R-:W-:-:S03]  /*19e40*/  PRMT R177, RZ, 0x7610, R177 ;  /* 0x00007610ffb17816 */ /* 0x000fc600000000b1 */
[----:B-1----:R-:W4:Y:S01]  /*19e50*/  LDL R7, [R1+0x108] ;  /* 0x0001080001077983 */ /* 0x002f220000100800 */
[----:B--2---:R-:W-:-:S03]  /*19e60*/  @!P0 IMAD.MOV.U32 R179, RZ, RZ, R8 ;  /* 0x000000ffffb38224 */ /* 0x004fc600078e0008 */
[----:B------:R-:W2:Y:S01]  /*19e70*/  LDL R8, [R1+0x144] ;  /* 0x0001440001087983 */ /* 0x000ea20000100800 */
[----:B0-----:R-:W-:Y:S02]  /*19e80*/  @!P0 IMAD.MOV.U32 R181, RZ, RZ, R249 ;  /* 0x000000ffffb58224 */ /* 0x001fe400078e00f9 */
[----:B---3--:R-:W-:Y:S02]  /*19e90*/  @!P0 IMAD.MOV.U32 R178, RZ, RZ, R0 ;  /* 0x000000ffffb28224 */ /* 0x008fe400078e0000 */
[----:B------:R-:W3:Y:S04]  /*19ea0*/  LDL R0, [R1+0x148] ;  /* 0x0001480001007983 */ /* 0x000ee80000100800 */
[----:B------:R0:W3:Y:S02]  /*19eb0*/  @!P0 LDG.E.U8 R177, desc[UR28][R178.64] ;  /* 0x0000001cb2b18981 */ /* 0x0000e4000c1e1100 */
[----:B0-----:R-:W-:Y:S01]  /*19ec0*/  PRMT R178, RZ, 0x7610, R178 ;  /* 0x00007610ffb27816 */ /* 0x001fe200000000b2 */
[----:B------:R-:W-:-:S02]  /*19ed0*/  @!P0 IMAD.MOV.U32 R180, RZ, RZ, R243 ;  /* 0x000000ffffb48224 */ /* 0x000fc400078e00f3 */
[----:B------:R-:W3:Y:S04]  /*19ee0*/  LDL R243, [R1+0x104] ;  /* 0x0001040001f37983 */ /* 0x000ee80000100800 */
[----:B------:R4:W3:Y:S02]  /*19ef0*/  @!P0 LDG.E.U8 R178, desc[UR28][R180.64] ;  /* 0x0000001cb4b28981 */ /* 0x0008e4000c1e1100 */
[----:B----4-:R-:W-:Y:S02]  /*19f00*/  @!P0 IMAD.MOV.U32 R181, RZ, RZ, R241 ;  /* 0x000000ffffb58224 */ /* 0x010fe400078e00f1 */
[----:B------:R-:W4:Y:S01]  /*19f10*/  LDL R241, [R1+0xc4] ;  /* 0x0000c40001f17983 */ /* 0x000f220000100800 */
[----:B------:R-:W-:-:S03]  /*19f20*/  @!P0 IMAD.MOV.U32 R180, RZ, RZ, R9 ;  /* 0x000000ffffb48224 */ /* 0x000fc600078e0009 */
[----:B------:R-:W4:Y:S01]  /*19f30*/  LDL R9, [R1+0xc8] ;  /* 0x0000c80001097983 */ /* 0x000f220000100800 */
[----:B------:R-:W-:-:S03]  /*19f40*/  PRMT R179, RZ, 0x7610, R179 ;  /* 0x00007610ffb37816 */ /* 0x000fc600000000b3 */
[----:B------:R0:W-:Y:S04]  /*19f50*/  STS.U8 [R6+UR7+0x8004], R183 ;  /* 0x008004b706007988 */ /* 0x0001e80008000007 */
[----:B------:R1:W4:Y:S04]  /*19f60*/  @!P0 LDG.E.U8 R179, desc[UR28][R180.64] ;  /* 0x0000001cb4b38981 */ /* 0x000328000c1e1100 */
[----:B------:R1:W-:Y:S01]  /*19f70*/  STS.U8 [R6+UR7+0x8006], R182 ;  /* 0x008006b606007988 */ /* 0x0003e20008000007 */
[----:B0-----:R-:W-:Y:S01]  /*19f80*/  @!P0 IMAD.MOV.U32 R183, RZ, RZ, R247 ;  /* 0x000000ffffb78224 */ /* 0x001fe200078e00f7 */
[----:B-1----:R-:W-:Y:S01]  /*19f90*/  PRMT R180, RZ, 0x7610, R180 ;  /* 0x00007610ffb47816 */ /* 0x002fe200000000b4 */
[----:B------:R-:W-:-:S05]  /*19fa0*/  @!P0 IMAD.MOV.U32 R182, RZ, RZ, R245 ;  /* 0x000000ffffb68224 */ /* 0x000fca00078e00f5 */
[----:B------:R2:W4:Y:S01]  /*19fb0*/  @!P0 LDG.E.U8 R180, desc[UR28][R182.64] ;  /* 0x0000001cb6b48981 */ /* 0x000522000c1e1100 */
[----:B------:R-:W-:-:S03]  /*19fc0*/  PRMT R181, RZ, 0x7610, R181 ;  /* 0x00007610ffb57816 */ /* 0x000fc600000000b5 */
[----:B------:R-:W-:Y:S01]  /*19fd0*/  STS.U8 [R6+UR7+0x8008], R185 ;  /* 0x008008b906007988 */ /* 0x000fe20008000007 */
[----:B--2---:R-:W-:-:S03]  /*19fe0*/  @!P0 IMAD.MOV.U32 R183, RZ, RZ, R8 ;  /* 0x000000ffffb78224 */ /* 0x004fc600078e0008 */
[----:B------:R-:W2:Y:S04]  /*19ff0*/  LDL R8, [R1+0x84] ;  /* 0x0000840001087983 */ /* 0x000ea80000100800 */
[----:B------:R0:W-:Y:S02]  /*1a000*/  STS.U8 [R6+UR7+0x800a], R184 ;  /* 0x00800ab806007988 */ /* 0x0001e40008000007 */
[----:B0-----:R-:W-:Y:S02]  /*1a010*/  @!P0 IMAD.MOV.U32 R184, RZ, RZ, R7 ;  /* 0x000000ffffb88224 */ /* 0x001fe400078e0007 */
[----:B------:R-:W2:Y:S01]  /*1a020*/  LDL R7, [R1+0xa4c] ;  /* 0x000a4c0001077983 */ /* 0x000ea20000100800 */
[----:B---3--:R-:W-:-:S03]  /*1a030*/  @!P0 IMAD.MOV.U32 R182, RZ, RZ, R0 ;  /* 0x000000ffffb68224 */ /* 0x008fc600078e0000 */
[----:B------:R-:W3:Y:S04]  /*1a040*/  LDL R0, [R1+0x88] ;  /* 0x0000880001007983 */ /* 0x000ee80000100800 */
[----:B------:R0:W3:Y:S02]  /*1a050*/  @!P0 LDG.E.U8 R181, desc[UR28][R182.64] ;  /* 0x0000001cb6b58981 */ /* 0x0000e4000c1e1100 */
[----:B0-----:R-:W-:Y:S01]  /*1a060*/  PRMT R182, RZ, 0x7610, R182 ;  /* 0x00007610ffb67816 */ /* 0x001fe200000000b6 */
[----:B------:R-:W-:Y:S02]  /*1a070*/  @!P0 IMAD.MOV.U32 R185, RZ, RZ, R243 ;  /* 0x000000ffffb98224 */ /* 0x000fe400078e00f3 */
[----:B------:R-:W3:Y:S04]  /*1a080*/  LDL R243, [R1+0x654] ;  /* 0x0006540001f37983 */ /* 0x000ee80000100800 */
[----:B------:R4:W3:Y:S02]  /*1a090*/  @!P0 LDG.E.U8 R182, desc[UR28][R184.64] ;  /* 0x0000001cb8b68981 */ /* 0x0008e4000c1e1100 */
[----:B----4-:R-:W-:-:S02]  /*1a0a0*/  @!P0 IMAD.MOV.U32 R185, RZ, RZ, R241 ;  /* 0x000000ffffb98224 */ /* 0x010fc400078e00f1 */
[----:B------:R-:W4:Y:S01]  /*1a0b0*/  LDL R241, [R1+0xa1c] ;  /* 0x000a1c0001f17983 */ /* 0x000f220000100800 */
[----:B------:R-:W-:-:S03]  /*1a0c0*/  @!P0 IMAD.MOV.U32 R184, RZ, RZ, R9 ;  /* 0x000000ffffb88224 */ /* 0x000fc600078e0009 */
[----:B------:R-:W4:Y:S01]  /*1a0d0*/  LDL R9, [R1+0xa20] ;  /* 0x000a200001097983 */ /* 0x000f220000100800 */
[----:B------:R-:W-:-:S03]  /*1a0e0*/  PRMT R183, RZ, 0x7610, R183 ;  /* 0x00007610ffb77816 */ /* 0x000fc600000000b7 */
[----:B------:R-:W-:Y:S04]  /*1a0f0*/  STS.U8 [R6+UR7+0x800c], R187 ;  /* 0x00800cbb06007988 */ /* 0x000fe80008000007 */
[----:B------:R0:W4:Y:S04]  /*1a100*/  @!P0 LDG.E.U8 R183, desc[UR28][R184.64] ;  /* 0x0000001cb8b78981 */ /* 0x000128000c1e1100 */
[----:B------:R-:W-:Y:S04]  /*1a110*/  STS.U8 [R6+UR7+0x800e], R186 ;  /* 0x00800eba06007988 */ /* 0x000fe80008000007 */
[----:B------:R1:W-:Y:S01]  /*1a120*/  STL [R1+0xb54], R6 ;  /* 0x000b540601007387 */ /* 0x0003e20000100800 */
[----:B0-----:R-:W-:-:S03]  /*1a130*/  PRMT R184, RZ, 0x7610, R184 ;  /* 0x00007610ffb87816 */ /* 0x001fc600000000b8 */
[----:B------:R-:W4:Y:S04]  /*1a140*/  LDL R245, [R1+0x99c] ;  /* 0x00099c0001f57983 */ /* 0x000f280000100800 */
[----:B------:R0:W-:Y:S04]  /*1a150*/  STS.U8 [R5+UR7+0x8000], R205 ;  /* 0x008000cd05007988 */ /* 0x0001e80008000007 */
[----:B-1----:R-:W4:Y:S01]  /*1a160*/  LDL R6, [R1+0x960] ;  /* 0x0009600001067983 */ /* 0x002f220000100800 */
[----:B--2---:R-:W-:-:S03]  /*1a170*/  @!P0 IMAD.MOV.U32 R187, RZ, RZ, R8 ;  /* 0x000000ffffbb8224 */ /* 0x004fc600078e0008 */
[----:B------:R-:W2:Y:S01]  /*1a180*/  LDL R8, [R1+0x9dc] ;  /* 0x0009dc0001087983 */ /* 0x000ea20000100800 */
[----:B0-----:R-:W-:Y:S01]  /*1a190*/  PRMT R205, RZ, 0x7610, R205 ;  /* 0x00007610ffcd7816 */ /* 0x001fe200000000cd */
[----:B---3--:R-:W-:Y:S02]  /*1a1a0*/  @!P0 IMAD.MOV.U32 R186, RZ, RZ, R0 ;  /* 0x000000ffffba8224 */ /* 0x008fe400078e0000 */
[----:B------:R-:W3:Y:S04]  /*1a1b0*/  LDL R0, [R1+0x9e0] ;  /* 0x0009e00001007983 */ /* 0x000ee80000100800 */
[----:B------:R0:W3:Y:S02]  /*1a1c0*/  @!P0 LDG.E.U8 R184, desc[UR28][R186.64] ;  /* 0x0000001cbab88981 */ /* 0x0000e4000c1e1100 */
[----:B0-----:R-:W-:-:S02]  /*1a1d0*/  @!P0 IMAD.MOV.U32 R186, RZ, RZ, R7 ;  /* 0x000000ffffba8224 */ /* 0x001fc400078e0007 */
        /* <DEDUP_REMOVED lines=8> */
[----:B------:R0:W-:Y:S04]  /*1a260*/  STS.U8 [R5+UR7+0x8002], R201 ;  /* 0x008002c905007988 */ /* 0x0001e80008000007 */
[----:B------:R1:W-:Y:S01]  /*1a270*/  STS.U8 [R5+UR7+0x8004], R197 ;  /* 0x008004c505007988 */ /* 0x0003e20008000007 */
[----:B0-----:R-:W-:Y:S02]  /*1a280*/  PRMT R201, RZ, 0x7610, R201 ;  /* 0x00007610ffc97816 */ /* 0x001fe400000000c9 */
[----:B-1----:R-:W-:-:S04]  /*1a290*/  PRMT R197, RZ, 0x7610, R197 ;  /* 0x00007610ffc57816 */ /* 0x002fc800000000c5 */
[----:B------:R2:W4:Y:S04]  /*1a2a0*/  @!P0 LDG.E.U8 R201, desc[UR28][R186.64] ;  /* 0x0000001cbac98981 */ /* 0x000528000c1e1100 */
[----:B------:R0:W-:Y:S01]  /*1a2b0*/  STS.U8 [R5+UR7+0x8006], R193 ;  /* 0x008006c105007988 */ /* 0x0001e20008000007 */
[----:B--2---:R-:W-:Y:S01]  /*1a2c0*/  @!P0 IMAD.MOV.U32 R187, RZ, RZ, R8 ;  /* 0x000000ffffbb8224 */ /* 0x004fe200078e0008 */
[----:B0-----:R-:W-:Y:S02]  /*1a2d0*/  PRMT R193, RZ, 0x7610, R193 ;  /* 0x00007610ffc17816 */ /* 0x001fe400000000c1 */
[----:B------:R-:W2:Y:S04]  /*1a2e0*/  LDL R8, [R1+0x8dc] ;  /* 0x0008dc0001087983 */ /* 0x000ea80000100800 */
[----:B------:R4:W-:Y:S04]  /*1a2f0*/  STS.U8 [R5+UR7+0x8008], R191 ;  /* 0x008008bf05007988 */ /* 0x0009e80008000007 */
[----:B------:R0:W-:Y:S01]  /*1a300*/  STS.U8 [R5+UR7+0x800a], R190 ;  /* 0x00800abe05007988 */ /* 0x0001e20008000007 */
[----:B---3--:R-:W-:-:S03]  /*1a310*/  @!P0 IMAD.MOV.U32 R186, RZ, RZ, R0 ;  /* 0x000000ffffba8224 */ /* 0x008fc600078e0000 */
[----:B------:R-:W3:Y:S04]  /*1a320*/  LDL R0, [R1+0x8e0] ;  /* 0x0008e00001007983 */ /* 0x000ee80000100800 */
[----:B------:R1:W3:Y:S02]  /*1a330*/  @!P0 LDG.E.U8 R197, desc[UR28][R186.64] ;  /* 0x0000001cbac58981 */ /* 0x0002e4000c1e1100 */
[----:B-1----:R-:W-:Y:S02]  /*1a340*/  @!P0 IMAD.MOV.U32 R187, RZ, RZ, R245 ;  /* 0x000000ffffbb8224 */ /* 0x002fe400078e00f5 */
[----:B------:R-:W-:-:S05]  /*1a350*/  @!P0 IMAD.MOV.U32 R186, RZ, RZ, R243 ;  /* 0x000000ffffba8224 */ /* 0x000fca00078e00f3 */
[----:B------:R1:W3:Y:S02]  /*1a360*/  @!P0 LDG.E.U8 R193, desc[UR28][R186.64] ;  /* 0x0000001cbac18981 */ /* 0x0002e4000c1e1100 */
[----:B-1----:R-:W-:Y:S02]  /*1a370*/  @!P0 IMAD.MOV.U32 R186, RZ, RZ, R6 ;  /* 0x000000ffffba8224 */ /* 0x002fe400078e0006 */
[----:B------:R-:W-:Y:S01]  /*1a380*/  @!P0 IMAD.MOV.U32 R187, RZ, RZ, R7 ;  /* 0x000000ffffbb8224 */ /* 0x000fe200078e0007 */
[----:B------:R-:W3:Y:S04]  /*1a390*/  LDL R6, [R1+0x8a0] ;  /* 0x0008a00001067983 */ /* 0x000ee80000100800 */
[----:B------:R-:W3:Y:S01]  /*1a3a0*/  LDL R7, [R1+0x89c] ;  /* 0x00089c0001077983 */ /* 0x000ee20000100800 */
        /* <DEDUP_REMOVED lines=9> */
[----:B------:R0:W-:Y:S01]  /*1a440*/  STS.U8 [R5+UR7+0x800e], R188 ;  /* 0x00800ebc05007988 */ /* 0x0001e20008000007 */
[----:B--2---:R-:W-:-:S03]  /*1a450*/  @!P0 IMAD.MOV.U32 R191, RZ, RZ, R8 ;  /* 0x000000ffffbf8224 */ /* 0x004fc600078e0008 */
[----:B------:R-:W2:Y:S01]  /*1a460*/  LDL R8, [R1+0x81c] ;  /* 0x00081c0001087983 */ /* 0x000ea20000100800 */
[----:B0-----:R-:W-:-:S03]  /*1a470*/  PRMT R188, RZ, 0x7610, R188 ;  /* 0x00007610ffbc7816 */ /* 0x001fc600000000bc */
[----:B------:R-:W-:Y:S01]  /*1a480*/  STS.U8 [R5+UR7+0x800c], R211 ;  /* 0x00800cd305007988 */ /* 0x000fe20008000007 */
[----:B---3--:R-:W-:-:S03]  /*1a490*/  @!P0 IMAD.MOV.U32 R190, RZ, RZ, R0 ;  /* 0x000000ffffbe8224 */ /* 0x008fc600078e0000 */
[----:B------:R-:W3:Y:S04]  /*1a4a0*/  LDL R0, [R1+0x820] ;  /* 0x0008200001007983 */ /* 0x000ee80000100800 */
[----:B------:R0:W3:Y:S04]  /*1a4b0*/  @!P0 LDG.E.U8 R187, desc[UR28][R190.64] ;  /* 0x0000001cbebb8981 */ /* 0x0000e8000c1e1100 */
[----:B------:R1:W-:Y:S04]  /*1a4c0*/  STL [R1+0xb58], R5 ;  /* 0x000b580501007387 */ /* 0x0003e80000100800 */
[----:B------:R-:W3:Y:S04]  /*1a4d0*/  LDL R243, [R1+0x79c] ;  /* 0x00079c0001f37983 */ /* 0x000ee80000100800 */
[----:B-1----:R-:W3:Y:S01]  /*1a4e0*/  LDL R5, [R1+0x760] ;  /* 0x0007600001057983 */ /* 0x002ee20000100800 */
[----:B0-----:R-:W-:-:S03]  /*1a4f0*/  @!P0 IMAD.MOV.U32 R190, RZ, RZ, R6 ;  /* 0x000000ffffbe8224 */ /* 0x001fc600078e0006 */
        /* <DEDUP_REMOVED lines=17> */
[----:B------:R0:W-:Y:S02]  /*1a610*/  STS.U8 [R4+UR7+0x8006], R198 ;  /* 0x008006c604007988 */ /* 0x0001e40008000007 */
[----:B0-----:R-:W-:Y:S01]  /*1a620*/  PRMT R198, RZ, 0x7610, R198 ;  /* 0x00007610ffc67816 */ /* 0x001fe200000000c6 */
[----:B---3--:R-:W-:-:S02]  /*1a630*/  @!P0 IMAD.MOV.U32 R190, RZ, RZ, R0 ;  /* 0x000000ffffbe8224 */ /* 0x008fc400078e0000 */
[----:B------:R-:W3:Y:S04]  /*1a640*/  LDL R0, [R1+0x720] ;  /* 0x0007200001007983 */ /* 0x000ee80000100800 */
[----:B------:R0:W3:Y:S02]  /*1a650*/  @!P0 LDG.E.U8 R194, desc[UR28][R190.64] ;  /* 0x0000001cbec28981 */ /* 0x0000e4000c1e1100 */
[----:B0-----:R-:W-:Y:S02]  /*1a660*/  @!P0 IMAD.MOV.U32 R190, RZ, RZ, R6 ;  /* 0x000000ffffbe8224 */ /* 0x001fe400078e0006 */
[----:B------:R-:W3:Y:S01]  /*1a670*/  LDL R6, [R1+0x6e0] ;  /* 0x0006e00001067983 */ /* 0x000ee20000100800 */
[----:B------:R-:W-:-:S03]  /*1a680*/  @!P0 IMAD.MOV.U32 R191, RZ, RZ, R7 ;  /* 0x000000ffffbf8224 */ /* 0x000fc600078e0007 */
[----:B------:R-:W3:Y:S04]  /*1a690*/  LDL R7, [R1+0x6dc] ;  /* 0x0006dc0001077983 */ /* 0x000ee80000100800 */
[----:B------:R4:W3:Y:S02]  /*1a6a0*/  @!P0 LDG.E.U8 R196, desc[UR28][R190.64] ;  /* 0x0000001cbec48981 */ /* 0x0008e4000c1e1100 */
[----:B----4-:R-:W-:Y:S02]  /*1a6b0*/  @!P0 IMAD.MOV.U32 R190, RZ, RZ, R241 ;  /* 0x000000ffffbe8224 */ /* 0x010fe400078e00f1 */
[----:B------:R-:W-:-:S05]  /*1a6c0*/  @!P0 IMAD.MOV.U32 R191, RZ, RZ, R243 ;  /* 0x000000ffffbf8224 */ /* 0x000fca00078e00f3 */
[----:B------:R0:W4:Y:S02]  /*1a6d0*/  @!P0 LDG.E.U8 R198, desc[UR28][R190.64] ;  /* 0x0000001cbec68981 */ /* 0x000124000c1e1100 */
[----:B0-----:R-:W-:Y:S02]  /*1a6e0*/  @!P0 IMAD.MOV.U32 R191, RZ, RZ, R9 ;  /* 0x000000ffffbf8224 */ /* 0x001fe400078e0009 */
        /* <DEDUP_REMOVED lines=15> */
[----:B------:R0:W3:Y:S02]  /*1a7e0*/  @!P0 LDG.E.U8 R202, desc[UR28][R190.64] ;  /* 0x0000001cbeca8981 */ /* 0x0000e4000c1e1100 */
[----:B0-----:R-:W-:Y:S02]  /*1a7f0*/  @!P0 IMAD.MOV.U32 R190, RZ, RZ, R6 ;  /* 0x000000ffffbe8224 */ /* 0x001fe400078e0006 */
[----:B------:R-:W3:Y:S01]  /*1a800*/  LDL R6, [R1+0x400] ;  /* 0x0004000001067983 */ /* 0x000ee20000100800 */
[----:B------:R-:W-:-:S03]  /*1a810*/  @!P0 IMAD.MOV.U32 R191, RZ, RZ, R7 ;  /* 0x000000ffffbf8224 */ /* 0x000fc600078e0007 */
[----:B------:R-:W3:Y:S04]  /*1a820*/  LDL R7, [R1+0x3fc] ;  /* 0x0003fc0001077983 */ /* 0x000ee80000100800 */
[----:B------:R4:W3:Y:S04]  /*1a830*/  @!P0 LDG.E.U8 R204, desc[UR28][R190.64] ;  /* 0x0000001cbecc8981 */ /* 0x0008e8000c1e1100 */
[----:B------:R0:W-:Y:S04]  /*1a840*/  STL [R1+0xb5c], R4 ;  /* 0x000b5c0401007387 */ /* 0x0001e80000100800 */
[----:B------:R-:W3:Y:S04]  /*1a850*/  LDL R241, [R1+0x3bc] ;  /* 0x0003bc0001f17983 */ /* 0x000ee80000100800 */
[----:B0-----:R-:W3:Y:S01]  /*1a860*/  LDL R4, [R1+0x380] ;  /* 0x0003800001047983 */ /* 0x001ee20000100800 */
[----:B----4-:R-:W-:-:S03]  /*1a870*/  @!P0 IMAD.MOV.U32 R191, RZ, RZ, R9 ;  /* 0x000000ffffbf8224 */ /* 0x010fc600078e0009 */
[----:B------:R-:W4:Y:S01]  /*1a880*/  LDL R9, [R1+0x3c0] ;  /* 0x0003c00001097983 */ /* 0x000f220000100800 */
[----:B------:R-:W-:-:S03]  /*1a890*/  @!P0 IMAD.MOV.U32 R190, RZ, RZ, R5 ;  /* 0x000000ffffbe8224 */ /* 0x000fc600078e0005 */
[----:B------:R-:W4:Y:S01]  /*1a8a0*/  LDL R5, [R1+0x37c] ;  /* 0x00037c0001057983 */ /* 0x000f220000100800 */
[----:B------:R-:W-:-:S03]  /*1a8b0*/  PRMT R206, RZ, 0x7610, R206 ;  /* 0x00007610ffce7816 */ /* 0x000fc600000000ce */
[----:B------:R0:W-:Y:S04]  /*1a8c0*/  STS.U8 [R3+UR7+0x8000], R208 ;  /* 0x008000d003007988 */ /* 0x0001e80008000007 */
[----:B------:R2:W4:Y:S01]  /*1a8d0*/  @!P0 LDG.E.U8 R206, desc[UR28][R190.64] ;  /* 0x0000001cbece8981 */ /* 0x000522000c1e1100 */
[----:B0-----:R-:W-:-:S03]  /*1a8e0*/  PRMT R208, RZ, 0x7610, R208 ;  /* 0x00007610ffd07816 */ /* 0x001fc600000000d0 */
[----:B------:R0:W-:Y:S04]  /*1a8f0*/  STS.U8 [R3+UR7+0x8002], R210 ;  /* 0x008002d203007988 */ /* 0x0001e80008000007 */
[----:B------:R1:W-:Y:S01]  /*1a900*/  STS.U8 [R3+UR7+0x8004], R209 ;  /* 0x008004d103007988 */ /* 0x0003e20008000007 */
[----:B0-----:R-:W-:Y:S01]  /*1a910*/  PRMT R210, RZ, 0x7610, R210 ;  /* 0x00007610ffd27816 */ /* 0x001fe200000000d2 */
[----:B--2---:R-:W-:Y:S02]  /*1a920*/  @!P0 IMAD.MOV.U32 R191, RZ, RZ, R8 ;  /* 0x000000ffffbf8224 */ /* 0x004fe400078e0008 */
[----:B------:R-:W2:Y:S01]  /*1a930*/  LDL R8, [R1+0x33c] ;  /* 0x00033c0001087983 */ /* 0x000ea20000100800 */
[----:B-1----:R-:W-:Y:S01]  /*1a940*/  PRMT R209, RZ, 0x7610, R209 ;  /* 0x00007610ffd17816 */ /* 0x002fe200000000d1 */
        /* <DEDUP_REMOVED lines=8> */
[----:B0-----:R-:W-:Y:S02]  /*1a9d0*/  @!P0 IMAD.MOV.U32 R191, RZ, RZ, R241 ;  /* 0x000000ffffbf8224 */ /* 0x001fe400078e00f1 */
[----:B----4-:R-:W-:-:S05]  /*1a9e0*/  @!P0 IMAD.MOV.U32 R190, RZ, RZ, R9 ;  /* 0x000000ffffbe8224 */ /* 0x010fca00078e0009 */
[----:B------:R0:W4:Y:S02]  /*1a9f0*/  @!P0 LDG.E.U8 R209, desc[UR28][R190.64] ;  /* 0x0000001cbed18981 */ /* 0x000124000c1e1100 */
[----:B0-----:R-:W-:Y:S02]  /*1aa00*/  @!P0 IMAD.MOV.U32 R190, RZ, RZ, R4 ;  /* 0x000000ffffbe8224 */ /* 0x001fe400078e0004 */
[----:B------:R-:W-:Y:S01]  /*1aa10*/  @!P0 IMAD.MOV.U32 R191, RZ, RZ, R5 ;  /* 0x000000ffffbf8224 */ /* 0x000fe200078e0005 */
[----:B------:R-:W4:Y:S04]  /*1aa20*/  LDL R4, [R1+0x2c0] ;  /* 0x0002c00001047983 */ /* 0x000f280000100800 */
[----:B------:R-:W4:Y:S01]  /*1aa30*/  LDL R5, [R1+0x2bc] ;  /* 0x0002bc0001057983 */ /* 0x000f220000100800 */
[----:B------:R-:W-:-:S06]  /*1aa40*/  PRMT R211, RZ, 0x7610, R211 ;  /* 0x00007610ffd37816 */ /* 0x000fcc00000000d3 */
[----:B------:R2:W4:Y:S04]  /*1aa50*/  @!P0 LDG.E.U8 R211, desc[UR28][R190.64] ;  /* 0x0000001cbed38981 */ /* 0x000528000c1e1100 */
[----:B------:R0:W-:Y:S01]  /*1aa60*/  STS.U8 [R3+UR7+0x8006], R216 ;  /* 0x008006d803007988 */ /* 0x0001e20008000007 */
[----:B--2---:R-:W-:-:S03]  /*1aa70*/  @!P0 IMAD.MOV.U32 R191, RZ, RZ, R8 ;  /* 0x000000ffffbf8224 */ /* 0x004fc600078e0008 */
[----:B------:R-:W2:Y:S01]  /*1aa80*/  LDL R8, [R1+0x27c] ;  /* 0x00027c0001087983 */ /* 0x000ea20000100800 */
[----:B0-----:R-:W-:-:S03]  /*1aa90*/  PRMT R216, RZ, 0x7610, R216 ;  /* 0x00007610ffd87816 */ /* 0x001fc600000000d8 */
[----:B------:R0:W-:Y:S02]  /*1aaa0*/  STS.U8 [R3+UR7+0x8008], R218 ;  /* 0x008008da03007988 */ /* 0x0001e40008000007 */
[----:B0-----:R-:W-:Y:S02]  /*1aab0*/  PRMT R218, RZ, 0x7610, R218 ;  /* 0x00007610ffda7816 */ /* 0x001fe400000000da */
[----:B------:R0:W-:Y:S04]  /*1aac0*/  STS.U8 [R3+UR7+0x800a], R220 ;  /* 0x00800adc03007988 */ /* 0x0001e80008000007 */
[----:B------:R-:W-:Y:S04]  /*1aad0*/  STS.U8 [R3+UR7+0x800c], R224 ;  /* 0x00800ce003007988 */ /* 0x000fe80008000007 */
[----:B------:R1:W-:Y:S01]  /*1aae0*/  STS.U8 [R3+UR7+0x800e], R222 ;  /* 0x00800ede03007988 */ /* 0x0003e20008000007 */
        /* <DEDUP_REMOVED lines=8> */
[----:B------:R-:W3:Y:S01]  /*1ab70*/  LDL.LU R252, [R1+0x3c] ;  /* 0x00003c0001fc7983 */ /* 0x000ee20000300800 */
[----:B----4-:R-:W-:-:S03]  /*1ab80*/  @!P0 IMAD.MOV.U32 R190, RZ, RZ, R4 ;  /* 0x000000ffffbe8224 */ /* 0x010fc600078e0004 */
[----:B------:R-:W4:Y:S01]  /*1ab90*/  LDL R4, [R1+0x200] ;  /* 0x0002000001047983 */ /* 0x000f220000100800 */
[----:B------:R-:W-:-:S03]  /*1aba0*/  @!P0 IMAD.MOV.U32 R191, RZ, RZ, R5 ;  /* 0x000000ffffbf8224 */ /* 0x000fc600078e0005 */
[----:B------:R-:W4:Y:S04]  /*1abb0*/  LDL R5, [R1+0x1fc] ;  /* 0x0001fc0001057983 */ /* 0x000f280000100800 */
[----:B------:R0:W-:Y:S01]  /*1abc0*/  STL [R1+0xb60], R3 ;  /* 0x000b600301007387 */ /* 0x0001e20000100800 */
[----:B------:R-:W-:Y:S02]  /*1abd0*/  PRMT R220, RZ, 0x7610, R220 ;  /* 0x00007610ffdc7816 */ /* 0x000fe400000000dc */
[----:B-1----:R-:W-:Y:S01]  /*1abe0*/  PRMT R222, RZ, 0x7610, R222 ;  /* 0x00007610ffde7816 */ /* 0x002fe200000000de */
[----:B------:R-:W4:Y:S04]  /*1abf0*/  LDL R241, [R1+0x17c] ;  /* 0x00017c0001f17983 */ /* 0x000f280000100800 */
[----:B------:R2:W4:Y:S04]  /*1ac00*/  @!P0 LDG.E.U8 R220, desc[UR28][R190.64] ;  /* 0x0000001cbedc8981 */ /* 0x000528000c1e1100 */
[----:B0-----:R-:W4:Y:S04]  /*1ac10*/  LDL R3, [R1+0x1bc] ;  /* 0x0001bc0001037983 */ /* 0x001f280000100800 */
[----:B------:R-:W4:Y:S01]  /*1ac20*/  LDL R9, [R1+0x180] ;  /* 0x0001800001097983 */ /* 0x000f220000100800 */
[----:B--2---:R-:W-:Y:S01]  /*1ac30*/  @!P0 IMAD.MOV.U32 R191, RZ, RZ, R8 ;  /* 0x000000ffffbf8224 */ /* 0x004fe200078e0008 */
[----:B------:R-:W-:-:S02]  /*1ac40*/  PRMT R224, RZ, 0x7610, R224 ;  /* 0x00007610ffe07816 */ /* 0x000fc400000000e0 */
[----:B------:R-:W2:Y:S04]  /*1ac50*/  LDL R8, [R1+0x13c] ;  /* 0x00013c0001087983 */ /* 0x000ea80000100800 */
[----:B------:R0:W-:Y:S02]  /*1ac60*/  STS.U8 [R2+UR7+0x8000], R226 ;  /* 0x008000e202007988 */ /* 0x0001e40008000007 */
[----:B0-----:R-:W-:Y:S01]  /*1ac70*/  PRMT R226, RZ, 0x7610, R226 ;  /* 0x00007610ffe27816 */ /* 0x001fe200000000e2 */
[----:B---3--:R-:W-:Y:S02]  /*1ac80*/  @!P0 IMAD.MOV.U32 R190, RZ, RZ, R0 ;  /* 0x000000ffffbe8224 */ /* 0x008fe400078e0000 */
[----:B------:R-:W3:Y:S04]  /*1ac90*/  LDL R0, [R1+0x1c0] ;  /* 0x0001c00001007983 */ /* 0x000ee80000100800 */
[----:B------:R0:W2:Y:S02]  /*1aca0*/  @!P0 LDG.E.U8 R222, desc[UR28][R190.64] ;  /* 0x0000001cbede8981 */ /* 0x0000a4000c1e1100 */
[----:B0-----:R-:W-:-:S02]  /*1acb0*/  @!P0 IMAD.MOV.U32 R190, RZ, RZ, R6 ;  /* 0x000000ffffbe8224 */ /* 0x001fc400078e0006 */
[----:B------:R-:W-:Y:S02]  /*1acc0*/  @!P0 IMAD.MOV.U32 R191, RZ, RZ, R7 ;  /* 0x000000ffffbf8224 */ /* 0x000fe400078e0007 */
[----:B------:R-:W2:Y:S04]  /*1acd0*/  LDL R7, [R1+0x140] ;  /* 0x0001400001077983 */ /* 0x000ea80000100800 */
[----:B------:R4:W2:Y:S02]  /*1ace0*/  @!P0 LDG.E.U8 R224, desc[UR28][R190.64] ;  /* 0x0000001cbee08981 */ /* 0x0008a4000c1e1100 */
[----:B----4-:R-:W-:Y:S02]  /*1acf0*/  @!P0 IMAD.MOV.U32 R190, RZ, RZ, R4 ;  /* 0x000000ffffbe8224 */ /* 0x010fe400078e0004 */
[----:B------:R-:W4:Y:S01]  /*1ad00*/  LDL R4, [R1+0x100] ;  /* 0x0001000001047983 */ /* 0x000f220000100800 */
[----:B------:R-:W-:-:S03]  /*1ad10*/  @!P0 IMAD.MOV.U32 R191, RZ, RZ, R5 ;  /* 0x000000ffffbf8224 */ /* 0x000fc600078e0005 */
[----:B------:R-:W4:Y:S04]  /*1ad20*/  LDL R5, [R1+0xfc] ;  /* 0x0000fc0001057983 */ /* 0x000f280000100800 */
[----:B------:R0:W4:Y:S02]  /*1ad30*/  @!P0 LDG.E.U8 R226, desc[UR28][R190.64] ;  /* 0x0000001cbee28981 */ /* 0x000124000c1e1100 */
[----:B0-----:R-:W-:Y:S02]  /*1ad40*/  @!P0 IMAD.MOV.U32 R191, RZ, RZ, R3 ;  /* 0x000000ffffbf8224 */ /* 0x001fe400078e0003 */
[----:B------:R-:W4:Y:S04]  /*1ad50*/  LDL R3, [R1+0xbc] ;  /* 0x0000bc0001037983 */ /* 0x000f280000100800 */
[----:B------:R0:W-:Y:S04]  /*1ad60*/  STS.U8 [R2+UR7+0x8002], R228 ;  /* 0x008002e402007988 */ /* 0x0001e80008000007 */
[----:B------:R1:W-:Y:S01]  /*1ad70*/  STS.U8 [R2+UR7+0x8004], R230 ;  /* 0x008004e602007988 */ /* 0x0003e20008000007 */
[----:B0-----:R-:W-:-:S02]  /*1ad80*/  PRMT R228, RZ, 0x7610, R228 ;  /* 0x00007610ffe47816 */ /* 0x001fc400000000e4 */
[----:B-1----:R-:W-:Y:S01]  /*1ad90*/  PRMT R230, RZ, 0x7610, R230 ;  /* 0x00007610ffe67816 */ /* 0x002fe200000000e6 */
[----:B------:R0:W-:Y:S04]  /*1ada0*/  STS.U8 [R2+UR7+0x8008], R232 ;  /* 0x008008e802007988 */ /* 0x0001e80008000007 */
[----:B------:R1:W-:Y:S01]  /*1adb0*/  STS.U8 [R2+UR7+0x800a], R234 ;  /* 0x00800aea02007988 */ /* 0x0003e20008000007 */
[----:B0-----:R-:W-:Y:S02]  /*1adc0*/  PRMT R232, RZ, 0x7610, R232 ;  /* 0x00007610ffe87816 */ /* 0x001fe400000000e8 */
[----:B-1----:R-:W-:Y:S01]  /*1add0*/  PRMT R234, RZ, 0x7610, R234 ;  /* 0x00007610ffea7816 */ /* 0x002fe200000000ea */
[----:B---3--:R-:W-:Y:S02]  /*1ade0*/  @!P0 IMAD.MOV.U32 R190, RZ, RZ, R0 ;  /* 0x000000ffffbe8224 */ /* 0x008fe400078e0000 */
[----:B------:R-:W3:Y:S04]  /*1adf0*/  LDL R0, [R1+0xc0] ;  /* 0x0000c00001007983 */ /* 0x000ee80000100800 */
[----:B------:R0:W3:Y:S04]  /*1ae00*/  @!P0 LDG.E.U8 R228, desc[UR28][R190.64] ;  /* 0x0000001cbee48981 */ /* 0x0000e8000c1e1100 */
[----:B------:R-:W3:Y:S04]  /*1ae10*/  LDL.LU R6, [R1+0x7c] ;  /* 0x00007c0001067983 */ /* 0x000ee80000300800 */
[----:B------:R-:W3:Y:S01]  /*1ae20*/  LDL R243, [R1+0x80] ;  /* 0x0000800001f37983 */ /* 0x000ee20000100800 */
[----:B0-----:R-:W-:-:S02]  /*1ae30*/  @!P0 IMAD.MOV.U32 R190, RZ, RZ, R9 ;  /* 0x000000ffffbe8224 */ /* 0x001fc400078e0009 */
[----:B------:R-:W-:Y:S02]  /*1ae40*/  @!P0 IMAD.MOV.U32 R191, RZ, RZ, R241 ;  /* 0x000000ffffbf8224 */ /* 0x000fe400078e00f1 */
[----:B------:R-:W3:Y:S04]  /*1ae50*/  LDL R241, [R1+0x650] ;  /* 0x0006500001f17983 */ /* 0x000ee80000100800 */
[----:B------:R2:W3:Y:S02]  /*1ae60*/  @!P0 LDG.E.U8 R230, desc[UR28][R190.64] ;  /* 0x0000001cbee68981 */ /* 0x0004e4000c1e1100 */
[----:B--2---:R-:W-:Y:S02]  /*1ae70*/  @!P0 IMAD.MOV.U32 R191, RZ, RZ, R8 ;  /* 0x000000ffffbf8224 */ /* 0x004fe400078e0008 */
[----:B------:R-:W2:Y:S01]  /*1ae80*/  LDL R8, [R1+0xa48] ;  /* 0x000a480001087983 */ /* 0x000ea20000100800 */
[----:B------:R-:W-:-:S03]  /*1ae90*/  @!P0 IMAD.MOV.U32 R190, RZ, RZ, R7 ;  /* 0x000000ffffbe8224 */ /* 0x000fc600078e0007 */
        /* <DEDUP_REMOVED lines=8> */
[----:B------:R-:W4:Y:S01]  /*1af20*/  LDL R3, [R1+0x9d8] ;  /* 0x0009d80001037983 */ /* 0x000f220000100800 */
[----:B------:R-:W0:Y:S03]  /*1af30*/  S2R R9, SR_TID.X ;  /* 0x0000000000097919 */ /* 0x000e260000002100 */
[----:B------:R1:W-:Y:S04]  /*1af40*/  STS.U8 [R2+UR7+0x800c], R236 ;  /* 0x00800cec02007988 */ /* 0x0003e80008000007 */
[----:B------:R1:W-:Y:S02]  /*1af50*/  STS.U8 [R2+UR7+0x800e], R238 ;  /* 0x00800eee02007988 */ /* 0x0003e40008000007 */
[----:B-1----:R-:W-:-:S02]  /*1af60*/  PRMT R236, RZ, 0x7610, R236 ;  /* 0x00007610ffec7816 */ /* 0x002fc400000000ec */
[----:B------:R-:W-:Y:S01]  /*1af70*/  PRMT R238, RZ, 0x7610, R238 ;  /* 0x00007610ffee7816 */ /* 0x000fe200000000ee */
[----:B------:R-:W-:Y:S04]  /*1af80*/  STS.U8 [R2+UR7+0x8006], R252 ;  /* 0x008006fc02007988 */ /* 0x000fe80008000007 */
[----:B------:R-:W-:Y:S01]  /*1af90*/  STL [R1+0xb64], R2 ;  /* 0x000b640201007387 */ /* 0x000fe20000100800 */
[----:B---3--:R-:W-:Y:S01]  /*1afa0*/  @!P0 IMAD.MOV.U32 R190, RZ, RZ, R0 ;  /* 0x000000ffffbe8224 */ /* 0x008fe200078e0000 */
[----:B0-----:R-:W-:-:S04]  /*1afb0*/  LOP3.LUT R0, R9, 0x7f, RZ, 0xc0, !PT ;  /* 0x0000007f09007812 */ /* 0x001fc800078ec0ff */
[----:B------:R0:W3:Y:S04]  /*1afc0*/  @!P0 LDG.E.U8 R236, desc[UR28][R190.64] ;  /* 0x0000001cbeec8981 */ /* 0x0000e8000c1e1100 */
[----:B------:R1:W-:Y:S01]  /*1afd0*/  STS.U8 [R0+UR7], R240 ;  /* 0x000000f000007988 */ /* 0x0003e20008000007 */
[----:B0-----:R-:W-:Y:S02]  /*1afe0*/  @!P0 IMAD.MOV.U32 R190, RZ, RZ, R243 ;  /* 0x000000ffffbe8224 */ /* 0x001fe400078e00f3 */
[----:B------:R-:W-:Y:S01]  /*1aff0*/  @!P0 IMAD.MOV.U32 R191, RZ, RZ, R6 ;  /* 0x000000ffffbf8224 */ /* 0x000fe200078e0006 */
[----:B-1----:R-:W-:-:S04]  /*1b000*/  PRMT R240, RZ, 0x7610, R240 ;  /* 0x00007610fff07816 */ /* 0x002fc800000000f0 */
[----:B------:R0:W3:Y:S04]  /*1b010*/  @!P0 LDG.E.U8 R238, desc[UR28][R190.64] ;  /* 0x0000001cbeee8981 */ /* 0x0000e8000c1e1100 */
[----:B------:R-:W-:Y:S01]  /*1b020*/  STL [R1+0xb68], R6 ;  /* 0x000b680601007387 */ /* 0x000fe20000100800 */
[----:B0-----:R-:W-:Y:S02]  /*1b030*/  @!P0 IMAD.MOV.U32 R191, RZ, RZ, R241 ;  /* 0x000000ffffbf8224 */ /* 0x001fe400078e00f1 */
[----:B--2---:R-:W-:Y:S01]  /*1b040*/  @!P0 IMAD.MOV.U32 R190, RZ, RZ, R8 ;  /* 0x000000ffffbe8224 */ /* 0x004fe200078e0008 */
[----:B------:R0:W-:Y:S04]  /*1b050*/  STS.U8 [R0+UR7+0x400], R242 ;  /* 0x000400f200007988 */ /* 0x0001e80008000007 */
[----:B------:R1:W2:Y:S04]  /*1b060*/  @!P0 LDG.E.U8 R240, desc[UR28][R190.64] ;  /* 0x0000001cbef08981 */ /* 0x0002a8000c1e1100 */
[----:B------:R-:W3:Y:S01]  /*1b070*/  LDL.LU R241, [R1+0x38] ;  /* 0x0000380001f17983 */ /* 0x000ee20000300800 */
[----:B0-----:R-:W-:-:S03]  /*1b080*/  PRMT R242, RZ, 0x7610, R242 ;  /* 0x00007610fff27816 */ /* 0x001fc600000000f2 */
[----:B------:R-:W2:Y:S04]  /*1b090*/  LDL.LU R243, [R1+0x34] ;  /* 0x0000340001f37983 */ /* 0x000ea80000300800 */
[----:B------:R-:W2:Y:S04]  /*1b0a0*/  LDL.LU R245, [R1+0x30] ;  /* 0x0000300001f57983 */ /* 0x000ea80000300800 */
[----:B------:R-:W2:Y:S04]  /*1b0b0*/  LDL.LU R247, [R1+0x2c] ;  /* 0x00002c0001f77983 */ /* 0x000ea80000300800 */
[----:B------:R-:W2:Y:S01]  /*1b0c0*/  LDL.LU R249, [R1+0x28] ;  /* 0x0000280001f97983 */ /* 0x000ea20000300800 */
[----:B-1----:R-:W-:-:S03]  /*1b0d0*/  @!P0 IMAD.MOV.U32 R191, RZ, RZ, R7 ;  /* 0x000000ffffbf8224 */ /* 0x002fc600078e0007 */
[----:B------:R0:W-:Y:S04]  /*1b0e0*/  STS.U8 [R0+UR7+0x800], R244 ;  /* 0x000800f400007988 */ /* 0x0001e80008000007 */
[----:B------:R-:W2:Y:S04]  /*1b0f0*/  LDL.LU R252, [R1+0x24] ;  /* 0x0000240001fc7983 */ /* 0x000ea80000300800 */
[----:B------:R-:W2:Y:S01]  /*1b100*/  LDL.LU R6, [R1+0x18] ;  /* 0x0000180001067983 */ /* 0x000ea20000300800 */
[----:B0-----:R-:W-:-:S03]  /*1b110*/  PRMT R244, RZ, 0x7610, R244 ;  /* 0x00007610fff47816 */ /* 0x001fc600000000f4 */
[----:B------:R-:W2:Y:S01]  /*1b120*/  LDL.LU R2, [R1+0x14] ;  /* 0x0000140001027983 */ /* 0x000ea20000300800 */
[----:B----4-:R-:W-:-:S05]  /*1b130*/  @!P0 IMAD.MOV.U32 R190, RZ, RZ, R5 ;  /* 0x000000ffffbe8224 */ /* 0x010fca00078e0005 */
[----:B------:R0:W4:Y:S02]  /*1b140*/  @!P0 LDG.E.U8 R242, desc[UR28][R190.64] ;  /* 0x0000001cbef28981 */ /* 0x000124000c1e1100 */
[----:B0-----:R-:W-:Y:S02]  /*1b150*/  @!P0 IMAD.MOV.U32 R191, RZ, RZ, R4 ;  /* 0x000000ffffbf8224 */ /* 0x001fe400078e0004 */
[----:B------:R-:W-:Y:S02]  /*1b160*/  @!P0 IMAD.MOV.U32 R190, RZ, RZ, R3 ;  /* 0x000000ffffbe8224 */ /* 0x000fe400078e0003 */
[----:B------:R-:W4:Y:S04]  /*1b170*/  LDL.LU R3, [R1+0x10] ;  /* 0x0000100001037983 */ /* 0x000f280000300800 */
[----:B------:R-:W4:Y:S04]  /*1b180*/  LDL.LU R4, [R1+0xc] ;  /* 0x00000c0001047983 */ /* 0x000f280000300800 */
[----:B------:R-:W4:Y:S04]  /*1b190*/  LDL.LU R5, [R1+0x8] ;  /* 0x0000080001057983 */ /* 0x000f280000300800 */
[----:B------:R-:W4:Y:S04]  /*1b1a0*/  LDL.LU R7, [R1+0x4] ;  /* 0x0000040001077983 */ /* 0x000f280000300800 */
[----:B------:R-:W4:Y:S04]  /*1b1b0*/  LDL.LU R8, [R1] ;  /* 0x0000000001087983 */ /* 0x000f280000300800 */
[----:B------:R0:W4:Y:S04]  /*1b1c0*/  @!P0 LDG.E.U8 R244, desc[UR28][R190.64] ;  /* 0x0000001cbef48981 */ /* 0x000128000c1e1100 */
[----:B------:R-:W0:Y:S04]  /*1b1d0*/  LDL R190, [R1+0x994] ;  /* 0x0009940001be7983 */ /* 0x000e280000100800 */
[----:B------:R-:W0:Y:S04]  /*1b1e0*/  LDL R191, [R1+0x998] ;  /* 0x0009980001bf7983 */ /* 0x000e280000100800 */
[----:B------:R1:W-:Y:S02]  /*1b1f0*/  STS.U8 [R0+UR7+0xc00], R246 ;  /* 0x000c00f600007988 */ /* 0x0003e40008000007 */
[----:B-1----:R-:W-:-:S02]  /*1b200*/  PRMT R246, RZ, 0x7610, R246 ;  /* 0x00007610fff67816 */ /* 0x002fc400000000f6 */
[----:B0-----:R-:W-:-:S04]  /*1b210*/  @!P0 LOP3.LUT R191, R191, R190, RZ, 0x3c, !PT ;  /* 0x000000bebfbf8212 */ /* 0x001fc800078e3cff */
[----:B------:R-:W-:-:S04]  /*1b220*/  @!P0 LOP3.LUT R190, R191, R190, RZ, 0x3c, !PT ;  /* 0x000000bebfbe8212 */ /* 0x000fc800078e3cff */
[----:B------:R-:W-:-:S05]  /*1b230*/  @!P0 LOP3.LUT R191, R191, R190, RZ, 0x3c, !PT ;  /* 0x000000bebfbf8212 */ /* 0x000fca00078e3cff */
        /* <DEDUP_REMOVED lines=21> */
[----:B---3--:R1:W-:Y:S04]  /*1b390*/  STS.U8 [R0+UR7+0x1c00], R241 ;  /* 0x001c00f100007988 */ /* 0x0083e80008000007 */
[----:B--2---:R2:W-:Y:S04]  /*1b3a0*/  STS.U8 [R0+UR7+0x2000], R243 ;  /* 0x002000f300007988 */ /* 0x0045e80008000007 */
[----:B------:R3:W-:Y:S04]  /*1b3b0*/  STS.U8 [R0+UR7+0x2400], R245 ;  /* 0x002400f500007988 */ /* 0x0007e80008000007 */
[----:B------:R3:W-:Y:S04]  /*1b3c0*/  STS.U8 [R0+UR7+0x2800], R247 ;  /* 0x002800f700007988 */ /* 0x0007e80008000007 */
[----:B------:R3:W-:Y:S04]  /*1b3d0*/  STS.U8 [R0+UR7+0x2c00], R249 ;  /* 0x002c00f900007988 */ /* 0x0007e80008000007 */
[----:B------:R3:W-:Y:S01]  /*1b3e0*/  STS.U8 [R0+UR7+0x3000], R252 ;  /* 0x003000fc00007988 */ /* 0x0007e20008000007 */
[----:B0-----:R-:W-:-:S04]  /*1b3f0*/  @!P0 LOP3.LUT R191, R191, R190, RZ, 0x3c, !PT ;  /* 0x000000bebfbf8212 */ /* 0x001fc800078e3cff */
[----:B------:R-:W-:-:S04]  /*1b400*/  @!P0 LOP3.LUT R190, R191, R190, RZ, 0x3c, !PT ;  /* 0x000000bebfbe8212 */ /* 0x000fc800078e3cff */
[----:B------:R-:W-:-:S05]  /*1b410*/  @!P0 LOP3.LUT R191, R191, R190, RZ, 0x3c, !PT ;  /* 0x000000bebfbf8212 */ /* 0x000fca00078e3cff */
[----:B------:R-:W4:Y:S04]  /*1b420*/  @!P0 LDG.E.U8 R251, desc[UR28][R190.64] ;  /* 0x0000001cbefb8981 */ /* 0x000f28000c1e1100 */
[----:B------:R-:W4:Y:S04]  /*1b430*/  LDL.LU R190, [R1+0x20] ;  /* 0x0000200001be7983 */ /* 0x000f280000300800 */
[----:B------:R-:W4:Y:S04]  /*1b440*/  LDL.LU R191, [R1+0x1c] ;  /* 0x00001c0001bf7983 */ /* 0x000f280000300800 */
[----:B-1----:R-:W4:Y:S04]  /*1b450*/  LDL.LU R241, [R1+0xba4] ;  /* 0x000ba40001f17983 */ /* 0x002f280000300800 */
[----:B--2---:R-:W2:Y:S04]  /*1b460*/  LDL.LU R243, [R1+0xba0] ;  /* 0x000ba00001f37983 */ /* 0x004ea80000300800 */
[----:B---3--:R-:W3:Y:S04]  /*1b470*/  LDL.LU R245, [R1+0xb9c] ;  /* 0x000b9c0001f57983 */ /* 0x008ee80000300800 */
[----:B------:R-:W2:Y:S04]  /*1b480*/  LDL.LU R247, [R1+0xb98] ;  /* 0x000b980001f77983 */ /* 0x000ea80000300800 */
[----:B------:R-:W3:Y:S04]  /*1b490*/  LDL.LU R249, [R1+0xb94] ;  /* 0x000b940001f97983 */ /* 0x000ee80000300800 */
[----:B------:R-:W2:Y:S04]  /*1b4a0*/  LDL.LU R252, [R1+0xb90] ;  /* 0x000b900001fc7983 */ /* 0x000ea80000300800 */
[----:B----4-:R-:W-:Y:S04]  /*1b4b0*/  STS.U8 [R0+UR7+0x3400], R190 ;  /* 0x003400be00007988 */ /* 0x010fe80008000007 */
[----:B------:R-:W-:Y:S04]  /*1b4c0*/  STS.U8 [R0+UR7+0x3800], R191 ;  /* 0x003800bf00007988 */ /* 0x000fe80008000007 */
[----:B------:R-:W-:Y:S04]  /*1b4d0*/  STS.U8 [R0+UR7+0x3c00], R6 ;  /* 0x003c000600007988 */ /* 0x000fe80008000007 */
[----:B------:R-:W-:Y:S04]  /*1b4e0*/  STS.U8 [R0+UR7+0x4000], R2 ;  /* 0x0040000200007988 */ /* 0x000fe80008000007 */
[----:B------:R-:W-:Y:S04]  /*1b4f0*/  STS.U8 [R0+UR7+0x4400], R3 ;  /* 0x0044000300007988 */ /* 0x000fe80008000007 */
[----:B------:R-:W-:Y:S04]  /*1b500*/  STS.U8 [R0+UR7+0x4800], R4 ;  /* 0x0048000400007988 */ /* 0x000fe80008000007 */
[----:B------:R-:W-:Y:S04]  /*1b510*/  STS.U8 [R0+UR7+0x4c00], R5 ;  /* 0x004c000500007988 */ /* 0x000fe80008000007 */
[----:B------:R-:W-:Y:S04]  /*1b520*/  STS.U8 [R0+UR7+0x5000], R7 ;  /* 0x0050000700007988 */ /* 0x000fe80008000007 */
[----:B------:R0:W-:Y:S02]  /*1b530*/  STS.U8 [R0+UR7+0x5400], R8 ;  /* 0x0054000800007988 */ /* 0x0001e40008000007 */
[----:B0-----:R-:W0:Y:S02]  /*1b540*/  S2R R8, SR_TID.X ;  /* 0x0000000000087919 */ /* 0x001e240000002100 */
[----:B--2---:R-:W-:Y:S04]  /*1b550*/  STS.U8 [R0+UR7+0x5800], R252 ;  /* 0x005800fc00007988 */ /* 0x004fe80008000007 */
[----:B---3--:R-:W-:Y:S04]  /*1b560*/  STS.U8 [R0+UR7+0x5c00], R249 ;  /* 0x005c00f900007988 */ /* 0x008fe80008000007 */
[----:B------:R-:W-:Y:S04]  /*1b570*/  STS.U8 [R0+UR7+0x6000], R247 ;  /* 0x006000f700007988 */ /* 0x000fe80008000007 */
[----:B------:R-:W-:Y:S04]  /*1b580*/  STS.U8 [R0+UR7+0x6400], R245 ;  /* 0x006400f500007988 */ /* 0x000fe80008000007 */
[----:B------:R-:W-:Y:S04]  /*1b590*/  STS.U8 [R0+UR7+0x6800], R243 ;  /* 0x006800f300007988 */ /* 0x000fe80008000007 */
[----:B------:R-:W-:Y:S01]  /*1b5a0*/  STS.U8 [R0+UR7+0x6c00], R241 ;  /* 0x006c00f100007988 */ /* 0x000fe20008000007 */
[----:B0-----:R-:W-:-:S03]  /*1b5b0*/  LOP3.LUT R8, R8, 0x7f, RZ, 0xc0, !PT ;  /* 0x0000007f08087812 */ /* 0x001fc600078ec0ff */
[----:B------:R-:W-:Y:S01]  /*1b5c0*/  STS.U8 [R0+UR7+0x7000], R239 ;  /* 0x007000ef00007988 */ /* 0x000fe20008000007 */
[----:B------:R-:W-:-:S03]  /*1b5d0*/  LOP3.LUT R2, R8, 0x10, RZ, 0x3c, !PT ;  /* 0x0000001008027812 */ /* 0x000fc600078e3cff */
[----:B------:R-:W-:Y:S04]  /*1b5e0*/  STS.U8 [R0+UR7+0x7400], R237 ;  /* 0x007400ed00007988 */ /* 0x000fe80008000007 */
        /* <DEDUP_REMOVED lines=26> */
[----:B------:R0:W-:Y:S04]  /*1b790*/  STS.U8 [R2+UR7+0x6080], R17 ;  /* 0x0060801102007988 */ /* 0x0001e80008000007 */
[----:B------:R-:W-:Y:S04]  /*1b7a0*/  STS.U8 [R2+UR7+0x6480], R16 ;  /* 0x0064801002007988 */ /* 0x000fe80008000007 */
[----:B------:R-:W-:Y:S04]  /*1b7b0*/  STS.U8 [R2+UR7+0x6880], R15 ;  /* 0x0068800f02007988 */ /* 0x000fe80008000007 */
[----:B------:R-:W-:Y:S04]  /*1b7c0*/  STS.U8 [R2+UR7+0x6c80], R14 ;  /* 0x006c800e02007988 */ /* 0x000fe80008000007 */
[----:B------:R-:W-:Y:S04]  /*1b7d0*/  STS.U8 [R2+UR7+0x7080], R13 ;  /* 0x0070800d02007988 */ /* 0x000fe80008000007 */
[----:B------:R-:W-:Y:S04]  /*1b7e0*/  STS.U8 [R2+UR7+0x7480], R12 ;  /* 0x0074800c02007988 */ /* 0x000fe80008000007 */
[----:B------:R1:W-:Y:S04]  /*1b7f0*/  STS.U8 [R2+UR7+0x7880], R11 ;  /* 0x0078800b02007988 */ /* 0x0003e80008000007 */
[----:B------:R2:W-:Y:S04]  /*1b800*/  STS.U8 [R2+UR7+0x7c80], R10 ;  /* 0x007c800a02007988 */ /* 0x0005e80008000007 */
[----:B0-----:R-:W3:Y:S04]  /*1b810*/  LDL R17, [R1+0x648] ;  /* 0x0006480001117983 */ /* 0x001ee80000100800 */
[----:B-1----:R-:W4:Y:S04]  /*1b820*/  LDL R11, [R1+0x64c] ;  /* 0x00064c00010b7983 */ /* 0x002f280000100800 */
[----:B--2---:R-:W4:Y:S04]  /*1b830*/  LDL R10, [R1+0xa44] ;  /* 0x000a4400010a7983 */ /* 0x004f280000100800 */
[----:B------:R-:W2:Y:S01]  /*1b840*/  LDL R16, [R1+0xa40] ;  /* 0x000a400001107983 */ /* 0x000ea20000100800 */
[----:B------:R-:W-:-:S03]  /*1b850*/  LOP3.LUT R9, R9, 0x7f, RZ, 0xc0, !PT ;  /* 0x0000007f09097812 */ /* 0x000fc600078ec0ff */
[----:B------:R-:W3:Y:S01]  /*1b860*/  LDL R19, [R1+0xa0c] ;  /* 0x000a0c0001137983 */ /* 0x000ee20000100800 */
[----:B------:R-:W-:-:S03]  /*1b870*/  LOP3.LUT R3, R9, 0x20, RZ, 0x3c, !PT ;  /* 0x0000002009037812 */ /* 0x000fc600078e3cff */
[----:B------:R-:W3:Y:S04]  /*1b880*/  LDL R18, [R1+0xa10] ;  /* 0x000a100001127983 */ /* 0x000ee80000100800 */
        /* <DEDUP_REMOVED lines=44> */
[----:B0-----:R-:W3:Y:S04]  /*1bb50*/  LDL R159, [R1+0x454] ;  /* 0x00045400019f7983 */ /* 0x001ee80000100800 */
[----:B------:R-:W3:Y:S04]  /*1bb60*/  LDL R158, [R1+0xa3c] ;  /* 0x000a3c00019e7983 */ /* 0x000ee80000100800 */
        /* <DEDUP_REMOVED lines=12> */
[----:B------:R-:W3:Y:S04]  /*1bc30*/  LDL R13, [R1+0xa04] ;  /* 0x000a0400010d7983 */ /* 0x000ee80000100800 */
[----:B------:R-:W3:Y:S04]  /*1bc40*/  LDL R12, [R1+0xa08] ;  /* 0x000a0800010c7983 */ /* 0x000ee80000100800 */
[----:B------:R-:W-:Y:S04]  /*1bc50*/  STS.U8 [R2+UR7+0x5d80], R222 ;  /* 0x005d80de02007988 */ /* 0x000fe80008000007 */
[----:B------:R-:W-:Y:S01]  /*1bc60*/  STS.U8 [R2+UR7+0x6180], R224 ;  /* 0x006180e002007988 */ /* 0x000fe20008000007 */
[----:B------:R-:W-:-:S03]  /*1bc70*/  LOP3.LUT R22, R0, 0x40, RZ, 0x3c, !PT ;  /* 0x0000004000167812 */ /* 0x000fc600078e3cff */
[----:B------:R-:W-:Y:S04]  /*1bc80*/  STS.U8 [R2+UR7+0x6580], R226 ;  /* 0x006580e202007988 */ /* 0x000fe80008000007 */
[----:B------:R-:W-:Y:S04]  /*1bc90*/  STS.U8 [R2+UR7+0x6980], R228 ;  /* 0x006980e402007988 */ /* 0x000fe80008000007 */
[----:B------:R-:W-:Y:S04]  /*1bca0*/  STS.U8 [R2+UR7+0x6d80], R230 ;  /* 0x006d80e602007988 */ /* 0x000fe80008000007 */
[----:B------:R-:W-:Y:S04]  /*1bcb0*/  STS.U8 [R2+UR7+0x7180], R232 ;  /* 0x007180e802007988 */ /* 0x000fe80008000007 */
[----:B------:R-:W3:Y:S04]  /*1bcc0*/  LDL R21, [R1+0x9fc] ;  /* 0x0009fc0001157983 */ /* 0x000ee80000100800 */
[----:B------:R-:W3:Y:S04]  /*1bcd0*/  LDL R20, [R1+0xa00] ;  /* 0x000a000001147983 */ /* 0x000ee80000100800 */
[----:B------:R-:W-:Y:S04]  /*1bce0*/  STS.U8 [R2+UR7+0x7580], R234 ;  /* 0x007580ea02007988 */ /* 0x000fe80008000007 */
[----:B------:R-:W-:Y:S04]  /*1bcf0*/  STS.U8 [R2+UR7+0x7980], R236 ;  /* 0x007980ec02007988 */ /* 0x000fe80008000007 */
[----:B------:R-:W3:Y:S04]  /*1bd00*/  LDL R15, [R1+0x9cc] ;  /* 0x0009cc00010f7983 */ /* 0x000ee80000100800 */
[----:B------:R-:W3:Y:S04]  /*1bd10*/  LDL R14, [R1+0x9d0] ;  /* 0x0009d000010e7983 */ /* 0x000ee80000100800 */
[----:B------:R0:W-:Y:S04]  /*1bd20*/  STS.U8 [R2+UR7+0x7d80], R238 ;  /* 0x007d80ee02007988 */ /* 0x0001e80008000007 */
[----:B------:R-:W3:Y:S04]  /*1bd30*/  LDL.LU R6, [R1+0x78] ;  /* 0x0000780001067983 */ /* 0x000ee80000300800 */
[----:B------:R-:W-:Y:S04]  /*1bd40*/  STS.U8 [R22+UR7+0x200], R240 ;  /* 0x000200f016007988 */ /* 0x000fe80008000007 */
[----:B0-----:R-:W3:Y:S04]  /*1bd50*/  LDL.LU R2, [R1+0x9c] ;  /* 0x00009c0001027983 */ /* 0x001ee80000300800 */
[----:B------:R-:W3:Y:S04]  /*1bd60*/  LDL.LU R3, [R1+0x70] ;  /* 0x0000700001037983 */ /* 0x000ee80000300800 */
[----:B------:R-:W3:Y:S04]  /*1bd70*/  LDL.LU R4, [R1+0x68] ;  /* 0x0000680001047983 */ /* 0x000ee80000300800 */
[----:B------:R-:W-:Y:S01]  /*1bd80*/  STS.U8 [R22+UR7+0x600], R242 ;  /* 0x000600f216007988 */ /* 0x000fe20008000007 */
[----:B------:R-:W-:-:S03]  /*1bd90*/  PRMT R161, RZ, 0x7610, R161 ;  /* 0x00007610ffa17816 */ /* 0x000fc600000000a1 */
[----:B------:R-:W3:Y:S04]  /*1bda0*/  LDL.LU R5, [R1+0x60] ;  /* 0x0000600001057983 */ /* 0x000ee80000300800 */
[----:B------:R-:W-:Y:S04]  /*1bdb0*/  STS.U8 [R22+UR7+0xa00], R244 ;  /* 0x000a00f416007988 */ /* 0x000fe80008000007 */
[----:B------:R-:W3:Y:S04]  /*1bdc0*/  LDL.LU R7, [R1+0x74] ;  /* 0x0000740001077983 */ /* 0x000ee80000300800 */
[----:B------:R-:W-:Y:S04]  /*1bdd0*/  STS.U8 [R22+UR7+0xe00], R246 ;  /* 0x000e00f616007988 */ /* 0x000fe80008000007 */
[----:B------:R-:W3:Y:S04]  /*1bde0*/  LDL.LU R8, [R1+0x6c] ;  /* 0x00006c0001087983 */ /* 0x000ee80000300800 */
[----:B------:R-:W-:Y:S04]  /*1bdf0*/  STS.U8 [R22+UR7+0x1200], R248 ;  /* 0x001200f816007988 */ /* 0x000fe80008000007 */
[----:B------:R-:W3:Y:S04]  /*1be00*/  LDL.LU R9, [R1+0x64] ;  /* 0x0000640001097983 */ /* 0x000ee80000300800 */
[----:B------:R-:W-:Y:S04]  /*1be10*/  STS.U8 [R22+UR7+0x1600], R250 ;  /* 0x001600fa16007988 */ /* 0x000fe80008000007 */
[----:B------:R-:W3:Y:S04]  /*1be20*/  LDL.LU R0, [R1+0x5c] ;  /* 0x00005c0001007983 */ /* 0x000ee80000300800 */
[----:B------:R0:W-:Y:S04]  /*1be30*/  STS.U8 [R22+UR7+0x1a00], R251 ;  /* 0x001a00fb16007988 */ /* 0x0001e80008000007 */
[----:B------:R-:W3:Y:S04]  /*1be40*/  LDL R23, [R1+0x9c4] ;  /* 0x0009c40001177983 */ /* 0x000ee80000100800 */
[----:B----4-:R2:W4:Y:S04]  /*1be50*/  @!P0 LDG.E.U8 R161, desc[UR28][R10.64] ;  /* 0x0000001c0aa18981 */ /* 0x010528000c1e1100 */
[----:B0-----:R-:W4:Y:S01]  /*1be60*/  LDL R22, [R1+0x9c8] ;  /* 0x0009c80001167983 */ /* 0x001f220000100800 */
[----:B--2---:R-:W-:-:S02]  /*1be70*/  @!P0 IMAD.MOV.U32 R10, RZ, RZ, R16 ;  /* 0x000000ffff0a8224 */ /* 0x004fc400078e0010 */
[----:B---3--:R-:W-:Y:S01]  /*1be80*/  @!P0 IMAD.MOV.U32 R11, RZ, RZ, R17 ;  /* 0x000000ffff0b8224 */ /* 0x008fe200078e0011 */
[----:B------:R-:W2:Y:S04]  /*1be90*/  LDL R16, [R1+0x9c0] ;  /* 0x0009c00001107983 */ /* 0x000ea80000100800 */
[----:B------:R-:W3:Y:S01]  /*1bea0*/  LDL R17, [R1+0x9bc] ;  /* 0x0009bc0001117983 */ /* 0x000ee20000100800 */
[----:B------:R-:W-:Y:S02]  /*1beb0*/  PRMT R160, RZ, 0x7610, R160 ;  /* 0x00007610ffa07816 */ /* 0x000fe400000000a0 */
[----:B------:R-:W-:-:S04]  /*1bec0*/  PRMT R157, RZ, 0x7610, R157 ;  /* 0x00007610ff9d7816 */ /* 0x000fc8000000009d */
[----:B------:R0:W3:Y:S01]  /*1bed0*/  @!P0 LDG.E.U8 R160, desc[UR28][R10.64] ;  /* 0x0000001c0aa08981 */ /* 0x0000e2000c1e1100 */
[----:B------:R-:W-:Y:S02]  /*1bee0*/  PRMT R156, RZ, 0x7610, R156 ;  /* 0x00007610ff9c7816 */ /* 0x000fe4000000009c */
[----:B------:R-:W-:Y:S02]  /*1bef0*/  PRMT R155, RZ, 0x7610, R155 ;  /* 0x00007610ff9b7816 */ /* 0x000fe4000000009b */
[----:B------:R-:W-:Y:S02]  /*1bf00*/  PRMT R154, RZ, 0x7610, R154 ;  /* 0x00007610ff9a7816 */ /* 0x000fe4000000009a */
[----:B------:R-:W-:Y:S02]  /*1bf10*/  PRMT R153, RZ, 0x7610, R153 ;  /* 0x00007610ff997816 */ /* 0x000fe40000000099 */
[----:B------:R-:W-:Y:S02]  /*1bf20*/  PRMT R152, RZ, 0x7610, R152 ;  /* 0x00007610ff987816 */ /* 0x000fe40000000098 */
[----:B------:R-:W-:Y:S01]  /*1bf30*/  PRMT R251, RZ, 0x7610, R251 ;  /* 0x00007610fffb7816 */ /* 0x000fe200000000fb */
[----:B0-----:R-:W-:-:S02]  /*1bf40*/  @!P0 IMAD.MOV.U32 R11, RZ, RZ, R159 ;  /* 0x000000ffff0b8224 */ /* 0x001fc400078e009f */
[----:B------:R-:W-:-:S05]  /*1bf50*/  @!P0 IMAD.MOV.U32 R10, RZ, RZ, R158 ;  /* 0x000000ffff0a8224 */ /* 0x000fca00078e009e */
[----:B------:R0:W3:Y:S02]  /*1bf60*/  @!P0 LDG.E.U8 R157, desc[UR28][R10.64] ;  /* 0x0000001c0a9d8981 */ /* 0x0000e4000c1e1100 */
[----:B0-----:R-:W-:Y:S02]  /*1bf70*/  @!P0 IMAD.MOV.U32 R10, RZ, RZ, R18 ;  /* 0x000000ffff0a8224 */ /* 0x001fe400078e0012 */
[----:B------:R-:W-:Y:S01]  /*1bf80*/  @!P0 IMAD.MOV.U32 R11, RZ, RZ, R19 ;  /* 0x000000ffff0b8224 */ /* 0x000fe200078e0013 */
[----:B------:R-:W3:Y:S04]  /*1bf90*/  LDL R18, [R1+0x990] ;  /* 0x0009900001127983 */ /* 0x000ee80000100800 */
[----:B------:R0:W3:Y:S04]  /*1bfa0*/  @!P0 LDG.E.U8 R156, desc[UR28][R10.64] ;  /* 0x0000001c0a9c8981 */ /* 0x0000e8000c1e1100 */
[----:B------:R-:W3:Y:S01]  /*1bfb0*/  LDL R19, [R1+0x98c] ;  /* 0x00098c0001137983 */ /* 0x000ee20000100800 */
[----:B0-----:R-:W-:-:S03]  /*1bfc0*/  @!P0 IMAD.MOV.U32 R11, RZ, RZ, R13 ;  /* 0x000000ffff0b8224 */ /* 0x001fc600078e000d */
[----:B------:R-:W3:Y:S01]  /*1bfd0*/  LDL R13, [R1+0x984] ;  /* 0x00098400010d7983 */ /* 0x000ee20000100800 */
[----:B------:R-:W-:-:S03]  /*1bfe0*/  @!P0 IMAD.MOV.U32 R10, RZ, RZ, R12 ;  /* 0x000000ffff0a8224 */ /* 0x000fc600078e000c */
        /* <DEDUP_REMOVED lines=14> */
[----:B----4-:R-:W-:-:S03]  /*1c0d0*/  @!P0 IMAD.MOV.U32 R10, RZ, RZ, R22 ;  /* 0x000000ffff0a8224 */ /* 0x010fc600078e0016 */
[----:B------:R-:W4:Y:S04]  /*1c0e0*/  LDL R22, [R1+0x948] ;  /* 0x0009480001167983 */ /* 0x000f280000100800 */
[----:B------:R2:W4:Y:S02]  /*1c0f0*/  @!P0 LDG.E.U8 R152, desc[UR28][R10.64] ;  /* 0x0000001c0a988981 */ /* 0x000524000c1e1100 */
[----:B--2---:R-:W-:Y:S02]  /*1c100*/  @!P0 IMAD.MOV.U32 R10, RZ, RZ, R16 ;  /* 0x000000ffff0a8224 */ /* 0x004fe400078e0010 */
[----:B---3--:R-:W-:-:S05]  /*1c110*/  @!P0 IMAD.MOV.U32 R11, RZ, RZ, R17 ;  /* 0x000000ffff0b8224 */ /* 0x008fca00078e0011 */
[----:B------:R0:W2:Y:S04]  /*1c120*/  @!P0 LDG.E.U8 R251, desc[UR28][R10.64] ;  /* 0x0000001c0afb8981 */ /* 0x0000a8000c1e1100 */
[----:B------:R-:W-:Y:S04]  /*1c130*/  STL [R1+0x1c], R161 ;  /* 0x00001ca101007387 */ /* 0x000fe80000100800 */
[----:B------:R-:W3:Y:S04]  /*1c140*/  LDL R17, [R1+0x93c] ;  /* 0x00093c0001117983 */ /* 0x000ee80000100800 */
[----:B------:R-:W-:Y:S04]  /*1c150*/  STL [R1+0x18], R160 ;  /* 0x000018a001007387 */ /* 0x000fe80000100800 */
[----:B------:R-:W3:Y:S01]  /*1c160*/  LDL R16, [R1+0x940] ;  /* 0x0009400001107983 */ /* 0x000ee20000100800 */
[----:B------:R-:W-:-:S02]  /*1c170*/  PRMT R249, RZ, 0x7610, R249 ;  /* 0x00007610fff97816 */ /* 0x000fc400000000f9 */
[----:B------:R-:W-:Y:S02]  /*1c180*/  PRMT R247, RZ, 0x7610, R247 ;  /* 0x00007610fff77816 */ /* 0x000fe400000000f7 */
[----:B------:R-:W-:Y:S02]  /*1c190*/  PRMT R245, RZ, 0x7610, R245 ;  /* 0x00007610fff57816 */ /* 0x000fe400000000f5 */
[----:B------:R-:W-:Y:S01]  /*1c1a0*/  PRMT R243, RZ, 0x7610, R243 ;  /* 0x00007610fff37816 */ /* 0x000fe200000000f3 */
[----:B0-----:R-:W-:Y:S02]  /*1c1b0*/  @!P0 IMAD.MOV.U32 R10, RZ, RZ, R18 ;  /* 0x000000ffff0a8224 */ /* 0x001fe400078e0012 */
[----:B------:R-:W-:-:S05]  /*1c1c0*/  @!P0 IMAD.MOV.U32 R11, RZ, RZ, R19 ;  /* 0x000000ffff0b8224 */ /* 0x000fca00078e0013 */
[----:B------:R0:W3:Y:S02]  /*1c1d0*/  @!P0 LDG.E.U8 R249, desc[UR28][R10.64] ;  /* 0x0000001c0af98981 */ /* 0x0000e4000c1e1100 */
[----:B0-----:R-:W-:Y:S02]  /*1c1e0*/  @!P0 IMAD.MOV.U32 R11, RZ, RZ, R13 ;  /* 0x000000ffff0b8224 */ /* 0x001fe400078e000d */
[----:B------:R-:W-:-:S05]  /*1c1f0*/  @!P0 IMAD.MOV.U32 R10, RZ, RZ, R12 ;  /* 0x000000ffff0a8224 */ /* 0x000fca00078e000c */
[----:B------:R0:W3:Y:S02]  /*1c200*/  @!P0 LDG.E.U8 R247, desc[UR28][R10.64] ;  /* 0x0000001c0af78981 */ /* 0x0000e4000c1e1100 */
[----:B0-----:R-:W-:Y:S02]  /*1c210*/  @!P0 IMAD.MOV.U32 R11, RZ, RZ, R21 ;  /* 0x000000ffff0b8224 */ /* 0x001fe400078e0015 */
[----:B------:R-:W-:-:S05]  /*1c220*/  @!P0 IMAD.MOV.U32 R10, RZ, RZ, R20 ;  /* 0x000000ffff0a8224 */ /* 0x000fca00078e0014 */
[----:B------:R0:W3:Y:S04]  /*1c230*/  @!P0 LDG.E.U8 R245, desc[UR28][R10.64] ;  /* 0x0000001c0af58981 */ /* 0x0000e8000c1e1100 */
[----:B------:R1:W-:Y:S04]  /*1c240*/  STL [R1+0x4], R153 ;  /* 0x0000049901007387 */ /* 0x0003e80000100800 */
[----:B-1----:R-:W3:Y:S04]  /*1c250*/  LDL R153, [R1+0x90c] ;  /* 0x00090c0001997983 */ /* 0x002ee80000100800 */
[----:B------:R-:W-:Y:S01]  /*1c260*/  STL [R1+0x14], R157 ;  /* 0x0000149d01007387 */ /* 0x000fe20000100800 */
[----:B0-----:R-:W-:-:S02]  /*1c270*/  @!P0 IMAD.MOV.U32 R10, RZ, RZ, R14 ;  /* 0x000000ffff0a8224 */ /* 0x001fc400078e000e */
[----:B------:R-:W-:-:S05]  /*1c280*/  @!P0 IMAD.MOV.U32 R11, RZ, RZ, R15 ;  /* 0x000000ffff0b8224 */ /* 0x000fca00078e000f */
[----:B------:R0:W3:Y:S04]  /*1c290*/  @!P0 LDG.E.U8 R243, desc[UR28][R10.64] ;  /* 0x0000001c0af38981 */ /* 0x0000e8000c1e1100 */
[----:B----4-:R1:W-:Y:S04]  /*1c2a0*/  STL [R1], R152 ;  /* 0x0000009801007387 */ /* 0x0103e80000100800 */
[----:B-1----:R-:W4:Y:S04]  /*1c2b0*/  LDL R152, [R1+0x910] ;  /* 0x0009100001987983 */ /* 0x002f280000100800 */
[----:B--2---:R-:W-:Y:S04]  /*1c2c0*/  STL [R1+0xb8c], R251 ;  /* 0x000b8cfb01007387 */ /* 0x004fe80000100800 */
[----:B------:R-:W-:Y:S04]  /*1c2d0*/  STL [R1+0x10], R156 ;  /* 0x0000109c01007387 */ /* 0x000fe80000100800 */
[----:B------:R-:W2:Y:S04]  /*1c2e0*/  LDL R19, [R1+0x904] ;  /* 0x0009040001137983 */ /* 0x000ea80000100800 */
[----:B------:R-:W2:Y:S04]  /*1c2f0*/  LDL R18, [R1+0x908] ;  /* 0x0009080001127983 */ /* 0x000ea80000100800 */
[----:B------:R1:W-:Y:S04]  /*1c300*/  STL [R1+0xc], R155 ;  /* 0x00000c9b01007387 */ /* 0x0003e80000100800 */
[----:B------:R-:W2:Y:S04]  /*1c310*/  LDL R13, [R1+0x8fc] ;  /* 0x0008fc00010d7983 */ /* 0x000ea80000100800 */
[----:B------:R-:W2:Y:S04]  /*1c320*/  LDL R12, [R1+0x900] ;  /* 0x00090000010c7983 */ /* 0x000ea80000100800 */
[----:B------:R1:W-:Y:S04]  /*1c330*/  STL [R1+0x8], R154 ;  /* 0x0000089a01007387 */ /* 0x0003e80000100800 */
[----:B------:R-:W2:Y:S04]  /*1c340*/  LDL R21, [R1+0x8cc] ;  /* 0x0008cc0001157983 */ /* 0x000ea80000100800 */
[----:B------:R-:W2:Y:S04]  /*1c350*/  LDL R20, [R1+0x8d0] ;  /* 0x0008d00001147983 */ /* 0x000ea80000100800 */
[----:B------:R-:W2:Y:S04]  /*1c360*/  LDL R15, [R1+0x8c4] ;  /* 0x0008c400010f7983 */ /* 0x000ea80000100800 */
[----:B------:R-:W2:Y:S01]  /*1c370*/  LDL R14, [R1+0x8c8] ;  /* 0x0008c800010e7983 */ /* 0x000ea20000100800 */
[----:B0-----:R-:W-:-:S02]  /*1c380*/  @!P0 IMAD.MOV.U32 R10, RZ, RZ, R22 ;  /* 0x000000ffff0a8224 */ /* 0x001fc400078e0016 */
[----:B------:R-:W-:Y:S01]  /*1c390*/  @!P0 IMAD.MOV.U32 R11, RZ, RZ, R23 ;  /* 0x000000ffff0b8224 */ /* 0x000fe200078e0017 */
[----:B------:R-:W2:Y:S04]  /*1c3a0*/  LDL R22, [R1+0x8c0] ;  /* 0x0008c00001167983 */ /* 0x000ea80000100800 */
[----:B------:R-:W2:Y:S01]  /*1c3b0*/  LDL R23, [R1+0x8bc] ;  /* 0x0008bc0001177983 */ /* 0x000ea20000100800 */
[----:B------:R-:W-:Y:S02]  /*1c3c0*/  PRMT R241, RZ, 0x7610, R241 ;  /* 0x00007610fff17816 */ /* 0x000fe400000000f1 */
[----:B------:R-:W-:Y:S01]  /*1c3d0*/  PRMT R239, RZ, 0x7610, R239 ;  /* 0x00007610ffef7816 */ /* 0x000fe200000000ef */
[----:B-1----:R-:W2:Y:S04]  /*1c3e0*/  LDL R155, [R1+0x714] ;  /* 0x00071400019b7983 */ /* 0x002ea80000100800 */
[----:B------:R3:W2:Y:S01]  /*1c3f0*/  @!P0 LDG.E.U8 R241, desc[UR28][R10.64] ;  /* 0x0000001c0af18981 */ /* 0x0006a2000c1e1100 */
[----:B------:R-:W-:-:S02]  /*1c400*/  PRMT R237, RZ, 0x7610, R237 ;  /* 0x00007610ffed7816 */ /* 0x000fc400000000ed */
[----:B------:R-:W-:Y:S01]  /*1c410*/  PRMT R235, RZ, 0x7610, R235 ;  /* 0x00007610ffeb7816 */ /* 0x000fe200000000eb */
[----:B------:R-:W2:Y:S01]  /*1c420*/  LDL R154, [R1+0x718] ;  /* 0x00071800019a7983 */ /* 0x000ea20000100800 */
[----:B------:R-:W-:Y:S02]  /*1c430*/  PRMT R233, RZ, 0x7610, R233 ;  /* 0x00007610ffe97816 */ /* 0x000fe400000000e9 */
[----:B------:R-:W-:Y:S01]  /*1c440*/  PRMT R231, RZ, 0x7610, R231 ;  /* 0x00007610ffe77816 */ /* 0x000fe200000000e7 */
[----:B------:R-:W2:Y:S01]  /*1c450*/  LDL R157, [R1+0x704] ;  /* 0x00070400019d7983 */ /* 0x000ea20000100800 */
[----:B---3--:R-:W-:Y:S02]  /*1c460*/  @!P0 IMAD.MOV.U32 R10, RZ, RZ, R16 ;  /* 0x000000ffff0a8224 */ /* 0x008fe400078e0010 */
[----:B------:R-:W-:Y:S01]  /*1c470*/  @!P0 IMAD.MOV.U32 R11, RZ, RZ, R17 ;  /* 0x000000ffff0b8224 */ /* 0x000fe200078e0011 */
[----:B------:R-:W3:Y:S04]  /*1c480*/  LDL R16, [R1+0x898] ;  /* 0x0008980001107983 */ /* 0x000ee80000100800 */
[----:B------:R-:W3:Y:S04]  /*1c490*/  LDL R17, [R1+0x894] ;  /* 0x0008940001117983 */ /* 0x000ee80000100800 */
[----:B------:R0:W3:Y:S01]  /*1c4a0*/  @!P0 LDG.E.U8 R239, desc[UR28][R10.64] ;  /* 0x0000001c0aef8981 */ /* 0x0000e2000c1e1100 */
[----:B------:R-:W-:-:S02]  /*1c4b0*/  PRMT R229, RZ, 0x7610, R229 ;  /* 0x00007610ffe57816 */ /* 0x000fc400000000e5 */
[----:B------:R-:W-:Y:S01]  /*1c4c0*/  PRMT R227, RZ, 0x7610, R227 ;  /* 0x00007610ffe37816 */ /* 0x000fe200000000e3 */
[----:B------:R-:W3:Y:S01]  /*1c4d0*/  LDL R156, [R1+0x708] ;  /* 0x00070800019c7983 */ /* 0x000ee20000100800 */
[----:B------:R-:W-:Y:S02]  /*1c4e0*/  PRMT R225, RZ, 0x7610, R225 ;  /* 0x00007610ffe17816 */ /* 0x000fe400000000e1 */
[----:B------:R-:W-:Y:S01]  /*1c4f0*/  PRMT R223, RZ, 0x7610, R223 ;  /* 0x00007610ffdf7816 */ /* 0x000fe200000000df */
[----:B------:R-:W3:Y:S01]  /*1c500*/  LDL R159, [R1+0x6d4] ;  /* 0x0006d400019f7983 */ /* 0x000ee20000100800 */
[----:B------:R-:W-:Y:S02]  /*1c510*/  PRMT R221, RZ, 0x7610, R221 ;  /* 0x00007610ffdd7816 */ /* 0x000fe400000000dd */
[----:B------:R-:W-:Y:S01]  /*1c520*/  PRMT R219, RZ, 0x7610, R219 ;  /* 0x00007610ffdb7816 */ /* 0x000fe200000000db */
[----:B------:R-:W3:Y:S01]  /*1c530*/  LDL R158, [R1+0x6d8] ;  /* 0x0006d800019e7983 */ /* 0x000ee20000100800 */
        /* <DEDUP_REMOVED lines=20> */
[----:B------:R-:W3:Y:S04]  /*1c680*/  LDL R165, [R1+0x434] ;  /* 0x0004340001a57983 */ /* 0x000ee80000100800 */
        /* <DEDUP_REMOVED lines=22> */
[----:B------:R-:W3:Y:S01]  /*1c7f0*/  LDL R191, [R1+0x264] ;  /* 0x0002640001bf7983 */ /* 0x000ee20000100800 */
[----:B0-----:R-:W-:-:S03]  /*1c800*/  @!P0 IMAD.MOV.U32 R11, RZ, RZ, R153 ;  /* 0x000000ffff0b8224 */ /* 0x001fc600078e0099 */
[----:B------:R-:W3:Y:S04]  /*1c810*/  LDL R153, [R1+0x88c] ;  /* 0x00088c0001997983 */ /* 0x000ee80000100800 */
[----:B------:R-:W3:Y:S01]  /*1c820*/  LDL R190, [R1+0x268] ;  /* 0x0002680001be7983 */ /* 0x000ee20000100800 */
[----:B----4-:R-:W-:-:S03]  /*1c830*/  @!P0 IMAD.MOV.U32 R10, RZ, RZ, R152 ;  /* 0x000000ffff0a8224 */ /* 0x010fc600078e0098 */
[----:B------:R-:W4:Y:S04]  /*1c840*/  LDL R152, [R1+0x890] ;  /* 0x0008900001987983 */ /* 0x000f280000100800 */
[----:B------:R2:W4:Y:S02]  /*1c850*/  @!P0 LDG.E.U8 R237, desc[UR28][R10.64] ;  /* 0x0000001c0aed8981 */ /* 0x000524000c1e1100 */
[----:B--2---:R-:W-:Y:S02]  /*1c860*/  @!P0 IMAD.MOV.U32 R11, RZ, RZ, R19 ;  /* 0x000000ffff0b8224 */ /* 0x004fe400078e0013 */
[----:B------:R-:W2:Y:S01]  /*1c870*/  LDL R19, [R1+0x884] ;  /* 0x0008840001137983 */ /* 0x000ea20000100800 */
[----:B------:R-:W-:-:S03]  /*1c880*/  @!P0 IMAD.MOV.U32 R10, RZ, RZ, R18 ;  /* 0x000000ffff0a8224 */ /* 0x000fc600078e0012 */
[----:B------:R-:W2:Y:S04]  /*1c890*/  LDL R18, [R1+0x888] ;  /* 0x0008880001127983 */ /* 0x000ea80000100800 */
[----:B------:R0:W2:Y:S02]  /*1c8a0*/  @!P0 LDG.E.U8 R235, desc[UR28][R10.64] ;  /* 0x0000001c0aeb8981 */ /* 0x0000a4000c1e1100 */
[----:B0-----:R-:W-:Y:S02]  /*1c8b0*/  @!P0 IMAD.MOV.U32 R10, RZ, RZ, R12 ;  /* 0x000000ffff0a8224 */ /* 0x001fe400078e000c */
[----:B------:R-:W-:Y:S01]  /*1c8c0*/  @!P0 IMAD.MOV.U32 R11, RZ, RZ, R13 ;  /* 0x000000ffff0b8224 */ /* 0x000fe200078e000d */
[----:B------:R-:W2:Y:S04]  /*1c8d0*/  LDL R12, [R1+0x880] ;  /* 0x00088000010c7983 */ /* 0x000ea80000100800 */
[----:B------:R-:W2:Y:S04]  /*1c8e0*/  LDL R13, [R1+0x87c] ;  /* 0x00087c00010d7983 */ /* 0x000ea80000100800 */
[----:B------:R0:W2:Y:S02]  /*1c8f0*/  @!P0 LDG.E.U8 R233, desc[UR28][R10.64] ;  /* 0x0000001c0ae98981 */ /* 0x0000a4000c1e1100 */
[----:B0-----:R-:W-:-:S02]  /*1c900*/  @!P0 IMAD.MOV.U32 R10, RZ, RZ, R20 ;  /* 0x000000ffff0a8224 */ /* 0x001fc400078e0014 */
        /* <DEDUP_REMOVED lines=14> */
[----:B---3--:R-:W-:-:S02]  /*1c9f0*/  @!P0 IMAD.MOV.U32 R10, RZ, RZ, R16 ;  /* 0x000000ffff0a8224 */ /* 0x008fc400078e0010 */
[----:B------:R-:W-:Y:S01]  /*1ca00*/  @!P0 IMAD.MOV.U32 R11, RZ, RZ, R17 ;  /* 0x000000ffff0b8224 */ /* 0x000fe200078e0011 */
[----:B------:R-:W3:Y:S04]  /*1ca10*/  LDL R16, [R1+0x840] ;  /* 0x0008400001107983 */ /* 0x000ee80000100800 */
[----:B------:R-:W3:Y:S04]  /*1ca20*/  LDL R17, [R1+0x83c] ;  /* 0x00083c0001117983 */ /* 0x000ee80000100800 */
[----:B------:R0:W3:Y:S02]  /*1ca30*/  @!P0 LDG.E.U8 R225, desc[UR28][R10.64] ;  /* 0x0000001c0ae18981 */ /* 0x0000e4000c1e1100 */
[----:B0-----:R-:W-:-:S02]  /*1ca40*/  @!P0 IMAD.MOV.U32 R11, RZ, RZ, R153 ;  /* 0x000000ffff0b8224 */ /* 0x001fc400078e0099 */
        /* <DEDUP_REMOVED lines=29> */
[----:B---3--:R-:W-:Y:S02]  /*1cc20*/  @!P0 IMAD.MOV.U32 R10, RZ, RZ, R16 ;  /* 0x000000ffff0a8224 */ /* 0x008fe400078e0010 */
[----:B------:R-:W3:Y:S01]  /*1cc30*/  LDL R16, [R1+0x7c8] ;  /* 0x0007c80001107983 */ /* 0x000ee20000100800 */
[----:B------:R-:W-:-:S03]  /*1cc40*/  @!P0 IMAD.MOV.U32 R11, RZ, RZ, R17 ;  /* 0x000000ffff0b8224 */ /* 0x000fc600078e0011 */
[----:B------:R-:W3:Y:S04]  /*1cc50*/  LDL R17, [R1+0x7c4] ;  /* 0x0007c40001117983 */ /* 0x000ee80000100800 */
[----:B------:R0:W3:Y:S02]  /*1cc60*/  @!P0 LDG.E.U8 R211, desc[UR28][R10.64] ;  /* 0x0000001c0ad38981 */ /* 0x0000e4000c1e1100 */
[----:B0-----:R-:W-:Y:S02]  /*1cc70*/  @!P0 IMAD.MOV.U32 R11, RZ, RZ, R153 ;  /* 0x000000ffff0b8224 */ /* 0x001fe400078e0099 */
        /* <DEDUP_REMOVED lines=44> */
[----:B0-----:R-:W-:Y:S02]  /*1cf40*/  PRMT R11, RZ, 0x7610, R11 ;  /* 0x00007610ff0b7816 */ /* 0x001fe4000000000b */
[----:B------:R0:W2:Y:S02]  /*1cf50*/  @!P0 LDG.E.U8 R189, desc[UR28][R12.64] ;  /* 0x0000001c0cbd8981 */ /* 0x0000a4000c1e1100 */
[----:B0-----:R-:W-:-:S02]  /*1cf60*/  @!P0 IMAD.MOV.U32 R12, RZ, RZ, R20 ;  /* 0x000000ffff0c8224 */ /* 0x001fc400078e0014 */
[----:B------:R-:W2:Y:S01]  /*1cf70*/  LDL R20, [R1+0x710] ;  /* 0x0007100001147983 */ /* 0x000ea20000100800 */
[----:B------:R-:W-:-:S03]  /*1cf80*/  @!P0 IMAD.MOV.U32 R13, RZ, RZ, R21 ;  /* 0x000000ffff0d8224 */ /* 0x000fc600078e0015 */
[----:B------:R-:W2:Y:S04]  /*1cf90*/  LDL R21, [R1+0x70c] ;  /* 0x00070c0001157983 */ /* 0x000ea80000100800 */
[----:B------:R0:W2:Y:S02]  /*1cfa0*/  @!P0 LDG.E.U8 R11, desc[UR28][R14.64] ;  /* 0x0000001c0e0b8981 */ /* 0x0000a4000c1e1100 */
[----:B0-----:R-:W-:Y:S02]  /*1cfb0*/  @!P0 IMAD.MOV.U32 R14, RZ, RZ, R22 ;  /* 0x000000ffff0e8224 */ /* 0x001fe400078e0016 */
[----:B------:R-:W2:Y:S01]  /*1cfc0*/  LDL R22, [R1+0x700] ;  /* 0x0007000001167983 */ /* 0x000ea20000100800 */
[----:B------:R-:W-:-:S03]  /*1cfd0*/  @!P0 IMAD.MOV.U32 R15, RZ, RZ, R23 ;  /* 0x000000ffff0f8224 */ /* 0x000fc600078e0017 */
[----:B------:R-:W2:Y:S01]  /*1cfe0*/  LDL R23, [R1+0x6fc] ;  /* 0x0006fc0001177983 */ /* 0x000ea20000100800 */
[----:B------:R-:W-:-:S06]  /*1cff0*/  PRMT R10, RZ, 0x7610, R10 ;  /* 0x00007610ff0a7816 */ /* 0x000fcc000000000a */
[----:B------:R0:W2:Y:S02]  /*1d000*/  @!P0 LDG.E.U8 R10, desc[UR28][R12.64] ;  /* 0x0000001c0c0a8981 */ /* 0x0000a4000c1e1100 */
[----:B0-----:R-:W-:Y:S02]  /*1d010*/  PRMT R12, RZ, 0x7610, R12 ;  /* 0x00007610ff0c7816 */ /* 0x001fe4000000000c */
[----:B------:R-:W-:-:S04]  /*1d020*/  PRMT R13, RZ, 0x7610, R13 ;  /* 0x00007610ff0d7816 */ /* 0x000fc8000000000d */
[----:B------:R0:W2:Y:S04]  /*1d030*/  @!P0 LDG.E.U8 R12, desc[UR28][R14.64] ;  /* 0x0000001c0e0c8981 */ /* 0x0000a8000c1e1100 */
[----:B---3--:R1:W3:Y:S01]  /*1d040*/  @!P0 LDG.E.U8 R13, desc[UR28][R16.64] ;  /* 0x0000001c100d8981 */ /* 0x0082e2000c1e1100 */
[----:B0-----:R-:W-:Y:S02]  /*1d050*/  PRMT R14, RZ, 0x7610, R14 ;  /* 0x00007610ff0e7816 */ /* 0x001fe4000000000e */
[----:B------:R-:W-:Y:S01]  /*1d060*/  PRMT R15, RZ, 0x7610, R15 ;  /* 0x00007610ff0f7816 */ /* 0x000fe2000000000f */
[----:B-1----:R-:W-:Y:S02]  /*1d070*/  @!P0 IMAD.MOV.U32 R17, RZ, RZ, R153 ;  /* 0x000000ffff118224 */ /* 0x002fe400078e0099 */
[----:B------:R-:W3:Y:S01]  /*1d080*/  LDL R153, [R1+0x6cc] ;  /* 0x0006cc0001997983 */ /* 0x000ee20000100800 */
[----:B----4-:R-:W-:-:S03]  /*1d090*/  @!P0 IMAD.MOV.U32 R16, RZ, RZ, R152 ;  /* 0x000000ffff108224 */ /* 0x010fc600078e0098 */
[----:B------:R-:W3:Y:S04]  /*1d0a0*/  LDL R152, [R1+0x6d0] ;  /* 0x0006d00001987983 */ /* 0x000ee80000100800 */
[----:B------:R0:W4:Y:S02]  /*1d0b0*/  @!P0 LDG.E.U8 R14, desc[UR28][R16.64] ;  /* 0x0000001c100e8981 */ /* 0x000124000c1e1100 */
[----:B0-----:R-:W-:Y:S02]  /*1d0c0*/  PRMT R16, RZ, 0x7610, R16 ;  /* 0x00007610ff107816 */ /* 0x001fe40000000010 */
[----:B--2---:R0:W2:Y:S01]  /*1d0d0*/  @!P0 LDG.E.U8 R15, desc[UR28][R18.64] ;  /* 0x0000001c120f8981 */ /* 0x0040a2000c1e1100 */
[----:B------:R-:W-:Y:S01]  /*1d0e0*/  PRMT R17, RZ, 0x7610, R17 ;  /* 0x00007610ff117816 */ /* 0x000fe20000000011 */
[----:B0-----:R-:W-:-:S02]  /*1d0f0*/  @!P0 IMAD.MOV.U32 R18, RZ, RZ, R154 ;  /* 0x000000ffff128224 */ /* 0x001fc400078e009a */
[----:B------:R-:W-:Y:S01]  /*1d100*/  @!P0 IMAD.MOV.U32 R19, RZ, RZ, R155 ;  /* 0x000000ffff138224 */ /* 0x000fe200078e009b */
[----:B------:R-:W4:Y:S04]  /*1d110*/  LDL R154, [R1+0x6c0] ;  /* 0x0006c000019a7983 */ /* 0x000f280000100800 */
[----:B------:R-:W4:Y:S04]  /*1d120*/  LDL R155, [R1+0x6bc] ;  /* 0x0006bc00019b7983 */ /* 0x000f280000100800 */
[----:B------:R0:W2:Y:S02]  /*1d130*/  @!P0 LDG.E.U8 R16, desc[UR28][R18.64] ;  /* 0x0000001c12108981 */ /* 0x0000a4000c1e1100 */
[----:B0-----:R-:W-:-:S02]  /*1d140*/  PRMT R19, RZ, 0x7610, R19 ;  /* 0x00007610ff137816 */ /* 0x001fc40000000013 */
        /* <DEDUP_REMOVED lines=9> */
[----:B------:R-:W2:Y:S01]  /*1d1e0*/  LDL R159, [R1+0x67c] ;  /* 0x00067c00019f7983 */ /* 0x000ea20000100800 */
[----:B------:R-:W-:-:S06]  /*1d1f0*/  PRMT R18, RZ, 0x7610, R18 ;  /* 0x00007610ff127816 */ /* 0x000fcc0000000012 */
[----:B------:R0:W2:Y:S02]  /*1d200*/  @!P0 LDG.E.U8 R18, desc[UR28][R20.64] ;  /* 0x0000001c14128981 */ /* 0x0000a4000c1e1100 */
[----:B0-----:R-:W-:Y:S02]  /*1d210*/  PRMT R20, RZ, 0x7610, R20 ;  /* 0x00007610ff147816 */ /* 0x001fe40000000014 */
[----:B------:R-:W-:-:S04]  /*1d220*/  PRMT R21, RZ, 0x7610, R21 ;  /* 0x00007610ff157816 */ /* 0x000fc80000000015 */
[----:B------:R0:W2:Y:S02]  /*1d230*/  @!P0 LDG.E.U8 R20, desc[UR28][R22.64] ;  /* 0x0000001c16148981 */ /* 0x0000a4000c1e1100 */
[----:B0-----:R-:W-:Y:S02]  /*1d240*/  PRMT R22, RZ, 0x7610, R22 ;  /* 0x00007610ff167816 */ /* 0x001fe40000000016 */
[----:B------:R-:W-:Y:S01]  /*1d250*/  PRMT R23, RZ, 0x7610, R23 ;  /* 0x00007610ff177816 */ /* 0x000fe20000000017 */
[----:B---3--:R0:W3:Y:S02]  /*1d260*/  @!P0 LDG.E.U8 R21, desc[UR28][R152.64] ;  /* 0x0000001c98158981 */ /* 0x0080e4000c1e1100 */
[----:B0-----:R-:W-:Y:S02]  /*1d270*/  @!P0 IMAD.MOV.U32 R152, RZ, RZ, R160 ;  /* 0x000000ffff988224 */ /* 0x001fe400078e00a0 */
[----:B------:R-:W-:Y:S01]  /*1d280*/  @!P0 IMAD.MOV.U32 R153, RZ, RZ, R161 ;  /* 0x000000ffff998224 */ /* 0x000fe200078e00a1 */
[----:B------:R-:W3:Y:S04]  /*1d290*/  LDL R160, [R1+0x430] ;  /* 0x0004300001a07983 */ /* 0x000ee80000100800 */
[----:B------:R0:W3:Y:S04]  /*1d2a0*/  @!P0 LDG.E.U8 R22, desc[UR28][R152.64] ;  /* 0x0000001c98168981 */ /* 0x0000e8000c1e1100 */
[----:B------:R-:W3:Y:S01]  /*1d2b0*/  LDL R161, [R1+0x42c] ;  /* 0x00042c0001a17983 */ /* 0x000ee20000100800 */
[----:B0-----:R-:W-:-:S02]  /*1d2c0*/  PRMT R152, RZ, 0x7610, R152 ;  /* 0x00007610ff987816 */ /* 0x001fc40000000098 */
[----:B------:R-:W-:Y:S01]  /*1d2d0*/  PRMT R153, RZ, 0x7610, R153 ;  /* 0x00007610ff997816 */ /* 0x000fe20000000099 */
[----:B----4-:R0:W4:Y:S02]  /*1d2e0*/  @!P0 LDG.E.U8 R23, desc[UR28][R154.64] ;  /* 0x0000001c9a178981 */ /* 0x010124000c1e1100 */
[----:B0-----:R-:W-:Y:S02]  /*1d2f0*/  @!P0 IMAD.MOV.U32 R154, RZ, RZ, R162 ;  /* 0x000000ffff9a8224 */ /* 0x001fe400078e00a2 */
[----:B------:R-:W-:Y:S01]  /*1d300*/  @!P0 IMAD.MOV.U32 R155, RZ, RZ, R166 ;  /* 0x000000ffff9b8224 */ /* 0x000fe200078e00a6 */
[----:B------:R-:W4:Y:S04]  /*1d310*/  LDL R162, [R1+0x420] ;  /* 0x0004200001a27983 */ /* 0x000f280000100800 */
[----:B------:R-:W4:Y:S04]  /*1d320*/  LDL R166, [R1+0x428] ;  /* 0x0004280001a67983 */ /* 0x000f280000100800 */
[----:B------:R0:W4:Y:S02]  /*1d330*/  @!P0 LDG.E.U8 R152, desc[UR28][R154.64] ;  /* 0x0000001c9a988981 */ /* 0x000124000c1e1100 */
[----:B0-----:R-:W-:-:S02]  /*1d340*/  PRMT R155, RZ, 0x7610, R155 ;  /* 0x00007610ff9b7816 */ /* 0x001fc4000000009b */
[----:B--2---:R0:W2:Y:S02]  /*1d350*/  @!P0 LDG.E.U8 R153, desc[UR28][R156.64] ;  /* 0x0000001c9c998981 */ /* 0x0040a4000c1e1100 */
        /* <DEDUP_REMOVED lines=18> */
[----:B------:R-:W3:Y:S01]  /*1d480*/  LDL R167, [R1+0x3dc] ;  /* 0x0003dc0001a77983 */ /* 0x000ee20000100800 */
[----:B----4-:R-:W-:-:S03]  /*1d490*/  @!P0 IMAD.MOV.U32 R160, RZ, RZ, R166 ;  /* 0x000000ffffa08224 */ /* 0x010fc600078e00a6 */
[----:B------:R-:W3:Y:S04]  /*1d4a0*/  LDL R166, [R1+0x3e0] ;  /* 0x0003e00001a67983 */ /* 0x000ee80000100800 */
[----:B------:R0:W4:Y:S02]  /*1d4b0*/  @!P0 LDG.E.U8 R158, desc[UR28][R160.64] ;  /* 0x0000001ca09e8981 */ /* 0x000124000c1e1100 */
[----:B0-----:R-:W-:Y:S02]  /*1d4c0*/  PRMT R161, RZ, 0x7610, R161 ;  /* 0x00007610ffa17816 */ /* 0x001fe400000000a1 */
[----:B--2---:R0:W2:Y:S02]  /*1d4d0*/  @!P0 LDG.E.U8 R159, desc[UR28][R162.64] ;  /* 0x0000001ca29f8981 */ /* 0x0040a4000c1e1100 */
[----:B0-----:R-:W-:-:S02]  /*1d4e0*/  @!P0 IMAD.MOV.U32 R162, RZ, RZ, R168 ;  /* 0x000000ffffa28224 */ /* 0x001fc400078e00a8 */
[----:B------:R-:W-:Y:S01]  /*1d4f0*/  @!P0 IMAD.MOV.U32 R163, RZ, RZ, R169 ;  /* 0x000000ffffa38224 */ /* 0x000fe200078e00a9 */
[----:B------:R-:W4:Y:S04]  /*1d500*/  LDL R168, [R1+0x3b0] ;  /* 0x0003b00001a87983 */ /* 0x000f280000100800 */
[----:B------:R-:W4:Y:S04]  /*1d510*/  LDL R169, [R1+0x3ac] ;  /* 0x0003ac0001a97983 */ /* 0x000f280000100800 */
        /* <DEDUP_REMOVED lines=8> */
[----:B------:R-:W-:-:S06]  /*1d5a0*/  PRMT R162, RZ, 0x7610, R162 ;  /* 0x00007610ffa27816 */ /* 0x000fcc00000000a2 */
[----:B------:R0:W2:Y:S02]  /*1d5b0*/  @!P0 LDG.E.U8 R162, desc[UR28][R164.64] ;  /* 0x0000001ca4a28981 */ /* 0x0000a4000c1e1100 */
[----:B0-----:R-:W-:Y:S02]  /*1d5c0*/  PRMT R165, RZ, 0x7610, R165 ;  /* 0x00007610ffa57816 */ /* 0x001fe400000000a5 */
[----:B---3--:R0:W3:Y:S02]  /*1d5d0*/  @!P0 LDG.E.U8 R163, desc[UR28][R166.64] ;  /* 0x0000001ca6a38981 */ /* 0x0080e4000c1e1100 */
[----:B0-----:R-:W-:Y:S02]  /*1d5e0*/  @!P0 IMAD.MOV.U32 R166, RZ, RZ, R170 ;  /* 0x000000ffffa68224 */ /* 0x001fe400078e00aa */
[----:B------:R-:W-:Y:S01]  /*1d5f0*/  @!P0 IMAD.MOV.U32 R167, RZ, RZ, R171 ;  /* 0x000000ffffa78224 */ /* 0x000fe200078e00ab */
[----:B------:R-:W3:Y:S04]  /*1d600*/  LDL R170, [R1+0x378] ;  /* 0x0003780001aa7983 */ /* 0x000ee80000100800 */
[----:B------:R-:W3:Y:S04]  /*1d610*/  LDL R171, [R1+0x374] ;  /* 0x0003740001ab7983 */ /* 0x000ee80000100800 */
[----:B----4-:R2:W4:Y:S02]  /*1d620*/  @!P0 LDG.E.U8 R165, desc[UR28][R168.64] ;  /* 0x0000001ca8a58981 */ /* 0x010524000c1e1100 */
[----:B--2---:R-:W-:-:S02]  /*1d630*/  @!P0 IMAD.MOV.U32 R168, RZ, RZ, R172 ;  /* 0x000000ffffa88224 */ /* 0x004fc400078e00ac */
[----:B------:R-:W2:Y:S01]  /*1d640*/  LDL R172, [R1+0x368] ;  /* 0x0003680001ac7983 */ /* 0x000ea20000100800 */
[----:B------:R-:W-:-:S03]  /*1d650*/  @!P0 IMAD.MOV.U32 R169, RZ, RZ, R173 ;  /* 0x000000ffffa98224 */ /* 0x000fc600078e00ad */
[----:B------:R-:W2:Y:S01]  /*1d660*/  LDL R173, [R1+0x364] ;  /* 0x0003640001ad7983 */ /* 0x000ea20000100800 */
[----:B------:R-:W-:-:S06]  /*1d670*/  PRMT R164, RZ, 0x7610, R164 ;  /* 0x00007610ffa47816 */ /* 0x000fcc00000000a4 */
[----:B------:R0:W4:Y:S02]  /*1d680*/  @!P0 LDG.E.U8 R164, desc[UR28][R166.64] ;  /* 0x0000001ca6a48981 */ /* 0x000124000c1e1100 */
[----:B0-----:R-:W-:Y:S02]  /*1d690*/  PRMT R166, RZ, 0x7610, R166 ;  /* 0x00007610ffa67816 */ /* 0x001fe400000000a6 */
[----:B------:R-:W-:-:S04]  /*1d6a0*/  PRMT R167, RZ, 0x7610, R167 ;  /* 0x00007610ffa77816 */ /* 0x000fc800000000a7 */
[----:B------:R0:W4:Y:S02]  /*1d6b0*/  @!P0 LDG.E.U8 R166, desc[UR28][R168.64] ;  /* 0x0000001ca8a68981 */ /* 0x000124000c1e1100 */
[----:B0-----:R-:W-:Y:S02]  /*1d6c0*/  @!P0 IMAD.MOV.U32 R168, RZ, RZ, R174 ;  /* 0x000000ffffa88224 */ /* 0x001fe400078e00ae */
[----:B------:R-:W-:Y:S01]  /*1d6d0*/  @!P0 IMAD.MOV.U32 R169, RZ, RZ, R175 ;  /* 0x000000ffffa98224 */ /* 0x000fe200078e00af */
[----:B------:R-:W4:Y:S04]  /*1d6e0*/  LDL R174, [R1+0x338] ;  /* 0x0003380001ae7983 */ /* 0x000f280000100800 */
[----:B------:R0:W4:Y:S04]  /*1d6f0*/  @!P0 LDG.E.U8 R167, desc[UR28][R168.64] ;  /* 0x0000001ca8a78981 */ /* 0x000128000c1e1100 */
[----:B------:R-:W4:Y:S01]  /*1d700*/  LDL R175, [R1+0x334] ;  /* 0x0003340001af7983 */ /* 0x000f220000100800 */
[----:B0-----:R-:W-:-:S02]  /*1d710*/  PRMT R168, RZ, 0x7610, R168 ;  /* 0x00007610ffa87816 */ /* 0x001fc400000000a8 */
[----:B------:R-:W-:-:S04]  /*1d720*/  PRMT R169, RZ, 0x7610, R169 ;  /* 0x00007610ffa97816 */ /* 0x000fc800000000a9 */
[----:B---3--:R0:W3:Y:S02]  /*1d730*/  @!P0 LDG.E.U8 R168, desc[UR28][R170.64] ;  /* 0x0000001caaa88981 */ /* 0x0080e4000c1e1100 */
[----:B0-----:R-:W-:Y:S02]  /*1d740*/  @!P0 IMAD.MOV.U32 R170, RZ, RZ, R178 ;  /* 0x000000ffffaa8224 */ /* 0x001fe400078e00b2 */
[----:B------:R-:W-:Y:S01]  /*1d750*/  @!P0 IMAD.MOV.U32 R171, RZ, RZ, R179 ;  /* 0x000000ffffab8224 */ /* 0x000fe200078e00b3 */
[----:B------:R-:W3:Y:S04]  /*1d760*/  LDL R178, [R1+0x2f8] ;  /* 0x0002f80001b27983 */ /* 0x000ee80000100800 */
[----:B------:R0:W3:Y:S04]  /*1d770*/  @!P0 LDG.E.U8 R169, desc[UR28][R170.64] ;  /* 0x0000001caaa98981 */ /* 0x0000e8000c1e1100 */
[----:B------:R-:W3:Y:S01]  /*1d780*/  LDL R179, [R1+0x2f4] ;  /* 0x0002f40001b37983 */ /* 0x000ee20000100800 */
[----:B0-----:R-:W-:-:S06]  /*1d790*/  PRMT R170, RZ, 0x7610, R170 ;  /* 0x00007610ffaa7816 */ /* 0x001fcc00000000aa */
[----:B--2---:R0:W2:Y:S02]  /*1d7a0*/  @!P0 LDG.E.U8 R170, desc[UR28][R172.64] ;  /* 0x0000001cacaa8981 */ /* 0x0040a4000c1e1100 */
[----:B0-----:R-:W-:Y:S02]  /*1d7b0*/  @!P0 IMAD.MOV.U32 R172, RZ, RZ, R176 ;  /* 0x000000ffffac8224 */ /* 0x001fe400078e00b0 */
[----:B------:R-:W-:Y:S01]  /*1d7c0*/  @!P0 IMAD.MOV.U32 R173, RZ, RZ, R177 ;  /* 0x000000ffffad8224 */ /* 0x000fe200078e00b1 */
[----:B------:R-:W3:Y:S04]  /*1d7d0*/  LDL R176, [R1+0x328] ;  /* 0x0003280001b07983 */ /* 0x000ee80000100800 */
[----:B------:R-:W3:Y:S01]  /*1d7e0*/  LDL R177, [R1+0x324] ;  /* 0x0003240001b17983 */ /* 0x000ee20000100800 */
[----:B------:R-:W-:-:S06]  /*1d7f0*/  PRMT R171, RZ, 0x7610, R171 ;  /* 0x00007610ffab7816 */ /* 0x000fcc00000000ab */
[----:B------:R0:W2:Y:S02]  /*1d800*/  @!P0 LDG.E.U8 R171, desc[UR28][R172.64] ;  /* 0x0000001cacab8981 */ /* 0x0000a4000c1e1100 */
[----:B0-----:R-:W-:Y:S02]  /*1d810*/  PRMT R172, RZ, 0x7610, R172 ;  /* 0x00007610ffac7816 */ /* 0x001fe400000000ac */
[----:B------:R-:W-:-:S04]  /*1d820*/  PRMT R173, RZ, 0x7610, R173 ;  /* 0x00007610ffad7816 */ /* 0x000fc800000000ad */
[----:B----4-:R0:W4:Y:S02]  /*1d830*/  @!P0 LDG.E.U8 R172, desc[UR28][R174.64] ;  /* 0x0000001caeac8981 */ /* 0x010124000c1e1100 */
[----:B0-----:R-:W-:Y:S02]  /*1d840*/  @!P0 IMAD.MOV.U32 R174, RZ, RZ, R180 ;  /* 0x000000ffffae8224 */ /* 0x001fe400078e00b4 */
[----:B------:R-:W-:Y:S01]  /*1d850*/  @!P0 IMAD.MOV.U32 R175, RZ, RZ, R181 ;  /* 0x000000ffffaf8224 */ /* 0x000fe200078e00b5 */
[----:B------:R-:W2:Y:S04]  /*1d860*/  LDL R180, [R1+0x2e8] ;  /* 0x0002e80001b47983 */ /* 0x000ea80000100800 */
[----:B------:R-:W2:Y:S04]  /*1d870*/  LDL R181, [R1+0x2e4] ;  /* 0x0002e40001b57983 */ /* 0x000ea80000100800 */
[----:B------:R0:W4:Y:S02]  /*1d880*/  @!P0 LDG.E.U8 R173, desc[UR28][R174.64] ;  /* 0x0000001caead8981 */ /* 0x000124000c1e1100 */
[----:B0-----:R-:W-:-:S06]  /*1d890*/  PRMT R174, RZ, 0x7610, R174 ;  /* 0x00007610ffae7816 */ /* 0x001fcc00000000ae */
[----:B---3--:R0:W3:Y:S02]  /*1d8a0*/  @!P0 LDG.E.U8 R174, desc[UR28][R176.64] ;  /* 0x0000001cb0ae8981 */ /* 0x0080e4000c1e1100 */
[----:B0-----:R-:W-:Y:S02]  /*1d8b0*/  @!P0 IMAD.MOV.U32 R176, RZ, RZ, R182 ;  /* 0x000000ffffb08224 */ /* 0x001fe400078e00b6 */
[----:B------:R-:W-:Y:S01]  /*1d8c0*/  @!P0 IMAD.MOV.U32 R177, RZ, RZ, R183 ;  /* 0x000000ffffb18224 */ /* 0x000fe200078e00b7 */
[----:B------:R-:W4:Y:S04]  /*1d8d0*/  LDL R182, [R1+0x2b8] ;  /* 0x0002b80001b67983 */ /* 0x000f280000100800 */
[----:B------:R-:W4:Y:S01]  /*1d8e0*/  LDL R183, [R1+0x2b4] ;  /* 0x0002b40001b77983 */ /* 0x000f220000100800 */
[----:B------:R-:W-:-:S06]  /*1d8f0*/  PRMT R175, RZ, 0x7610, R175 ;  /* 0x00007610ffaf7816 */ /* 0x000fcc00000000af */
[----:B------:R0:W3:Y:S02]  /*1d900*/  @!P0 LDG.E.U8 R175, desc[UR28][R176.64] ;  /* 0x0000001cb0af8981 */ /* 0x0000e4000c1e1100 */
[----:B0-----:R-:W-:Y:S02]  /*1d910*/  PRMT R176, RZ, 0x7610, R176 ;  /* 0x00007610ffb07816 */ /* 0x001fe400000000b0 */
[----:B------:R-:W-:-:S04]  /*1d920*/  PRMT R177, RZ, 0x7610, R177 ;  /* 0x00007610ffb17816 */ /* 0x000fc800000000b1 */
[----:B------:R0:W3:Y:S02]  /*1d930*/  @!P0 LDG.E.U8 R176, desc[UR28][R178.64] ;  /* 0x0000001cb2b08981 */ /* 0x0000e4000c1e1100 */
[----:B0-----:R-:W-:Y:S02]  /*1d940*/  @!P0 IMAD.MOV.U32 R178, RZ, RZ, R184 ;  /* 0x000000ffffb28224 */ /* 0x001fe400078e00b8 */
[----:B------:R-:W-:Y:S01]  /*1d950*/  @!P0 IMAD.MOV.U32 R179, RZ, RZ, R185 ;  /* 0x000000ffffb38224 */ /* 0x000fe200078e00b9 */
[----:B------:R-:W3:Y:S04]  /*1d960*/  LDL R184, [R1+0x2a8] ;  /* 0x0002a80001b87983 */ /* 0x000ee80000100800 */
[----:B------:R0:W3:Y:S04]  /*1d970*/  @!P0 LDG.E.U8 R177, desc[UR28][R178.64] ;  /* 0x0000001cb2b18981 */ /* 0x0000e8000c1e1100 */
[----:B------:R-:W3:Y:S01]  /*1d980*/  LDL R185, [R1+0x2a4] ;  /* 0x0002a40001b97983 */ /* 0x000ee20000100800 */
[----:B0-----:R-:W-:-:S02]  /*1d990*/  PRMT R178, RZ, 0x7610, R178 ;  /* 0x00007610ffb27816 */ /* 0x001fc400000000b2 */
[----:B------:R-:W-:-:S04]  /*1d9a0*/  PRMT R179, RZ, 0x7610, R179 ;  /* 0x00007610ffb37816 */ /* 0x000fc800000000b3 */
[----:B--2---:R0:W2:Y:S02]  /*1d9b0*/  @!P0 LDG.E.U8 R178, desc[UR28][R180.64] ;  /* 0x0000001cb4b28981 */ /* 0x0040a4000c1e1100 */
[----:B0-----:R-:W-:Y:S02]  /*1d9c0*/  @!P0 IMAD.MOV.U32 R180, RZ, RZ, R186 ;  /* 0x000000ffffb48224 */ /* 0x001fe400078e00ba */
[----:B------:R-:W-:Y:S01]  /*1d9d0*/  @!P0 IMAD.MOV.U32 R181, RZ, RZ, R187 ;  /* 0x000000ffffb58224 */ /* 0x000fe200078e00bb */
[----:B------:R-:W2:Y:S04]  /*1d9e0*/  LDL R186, [R1+0x278] ;  /* 0x0002780001ba7983 */ /* 0x000ea80000100800 */
[----:B------:R0:W2:Y:S04]  /*1d9f0*/  @!P0 LDG.E.U8 R179, desc[UR28][R180.64] ;  /* 0x0000001cb4b38981 */ /* 0x0000a8000c1e1100 */
[----:B------:R-:W2:Y:S01]  /*1da00*/  LDL R187, [R1+0x274] ;  /* 0x0002740001bb7983 */ /* 0x000ea20000100800 */
[----:B0-----:R-:W-:-:S06]  /*1da10*/  PRMT R180, RZ, 0x7610, R180 ;  /* 0x00007610ffb47816 */ /* 0x001fcc00000000b4 */
[----:B----4-:R0:W4:Y:S04]  /*1da20*/  @!P0 LDG.E.U8 R180, desc[UR28][R182.64] ;  /* 0x0000001cb6b48981 */ /* 0x010128000c1e1100 */
[----:B------:R-:W0:Y:S04]  /*1da30*/  LDL R182, [R1+0x2ac] ;  /* 0x0002ac0001b67983 */ /* 0x000e280000100800 */
[----:B------:R-:W0:Y:S01]  /*1da40*/  LDL R183, [R1+0x2b0] ;  /* 0x0002b00001b77983 */ /* 0x000e220000100800 */
[----:B------:R-:W-:Y:S02]  /*1da50*/  PRMT R181, RZ, 0x7610, R181 ;  /* 0x00007610ffb57816 */ /* 0x000fe400000000b5 */
[----:B0-----:R-:W-:-:S04]  /*1da60*/  @!P0 LOP3.LUT R183, R183, R182, RZ, 0x3c, !PT ;  /* 0x000000b6b7b78212 */ /* 0x001fc800078e3cff */
[----:B------:R-:W-:-:S04]  /*1da70*/  @!P0 LOP3.LUT R182, R183, R182, RZ, 0x3c, !PT ;  /* 0x000000b6b7b68212 */ /* 0x000fc800078e3cff */
[----:B------:R-:W-:-:S05]  /*1da80*/  @!P0 LOP3.LUT R183, R183, R182, RZ, 0x3c, !PT ;  /* 0x000000b6b7b78212 */ /* 0x000fca00078e3cff */
[----:B------:R0:W4:Y:S02]  /*1da90*/  @!P0 LDG.E.U8 R181, desc[UR28][R182.64] ;  /* 0x0000001cb6b58981 */ /* 0x000124000c1e1100 */
[----:B0-----:R-:W-:-:S06]  /*1daa0*/  PRMT R182, RZ, 0x7610, R182 ;  /* 0x00007610ffb67816 */ /* 0x001fcc00000000b6 */
[----:B---3--:R0:W3:Y:S04]  /*1dab0*/  @!P0 LDG.E.U8 R182, desc[UR28][R184.64] ;  /* 0x0000001cb8b68981 */ /* 0x0080e8000c1e1100 */
[----:B------:R-:W2:Y:S01]  /*1dac0*/  LDL R185, [R1+0x29c] ;  /* 0x00029c0001b97983 */ /* 0x000ea20000100800 */
[----:B------:R-:W-:Y:S01]  /*1dad0*/  PRMT R183, RZ, 0x7610, R183 ;  /* 0x00007610ffb77816 */ /* 0x000fe200000000b7 */
[----:B0-----:R-:W-:Y:S01]  /*1dae0*/  @!P0 IMAD.MOV.U32 R184, RZ, RZ, R251 ;  /* 0x000000ffffb88224 */ /* 0x001fe200078e00fb */
[----:B------:R-:W-:Y:S01]  /*1daf0*/  PRMT R188, RZ, 0x7610, R188 ;  /* 0x00007610ffbc7816 */ /* 0x000fe200000000bc */
[----:B------:R-:W4:Y:S04]  /*1db00*/  LDL R251, [R1+0x228] ;  /* 0x0002280001fb7983 */ /* 0x000f280000100800 */
[----:B--2---:R0:W2:Y:S02]  /*1db10*/  @!P0 LDG.E.U8 R183, desc[UR28][R184.64] ;  /* 0x0000001cb8b78981 */ /* 0x0040a4000c1e1100 */
[----:B0-----:R-:W-:-:S06]  /*1db20*/  PRMT R184, RZ, 0x7610, R184 ;  /* 0x00007610ffb87816 */ /* 0x001fcc00000000b8 */
[----:B------:R0:W3:Y:S04]  /*1db30*/  @!P0 LDG.E.U8 R184, desc[UR28][R186.64] ;  /* 0x0000001cbab88981 */ /* 0x0000e8000c1e1100 */
[----:B------:R-:W0:Y:S04]  /*1db40*/  LDL R186, [R1+0x26c] ;  /* 0x00026c0001ba7983 */ /* 0x000e280000100800 */
[----:B------:R-:W0:Y:S01]  /*1db50*/  LDL R187, [R1+0x270] ;  /* 0x0002700001bb7983 */ /* 0x000e220000100800 */
[----:B------:R-:W-:Y:S02]  /*1db60*/  PRMT R185, RZ, 0x7610, R185 ;  /* 0x00007610ffb97816 */ /* 0x000fe400000000b9 */
[----:B0-----:R-:W-:-:S04]  /*1db70*/  @!P0 LOP3.LUT R187, R187, R186, RZ, 0x3c, !PT ;  /* 0x000000babbbb8212 */ /* 0x001fc800078e3cff */
[----:B------:R-:W-:-:S04]  /*1db80*/  @!P0 LOP3.LUT R186, R187, R186, RZ, 0x3c, !PT ;  /* 0x000000babbba8212 */ /* 0x000fc800078e3cff */
[----:B------:R-:W-:-:S05]  /*1db90*/  @!P0 LOP3.LUT R187, R187, R186, RZ, 0x3c, !PT ;  /* 0x000000babbbb8212 */ /* 0x000fca00078e3cff */
[----:B------:R0:W2:Y:S02]  /*1dba0*/  @!P0 LDG.E.U8 R185, desc[UR28][R186.64] ;  /* 0x0000001cbab98981 */ /* 0x0000a4000c1e1100 */
[----:B0-----:R-:W-:-:S06]  /*1dbb0*/  PRMT R186, RZ, 0x7610, R186 ;  /* 0x00007610ffba7816 */ /* 0x001fcc00000000ba */
        /* <DEDUP_REMOVED lines=9> */
[----:B------:R-:W0:Y:S02]  /*1dc50*/  LDL R191, [R1+0x238] ;  /* 0x0002380001bf7983 */ /* 0x000e240000100800 */
        /* <DEDUP_REMOVED lines=11> */
[----:B------:R-:W3:Y:S01]  /*1dd10*/  LDL R191, [R1+0x224] ;  /* 0x0002240001bf7983 */ /* 0x000ee20000100800 */
[----:B------:R-:W-:Y:S01]  /*1dd20*/  PRMT R194, RZ, 0x7610, R194 ;  /* 0x00007610ffc27816 */ /* 0x000fe200000000c2 */
[----:B----4-:R-:W-:Y:S01]  /*1dd30*/  @!P0 IMAD.MOV.U32 R190, RZ, RZ, R251 ;  /* 0x000000ffffbe8224 */ /* 0x010fe200078e00fb */
[----:B------:R-:W-:Y:S01]  /*1dd40*/  PRMT R196, RZ, 0x7610, R196 ;  /* 0x00007610ffc47816 */ /* 0x000fe200000000c4 */
[----:B------:R-:W4:Y:S04]  /*1dd50*/  LDL R251, [R1+0x1b8] ;  /* 0x0001b80001fb7983 */ /* 0x000f280000100800 */
[----:B---3--:R0:W3:Y:S04]  /*1dd60*/  @!P0 LDG.E.U8 R194, desc[UR28][R190.64] ;  /* 0x0000001cbec28981 */ /* 0x0080e8000c1e1100 */
[----:B------:R-:W0:Y:S04]  /*1dd70*/  LDL R190, [R1+0x21c] ;  /* 0x00021c0001be7983 */ /* 0x000e280000100800 */
[----:B------:R-:W0:Y:S02]  /*1dd80*/  LDL R191, [R1+0x220] ;  /* 0x0002200001bf7983 */ /* 0x000e240000100800 */
[----:B0-----:R-:W-:-:S04]  /*1dd90*/  @!P0 LOP3.LUT R191, R191, R190, RZ, 0x3c, !PT ;  /* 0x000000bebfbf8212 */ /* 0x001fc800078e3cff */
        /* <DEDUP_REMOVED lines=31> */
[----:B------:R-:W2:Y:S01]  /*1df90*/  LDL R191, [R1+0x1b4] ;  /* 0x0001b40001bf7983 */ /* 0x000ea20000100800 */
[----:B------:R-:W-:Y:S01]  /*1dfa0*/  PRMT R206, RZ, 0x7610, R206 ;  /* 0x00007610ffce7816 */ /* 0x000fe200000000ce */
[----:B----4-:R-:W-:Y:S01]  /*1dfb0*/  @!P0 IMAD.MOV.U32 R190, RZ, RZ, R251 ;  /* 0x000000ffffbe8224 */ /* 0x010fe200078e00fb */
[----:B------:R-:W-:Y:S01]  /*1dfc0*/  PRMT R208, RZ, 0x7610, R208 ;  /* 0x00007610ffd07816 */ /* 0x000fe200000000d0 */
[----:B------:R-:W4:Y:S04]  /*1dfd0*/  LDL R251, [R1+0xb8] ;  /* 0x0000b80001fb7983 */ /* 0x000f280000100800 */
[----:B--2---:R0:W2:Y:S04]  /*1dfe0*/  @!P0 LDG.E.U8 R206, desc[UR28][R190.64] ;  /* 0x0000001cbece8981 */ /* 0x0040a8000c1e1100 */
        /* <DEDUP_REMOVED lines=39> */
[----:B------:R0:W-:Y:S04]  /*1e260*/  STL [R1+0xb70], R6 ;  /* 0x000b700601007387 */ /* 0x0001e80000100800 */
[----:B---3--:R1:W3:Y:S02]  /*1e270*/  @!P0 LDG.E.U8 R218, desc[UR28][R190.64] ;  /* 0x0000001cbeda8981 */ /* 0x0082e4000c1e1100 */
[----:B-1----:R-:W-:-:S02]  /*1e280*/  @!P0 IMAD.MOV.U32 R190, RZ, RZ, R6 ;  /* 0x000000ffffbe8224 */ /* 0x002fc400078e0006 */
[----:B------:R-:W-:Y:S01]  /*1e290*/  @!P0 IMAD.MOV.U32 R191, RZ, RZ, R7 ;  /* 0x000000ffffbf8224 */ /* 0x000fe200078e0007 */
[----:B0-----:R-:W2:Y:S04]  /*1e2a0*/  LDL R6, [R1+0xac] ;  /* 0x0000ac0001067983 */ /* 0x001ea80000100800 */
[----:B------:R0:W-:Y:S04]  /*1e2b0*/  STL [R1+0xb6c], R7 ;  /* 0x000b6c0701007387 */ /* 0x0001e80000100800 */
[----:B------:R1:W3:Y:S04]  /*1e2c0*/  @!P0 LDG.E.U8 R220, desc[UR28][R190.64] ;  /* 0x0000001cbedc8981 */ /* 0x0002e8000c1e1100 */
[----:B0-----:R-:W3:Y:S04]  /*1e2d0*/  LDL.LU R7, [R1+0xa4] ;  /* 0x0000a40001077983 */ /* 0x001ee80000300800 */
[----:B------:R-:W1:Y:S04]  /*1e2e0*/  LDL R190, [R1+0x16c] ;  /* 0x00016c0001be7983 */ /* 0x000e680000100800 */
[----:B------:R-:W1:Y:S01]  /*1e2f0*/  LDL R191, [R1+0x170] ;  /* 0x0001700001bf7983 */ /* 0x000e620000100800 */
[----:B------:R-:W-:-:S02]  /*1e300*/  PRMT R222, RZ, 0x7610, R222 ;  /* 0x00007610ffde7816 */ /* 0x000fc400000000de */
        /* <DEDUP_REMOVED lines=15> */
[----:B------:R-:W-:Y:S02]  /*1e400*/  PRMT R230, RZ, 0x7610, R230 ;  /* 0x00007610ffe67816 */ /* 0x000fe400000000e6 */
[----:B0-----:R-:W-:-:S04]  /*1e410*/  @!P0 LOP3.LUT R191, R191, R190, RZ, 0x3c, !PT ;  /* 0x000000bebfbf8212 */ /* 0x001fc800078e3cff */
[----:B------:R-:W-:-:S04]  /*1e420*/  @!P0 LOP3.LUT R190, R191, R190, RZ, 0x3c, !PT ;  /* 0x000000bebfbe8212 */ /* 0x000fc800078e3cff */
[----:B------:R-:W-:-:S05]  /*1e430*/  @!P0 LOP3.LUT R191, R191, R190, RZ, 0x3c, !PT ;  /* 0x000000bebfbf8212 */ /* 0x000fca00078e3cff */
[----:B------:R4:W3:Y:S02]  /*1e440*/  @!P0 LDG.E.U8 R226, desc[UR28][R190.64] ;  /* 0x0000001cbee28981 */ /* 0x0008e4000c1e1100 */
[----:B----4-:R-:W-:Y:S02]  /*1e450*/  @!P0 IMAD.MOV.U32 R190, RZ, RZ, R251 ;  /* 0x000000ffffbe8224 */ /* 0x010fe400078e00fb */
[----:B--2---:R-:W-:Y:S01]  /*1e460*/  @!P0 IMAD.MOV.U32 R191, RZ, RZ, R6 ;  /* 0x000000ffffbf8224 */ /* 0x004fe200078e0006 */
[----:B------:R-:W2:Y:S04]  /*1e470*/  LDL R251, [R1+0xe8] ;  /* 0x0000e80001fb7983 */ /* 0x000ea80000100800 */
[----:B------:R0:W4:Y:S04]  /*1e480*/  @!P0 LDG.E.U8 R228, desc[UR28][R190.64] ;  /* 0x0000001cbee48981 */ /* 0x000128000c1e1100 */
[----:B------:R-:W4:Y:S04]  /*1e490*/  LDL.LU R6, [R1+0xa0] ;  /* 0x0000a00001067983 */ /* 0x000f280000300800 */
[----:B------:R1:W-:Y:S01]  /*1e4a0*/  STL [R1+0xb78], R3 ;  /* 0x000b780301007387 */ /* 0x0003e20000100800 */
[----:B0-----:R-:W-:-:S02]  /*1e4b0*/  @!P0 IMAD.MOV.U32 R190, RZ, RZ, R3 ;  /* 0x000000ffffbe8224 */ /* 0x001fc400078e0003 */
[----:B------:R-:W-:-:S05]  /*1e4c0*/  @!P0 IMAD.MOV.U32 R191, RZ, RZ, R8 ;  /* 0x000000ffffbf8224 */ /* 0x000fca00078e0008 */
[----:B------:R0:W4:Y:S04]  /*1e4d0*/  @!P0 LDG.E.U8 R230, desc[UR28][R190.64] ;  /* 0x0000001cbee68981 */ /* 0x000128000c1e1100 */
[----:B-1----:R-:W4:Y:S04]  /*1e4e0*/  LDL.LU R3, [R1+0xdc] ;  /* 0x0000dc0001037983 */ /* 0x002f280000300800 */
[----:B------:R1:W-:Y:S04]  /*1e4f0*/  STL [R1+0xb74], R8 ;  /* 0x000b740801007387 */ /* 0x0003e80000100800 */
[----:B-1----:R-:W3:Y:S04]  /*1e500*/  LDL.LU R8, [R1+0xa8] ;  /* 0x0000a80001087983 */ /* 0x002ee80000300800 */
[----:B------:R-:W0:Y:S04]  /*1e510*/  LDL R190, [R1+0x164] ;  /* 0x0001640001be7983 */ /* 0x000e280000100800 */
[----:B------:R-:W0:Y:S01]  /*1e520*/  LDL R191, [R1+0x168] ;  /* 0x0001680001bf7983 */ /* 0x000e220000100800 */
[----:B------:R-:W-:-:S02]  /*1e530*/  PRMT R232, RZ, 0x7610, R232 ;  /* 0x00007610ffe87816 */ /* 0x000fc400000000e8 */
[----:B0-----:R-:W-:-:S04]  /*1e540*/  @!P0 LOP3.LUT R191, R191, R190, RZ, 0x3c, !PT ;  /* 0x000000bebfbf8212 */ /* 0x001fc800078e3cff */
[----:B------:R-:W-:-:S04]  /*1e550*/  @!P0 LOP3.LUT R190, R191, R190, RZ, 0x3c, !PT ;  /* 0x000000bebfbe8212 */ /* 0x000fc800078e3cff */
[----:B------:R-:W-:-:S05]  /*1e560*/  @!P0 LOP3.LUT R191, R191, R190, RZ, 0x3c, !PT ;  /* 0x000000bebfbf8212 */ /* 0x000fca00078e3cff */
[----:B------:R0:W4:Y:S04]  /*1e570*/  @!P0 LDG.E.U8 R232, desc[UR28][R190.64] ;  /* 0x0000001cbee88981 */ /* 0x000128000c1e1100 */
[----:B------:R-:W0:Y:S04]  /*1e580*/  LDL R190, [R1+0x124] ;  /* 0x0001240001be7983 */ /* 0x000e280000100800 */
[----:B------:R-:W0:Y:S01]  /*1e590*/  LDL R191, [R1+0x128] ;  /* 0x0001280001bf7983 */ /* 0x000e220000100800 */
[----:B------:R-:W-:Y:S02]  /*1e5a0*/  PRMT R234, RZ, 0x7610, R234 ;  /* 0x00007610ffea7816 */ /* 0x000fe400000000ea */
[----:B0-----:R-:W-:-:S04]  /*1e5b0*/  @!P0 LOP3.LUT R191, R191, R190, RZ, 0x3c, !PT ;  /* 0x000000bebfbf8212 */ /* 0x001fc800078e3cff */
[----:B------:R-:W-:-:S04]  /*1e5c0*/  @!P0 LOP3.LUT R190, R191, R190, RZ, 0x3c, !PT ;  /* 0x000000bebfbe8212 */ /* 0x000fc800078e3cff */
[----:B------:R-:W-:-:S05]  /*1e5d0*/  @!P0 LOP3.LUT R191, R191, R190, RZ, 0x3c, !PT ;  /* 0x000000bebfbf8212 */ /* 0x000fca00078e3cff */
[----:B------:R2:W4:Y:S04]  /*1e5e0*/  @!P0 LDG.E.U8 R234, desc[UR28][R190.64] ;  /* 0x0000001cbeea8981 */ /* 0x000528000c1e1100 */
[----:B------:R-:W4:Y:S01]  /*1e5f0*/  LDL R191, [R1+0xe4] ;  /* 0x0000e40001bf7983 */ /* 0x000f220000100800 */
[----:B------:R-:W-:Y:S01]  /*1e600*/  PRMT R236, RZ, 0x7610, R236 ;  /* 0x00007610ffec7816 */ /* 0x000fe200000000ec */
[----:B--2---:R-:W-:Y:S01]  /*1e610*/  @!P0 IMAD.MOV.U32 R190, RZ, RZ, R251 ;  /* 0x000000ffffbe8224 */ /* 0x004fe200078e00fb */
[----:B------:R-:W-:Y:S01]  /*1e620*/  PRMT R238, RZ, 0x7610, R238 ;  /* 0x00007610ffee7816 */ /* 0x000fe200000000ee */
[----:B------:R-:W2:Y:S01]  /*1e630*/  LDL R251, [R1+0x160] ;  /* 0x0001600001fb7983 */ /* 0x000ea20000100800 */
[----:B------:R-:W-:-:S03]  /*1e640*/  PRMT R240, RZ, 0x7610, R240 ;  /* 0x00007610fff07816 */ /* 0x000fc600000000f0 */
[----:B---3--:R0:W-:Y:S04]  /*1e650*/  STL [R1+0xb80], R8 ;  /* 0x000b800801007387 */ /* 0x0081e80000100800 */
[----:B----4-:R1:W3:Y:S02]  /*1e660*/  @!P0 LDG.E.U8 R236, desc[UR28][R190.64] ;  /* 0x0000001cbeec8981 */ /* 0x0102e4000c1e1100 */
[----:B-1----:R-:W-:Y:S02]  /*1e670*/  @!P0 IMAD.MOV.U32 R190, RZ, RZ, R8 ;  /* 0x000000ffffbe8224 */ /* 0x002fe400078e0008 */
[----:B------:R-:W-:Y:S01]  /*1e680*/  @!P0 IMAD.MOV.U32 R191, RZ, RZ, R7 ;  /* 0x000000ffffbf8224 */ /* 0x000fe200078e0007 */
[----:B0-----:R-:W4:Y:S04]  /*1e690*/  LDL.LU R8, [R1+0x11c] ;  /* 0x00011c0001087983 */ /* 0x001f280000300800 */
[----:B------:R0:W3:Y:S04]  /*1e6a0*/  @!P0 LDG.E.U8 R238, desc[UR28][R190.64] ;  /* 0x0000001cbeee8981 */ /* 0x0000e8000c1e1100 */
[----:B------:R1:W-:Y:S01]  /*1e6b0*/  STL [R1+0xb7c], R7 ;  /* 0x000b7c0701007387 */ /* 0x0003e20000100800 */
[----:B0-----:R-:W-:-:S02]  /*1e6c0*/  @!P0 IMAD.MOV.U32 R190, RZ, RZ, R4 ;  /* 0x000000ffffbe8224 */ /* 0x001fc400078e0004 */
[----:B------:R-:W-:Y:S01]  /*1e6d0*/  @!P0 IMAD.MOV.U32 R191, RZ, RZ, R9 ;  /* 0x000000ffffbf8224 */ /* 0x000fe200078e0009 */
[----:B-1----:R-:W3:Y:S04]  /*1e6e0*/  LDL.LU R7, [R1+0xe0] ;  /* 0x0000e00001077983 */ /* 0x002ee80000300800 */
[----:B------:R0:W-:Y:S04]  /*1e6f0*/  STL [R1+0xb88], R4 ;  /* 0x000b880401007387 */ /* 0x0001e80000100800 */
[----:B------:R1:W3:Y:S04]  /*1e700*/  @!P0 LDG.E.U8 R240, desc[UR28][R190.64] ;  /* 0x0000001cbef08981 */ /* 0x0002e8000c1e1100 */
[----:B0-----:R-:W4:Y:S04]  /*1e710*/  LDL.LU R4, [R1+0x15c] ;  /* 0x00015c0001047983 */ /* 0x001f280000300800 */
[----:B------:R0:W-:Y:S04]  /*1e720*/  STL [R1+0xb84], R9 ;  /* 0x000b840901007387 */ /* 0x0001e80000100800 */
[----:B0-----:R-:W3:Y:S04]  /*1e730*/  LDL.LU R9, [R1+0x120] ;  /* 0x0001200001097983 */ /* 0x001ee80000300800 */
[----:B------:R-:W1:Y:S04]  /*1e740*/  LDL R190, [R1+0x19c] ;  /* 0x00019c0001be7983 */ /* 0x000e680000100800 */
[----:B------:R-:W1:Y:S01]  /*1e750*/  LDL R191, [R1+0x1a0] ;  /* 0x0001a00001bf7983 */ /* 0x000e620000100800 */
[----:B------:R-:W-:-:S02]  /*1e760*/  PRMT R242, RZ, 0x7610, R242 ;  /* 0x00007610fff27816 */ /* 0x000fc400000000f2 */
[----:B------:R-:W-:Y:S02]  /*1e770*/  PRMT R244, RZ, 0x7610, R244 ;  /* 0x00007610fff47816 */ /* 0x000fe400000000f4 */
[----:B------:R-:W-:Y:S02]  /*1e780*/  PRMT R246, RZ, 0x7610, R246 ;  /* 0x00007610fff67816 */ /* 0x000fe400000000f6 */
[----:B------:R-:W-:Y:S02]  /*1e790*/  PRMT R248, RZ, 0x7610, R248 ;  /* 0x00007610fff87816 */ /* 0x000fe400000000f8 */
[----:B------:R-:W-:Y:S02]  /*1e7a0*/  PRMT R250, RZ, 0x7610, R250 ;  /* 0x00007610fffa7816 */ /* 0x000fe400000000fa */
[----:B------:R-:W-:Y:S02]  /*1e7b0*/  PRMT R252, RZ, 0x7610, R252 ;  /* 0x00007610fffc7816 */ /* 0x000fe400000000fc */
[----:B-1----:R-:W-:-:S04]  /*1e7c0*/  @!P0 LOP3.LUT R191, R191, R190, RZ, 0x3c, !PT ;  /* 0x000000bebfbf8212 */ /* 0x002fc800078e3cff */
[----:B------:R-:W-:-:S04]  /*1e7d0*/  @!P0 LOP3.LUT R190, R191, R190, RZ, 0x3c, !PT ;  /* 0x000000bebfbe8212 */ /* 0x000fc800078e3cff */
[----:B------:R-:W-:-:S05]  /*1e7e0*/  @!P0 LOP3.LUT R191, R191, R190, RZ, 0x3c, !PT ;  /* 0x000000bebfbf8212 */ /* 0x000fca00078e3cff */
[----:B------:R2:W3:Y:S02]  /*1e7f0*/  @!P0 LDG.E.U8 R242, desc[UR28][R190.64] ;  /* 0x0000001cbef28981 */ /* 0x0004e4000c1e1100 */
[----:B--2---:R-:W-:Y:S02]  /*1e800*/  @!P0 IMAD.MOV.U32 R190, RZ, RZ, R251 ;  /* 0x000000ffffbe8224 */ /* 0x004fe400078e00fb */
[----:B------:R-:W0:Y:S01]  /*1e810*/  S2R R251, SR_TID.X ;  /* 0x0000000000fb7919 */ /* 0x000e220000002100 */
[----:B----4-:R-:W-:-:S05]  /*1e820*/  @!P0 IMAD.MOV.U32 R191, RZ, RZ, R4 ;  /* 0x000000ffffbf8224 */ /* 0x010fca00078e0004 */
[----:B------:R3:W2:Y:S02]  /*1e830*/  @!P0 LDG.E.U8 R244, desc[UR28][R190.64] ;  /* 0x0000001cbef48981 */ /* 0x0006a4000c1e1100 */
[----:B---3--:R-:W-:Y:S02]  /*1e840*/  @!P0 IMAD.MOV.U32 R190, RZ, RZ, R9 ;  /* 0x000000ffffbe8224 */ /* 0x008fe400078e0009 */
[----:B------:R-:W-:-:S05]  /*1e850*/  @!P0 IMAD.MOV.U32 R191, RZ, RZ, R8 ;  /* 0x000000ffffbf8224 */ /* 0x000fca00078e0008 */
[----:B------:R1:W3:Y:S02]  /*1e860*/  @!P0 LDG.E.U8 R246, desc[UR28][R190.64] ;  /* 0x0000001cbef68981 */ /* 0x0002e4000c1e1100 */
[----:B-1----:R-:W-:Y:S02]  /*1e870*/  @!P0 IMAD.MOV.U32 R190, RZ, RZ, R7 ;  /* 0x000000ffffbe8224 */ /* 0x002fe400078e0007 */
[----:B------:R-:W-:-:S05]  /*1e880*/  @!P0 IMAD.MOV.U32 R191, RZ, RZ, R3 ;  /* 0x000000ffffbf8224 */ /* 0x000fca00078e0003 */
[----:B------:R1:W4:Y:S01]  /*1e890*/  @!P0 LDG.E.U8 R248, desc[UR28][R190.64] ;  /* 0x0000001cbef88981 */ /* 0x000322000c1e1100 */
[----:B0-----:R-:W-:Y:S01]  /*1e8a0*/  LOP3.LUT R251, R251, 0x7f, RZ, 0xc0, !PT ;  /* 0x0000007ffbfb7812 */ /* 0x001fe200078ec0ff */
[----:B-1----:R-:W-:Y:S02]  /*1e8b0*/  @!P0 IMAD.MOV.U32 R190, RZ, RZ, R6 ;  /* 0x000000ffffbe8224 */ /* 0x002fe400078e0006 */
[----:B------:R-:W-:Y:S01]  /*1e8c0*/  @!P0 IMAD.MOV.U32 R191, RZ, RZ, R2 ;  /* 0x000000ffffbf8224 */ /* 0x000fe200078e0002 */
[----:B------:R-:W-:-:S04]  /*1e8d0*/  LOP3.LUT R251, R251, 0x40, RZ, 0x3c, !PT ;  /* 0x00000040fbfb7812 */ /* 0x000fc800078e3cff */
[----:B------:R0:W4:Y:S02]  /*1e8e0*/  @!P0 LDG.E.U8 R250, desc[UR28][R190.64] ;  /* 0x0000001cbefa8981 */ /* 0x000124000c1e1100 */
[----:B0-----:R-:W-:Y:S02]  /*1e8f0*/  @!P0 IMAD.MOV.U32 R190, RZ, RZ, R5 ;  /* 0x000000ffffbe8224 */ /* 0x001fe400078e0005 */
[----:B------:R-:W-:Y:S01]  /*1e900*/  @!P0 IMAD.MOV.U32 R191, RZ, RZ, R0 ;  /* 0x000000ffffbf8224 */ /* 0x000fe200078e0000 */
[----:B------:R0:W-:Y:S04]  /*1e910*/  STS.U8 [R251+UR7+0x1e00], R225 ;  /* 0x001e00e1fb007988 */ /* 0x0001e80008000007 */
[----:B------:R-:W4:Y:S04]  /*1e920*/  @!P0 LDG.E.U8 R252, desc[UR28][R190.64] ;  /* 0x0000001cbefc8981 */ /* 0x000f28000c1e1100 */
[----:B------:R-:W2:Y:S04]  /*1e930*/  LDL.LU R190, [R1+0x10] ;  /* 0x0000100001be7983 */ /* 0x000ea80000300800 */
[----:B------:R-:W3:Y:S04]  /*1e940*/  LDL.LU R191, [R1+0x4] ;  /* 0x0000040001bf7983 */ /* 0x000ee80000300800 */
[----:B0-----:R-:W4:Y:S04]  /*1e950*/  LDL.LU R225, [R1+0x1c] ;  /* 0x00001c0001e17983 */ /* 0x001f280000300800 */
[----:B------:R0:W-:Y:S02]  /*1e960*/  STS.U8 [R251+UR7+0x2200], R217 ;  /* 0x002200d9fb007988 */ /* 0x0001e40008000007 */
[----:B0-----:R-:W0:Y:S02]  /*1e970*/  S2R R217, SR_TID.X ;  /* 0x0000000000d97919 */ /* 0x001e240000002100 */
[----:B------:R-:W3:Y:S01]  /*1e980*/  LDL.LU R251, [R1+0xb8c] ;  /* 0x000b8c0001fb7983 */ /* 0x000ee20000300800 */
[----:B0-----:R-:W-:-:S04]  /*1e990*/  LOP3.LUT R217, R217, 0x7f, RZ, 0xc0, !PT ;  /* 0x0000007fd9d97812 */ /* 0x001fc800078ec0ff */
[----:B------:R-:W-:-:S05]  /*1e9a0*/  LOP3.LUT R217, R217, 0x40, RZ, 0x3c, !PT ;  /* 0x00000040d9d97812 */ /* 0x000fca00078e3cff */
[----:B------:R0:W-:Y:S02]  /*1e9b0*/  STS.U8 [R217+UR7+0x2600], R209 ;  /* 0x002600d1d9007988 */ /* 0x0001e40008000007 */
[----:B0-----:R-:W0:Y:S02]  /*1e9c0*/  S2R R209, SR_TID.X ;  /* 0x0000000000d17919 */ /* 0x001e240000002100 */
        /* <DEDUP_REMOVED lines=10> */
[----:B0-----:R-:W-:-:S03]  /*1ea70*/  LOP3.LUT R209, R209, 0x7f, RZ, 0xc0, !PT ;  /* 0x0000007fd1d17812 */ /* 0x001fc600078ec0ff */
        /* <DEDUP_REMOVED lines=13> */
[----:B0-----:R-:W3:Y:S04]  /*1eb50*/  LDL.LU R217, [R1+0x18] ;  /* 0x0000180001d97983 */ /* 0x001ee80000300800 */
[----:B----4-:R-:W-:Y:S04]  /*1eb60*/  STS.U8 [R209+UR7+0x280], R225 ;  /* 0x000280e1d1007988 */ /* 0x010fe80008000007 */
[----:B--2---:R0:W-:Y:S04]  /*1eb70*/  STS.U8 [R209+UR7+0x680], R190 ;  /* 0x000680bed1007988 */ /* 0x0041e80008000007 */
[----:B---3--:R1:W-:Y:S04]  /*1eb80*/  STS.U8 [R209+UR7+0xa80], R191 ;  /* 0x000a80bfd1007988 */ /* 0x0083e80008000007 */
[----:B0-----:R-:W2:Y:S04]  /*1eb90*/  LDL.LU R190, [R1+0xc] ;  /* 0x00000c0001be7983 */ /* 0x001ea80000300800 */
[----:B-1----:R-:W3:Y:S01]  /*1eba0*/  LDL.LU R191, [R1] ;  /* 0x0000000001bf7983 */ /* 0x002ee20000300800 */
[----:B------:R-:W0:Y:S03]  /*1ebb0*/  S2R R225, SR_TID.X ;  /* 0x0000000000e17919 */ /* 0x000e260000002100 */
        /* <DEDUP_REMOVED lines=32> */
[----:B--2---:R0:W-:Y:S04]  /*1edc0*/  STS.U8 [R16+UR7+0x700], R190 ;  /* 0x000700be10007988 */ /* 0x0041e80008000007 */
[----:B---3--:R1:W-:Y:S04]  /*1edd0*/  STS.U8 [R16+UR7+0xb00], R191 ;  /* 0x000b00bf10007988 */ /* 0x0083e80008000007 */
[----:B0-----:R-:W2:Y:S04]  /*1ede0*/  LDL.LU R190, [R1+0x14] ;  /* 0x0000140001be7983 */ /* 0x001ea80000300800 */
[----:B-1----:R-:W3:Y:S04]  /*1edf0*/  LDL.LU R191, [R1+0x8] ;  /* 0x0000080001bf7983 */ /* 0x002ee80000300800 */
[----:B------:R-:W4:Y:S04]  /*1ee00*/  LDL.LU R20, [R1+0x44c] ;  /* 0x00044c0001147983 */ /* 0x000f280000300800 */
[----:B------:R-:W4:Y:S04]  /*1ee10*/  LDL.LU R209, [R1+0x63c] ;  /* 0x00063c0001d17983 */ /* 0x000f280000300800 */
        /* <DEDUP_REMOVED lines=28> */
[----:B------:R0:W-:Y:S01]  /*1efe0*/  STS.U8 [R16+UR7+0x7f00], R240 ;  /* 0x007f00f010007988 */ /* 0x0001e20008000007 */
[----:B------:R-:W-:-:S03]  /*1eff0*/  LOP3.LUT R12, R225, 0x70, RZ, 0x3c, !PT ;  /* 0x00000070e10c7812 */ /* 0x000fc600078e3cff */
[----:B0-----:R-:W4:Y:S04]  /*1f000*/  LDL.LU R16, [R1+0x638] ;  /* 0x0006380001107983 */ /* 0x001f280000300800 */
[----:B------:R-:W4:Y:S04]  /*1f010*/  LDL.LU R193, [R1+0x644] ;  /* 0x0006440001c17983 */ /* 0x000f280000300800 */
[----:B------:R-:W4:Y:S04]  /*1f020*/  LDL.LU R217, [R1+0x634] ;  /* 0x0006340001d97983 */ /* 0x000f280000300800 */
[----:B------:R-:W4:Y:S04]  /*1f030*/  LDL.LU R225, [R1+0x630] ;  /* 0x0006300001e17983 */ /* 0x000f280000300800 */
[----:B--2---:R0:W-:Y:S04]  /*1f040*/  STS.U8 [R12+UR7+0x380], R190 ;  /* 0x000380be0c007988 */ /* 0x0041e80008000007 */
[----:B---3--:R1:W-:Y:S04]  /*1f050*/  STS.U8 [R12+UR7+0x780], R191 ;  /* 0x000780bf0c007988 */ /* 0x0083e80008000007 */
        /* <DEDUP_REMOVED lines=9> */
[----:B0-----:R-:W2:Y:S04]  /*1f0f0*/  LDL.LU R190, [R1+0x628] ;  /* 0x0006280001be7983 */ /* 0x001ea80000300800 */
[----:B------:R-:W-:Y:S04]  /*1f100*/  STS.U8 [R12+UR7+0x2f80], R11 ;  /* 0x002f800b0c007988 */ /* 0x000fe80008000007 */
[----:B------:R-:W-:Y:S04]  /*1f110*/  STS.U8 [R12+UR7+0x3380], R15 ;  /* 0x0033800f0c007988 */ /* 0x000fe80008000007 */
[----:B------:R-:W-:Y:S04]  /*1f120*/  STS.U8 [R12+UR7+0x3780], R19 ;  /* 0x003780130c007988 */ /* 0x000fe80008000007 */
[----:B------:R-:W-:Y:S04]  /*1f130*/  STS.U8 [R12+UR7+0x3b80], R23 ;  /* 0x003b80170c007988 */ /* 0x000fe80008000007 */
[----:B------:R-:W-:Y:S04]  /*1f140*/  STS.U8 [R12+UR7+0x3f80], R155 ;  /* 0x003f809b0c007988 */ /* 0x000fe80008000007 */
[----:B------:R-:W-:Y:S04]  /*1f150*/  STS.U8 [R12+UR7+0x4380], R159 ;  /* 0x0043809f0c007988 */ /* 0x000fe80008000007 */
[----:B-1----:R-:W3:Y:S04]  /*1f160*/  LDL.LU R191, [R1+0x640] ;  /* 0x0006400001bf7983 */ /* 0x002ee80000300800 */
        /* <DEDUP_REMOVED lines=9> */
[----:B------:R-:W3:Y:S04]  /*1f200*/  LDL.LU R201, [R1+0x618] ;  /* 0x0006180001c97983 */ /* 0x000ee80000300800 */
[----:B------:R-:W-:Y:S01]  /*1f210*/  STS.U8 [R12+UR7+0x6b80], R242 ;  /* 0x006b80f20c007988 */ /* 0x000fe20008000007 */
[----:B----4-:R-:W-:-:S03]  /*1f220*/  IADD3 R20, P6, R20, UR17, RZ ;  /* 0x0000001114147c10 */ /* 0x010fc6000ffde0ff */
[----:B------:R-:W-:Y:S04]  /*1f230*/  STS.U8 [R12+UR7+0x6f80], R244 ;  /* 0x006f80f40c007988 */ /* 0x000fe80008000007 */
[----:B------:R-:W-:Y:S04]  /*1f240*/  STS.U8 [R12+UR7+0x7380], R246 ;  /* 0x007380f60c007988 */ /* 0x000fe80008000007 */
[----:B------:R-:W-:Y:S01]  /*1f250*/  STS.U8 [R12+UR7+0x7780], R248 ;  /* 0x007780f80c007988 */ /* 0x000fe20008000007 */
[----:B------:R-:W-:-:S03]  /*1f260*/  IADD3 R209, P2, R209, UR17, RZ ;  /* 0x00000011d1d17c10 */ /* 0x000fc6000ff5e0ff */
[----:B------:R-:W-:Y:S04]  /*1f270*/  STS.U8 [R12+UR7+0x7b80], R250 ;  /* 0x007b80fa0c007988 */ /* 0x000fe80008000007 */
[----:B------:R0:W-:Y:S01]  /*1f280*/  STS.U8 [R12+UR7+0x7f80], R252 ;  /* 0x007f80fc0c007988 */ /* 0x0001e20008000007 */
[----:B------:R-:W-:Y:S01]  /*1f290*/  IADD3 R16, P4, R16, UR17, RZ ;  /* 0x0000001110107c10 */ /* 0x000fe2000ff9e0ff */
[----:B------:R1:W-:Y:S06]  /*1f2a0*/  MEMBAR.ALL.CTA ;  /* 0x0000000000007992 */ /* 0x0003ec0000008000 */
[----:B-1----:R-:W1:Y:S04]  /*1f2b0*/  FENCE.VIEW.ASYNC.S ;  /* 0x00000000000073c6 */ /* 0x002e680000000000 */
[----:B0-----:R-:W4:Y:S04]  /*1f2c0*/  LDL.LU R12, [R1+0x440] ;  /* 0x00044000010c7983 */ /* 0x001f280000300800 */
[----:B------:R-:W4:Y:S04]  /*1f2d0*/  LDL.LU R212, [R1+0x610] ;  /* 0x0006100001d47983 */ /* 0x000f280000300800 */
[----:B------:R0:W-:Y:S04]  /*1f2e0*/  STL [R1+0x44c], R20 ;  /* 0x00044c1401007387 */ /* 0x0001e80000100800 */
[----:B0-----:R-:W4:Y:S04]  /*1f2f0*/  LDL.LU R20, [R1+0x448] ;  /* 0x0004480001147983 */ /* 0x001f280000300800 */
[----:B------:R0:W-:Y:S01]  /*1f300*/  STL [R1+0x63c], R209 ;  /* 0x00063cd101007387 */ /* 0x0001e20000100800 */
[----:B------:R-:W-:-:S02]  /*1f310*/  IADD3 R193, P0, R193, UR17, RZ ;  /* 0x00000011c1c17c10 */ /* 0x000fc4000ff1e0ff */
[----:B------:R-:W-:Y:S01]  /*1f320*/  IADD3 R217, P3, R217, UR17, RZ ;  /* 0x00000011d9d97c10 */ /* 0x000fe2000ff7e0ff */
[----:B-1----:R-:W-:Y:S06]  /*1f330*/  BAR.SYNC.DEFER_BLOCKING 0x0 ;  /* 0x0000000000007b1d */ /* 0x002fec0000010000 */
[----:B0-----:R-:W4:Y:S04]  /*1f340*/  LDL.LU R209, [R1+0x608] ;  /* 0x0006080001d17983 */ /* 0x001f280000300800 */
[----:B------:R-:W4:Y:S04]  /*1f350*/  LDL.LU R206, [R1+0x444] ;  /* 0x0004440001ce7983 */ /* 0x000f280000300800 */
[----:B------:R-:W4:Y:S04]  /*1f360*/  LDL.LU R198, [R1+0x600] ;  /* 0x0006000001c67983 */ /* 0x000f280000300800 */
[----:B------:R-:W-:Y:S04]  /*1f370*/  STL [R1+0x638], R16 ;  /* 0x0006381001007387 */ /* 0x000fe80000100800 */
[----:B------:R0:W-:Y:S01]  /*1f380*/  STL [R1+0x644], R193 ;  /* 0x000644c101007387 */ /* 0x0001e20000100800 */
[----:B------:R-:W-:-:S03]  /*1f390*/  IADD3 R225, P1, R225, UR17, RZ ;  /* 0x00000011e1e17c10 */ /* 0x000fc6000ff3e0ff */
[----:B0-----:R-:W4:Y:S04]  /*1f3a0*/  LDL.LU R193, [R1+0x43c] ;  /* 0x00043c0001c17983 */ /* 0x001f280000300800 */
[----:B------:R0:W-:Y:S04]  /*1f3b0*/  STL [R1+0x634], R217 ;  /* 0x000634d901007387 */ /* 0x0001e80000100800 */
[----:B0-----:R-:W4:Y:S04]  /*1f3c0*/  LDL.LU R217, [R1+0x5f8] ;  /* 0x0005f80001d97983 */ /* 0x001f280000300800 */
[----:B------:R-:W4:Y:S04]  /*1f3d0*/  LDL.LU R188, [R1+0x62c] ;  /* 0x00062c0001bc7983 */ /* 0x000f280000300800 */
[----:B------:R-:W4:Y:S04]  /*1f3e0*/  LDL.LU R184, [R1+0x5f0] ;  /* 0x0005f00001b87983 */ /* 0x000f280000300800 */
[----:B------:R-:W4:Y:S04]  /*1f3f0*/  LDL.LU R180, [R1+0x624] ;  /* 0x0006240001b47983 */ /* 0x000f280000300800 */
[----:B------:R0:W-:Y:S04]  /*1f400*/  STL [R1+0x630], R225 ;  /* 0x000630e101007387 */ /* 0x0001e80000100800 */
[----:B0-----:R-:W4:Y:S04]  /*1f410*/  LDL.LU R225, [R1+0x5e8] ;  /* 0x0005e80001e17983 */ /* 0x001f280000300800 */
[----:B------:R-:W4:Y:S04]  /*1f420*/  LDL.LU R176, [R1+0x614] ;  /* 0x0006140001b07983 */ /* 0x000f280000300800 */
[----:B------:R-:W4:Y:S01]  /*1f430*/  LDL.LU R172, [R1+0x5d8] ;  /* 0x0005d80001ac7983 */ /* 0x000f220000300800 */
[----:B--2---:R-:W-:-:S05]  /*1f440*/  IADD3 R190, P5, R190, UR17, RZ ;  /* 0x00000011bebe7c10 */ /* 0x004fca000ffbe0ff */
[----:B------:R0:W-:Y:S04]  /*1f450*/  STL [R1+0x628], R190 ;  /* 0x000628be01007387 */ /* 0x0001e80000100800 */
[----:B0-----:R-:W2:Y:S04]  /*1f460*/  LDL.LU R190, [R1+0x60c] ;  /* 0x00060c0001be7983 */ /* 0x001ea80000300800 */
[----:B------:R-:W2:Y:S01]  /*1f470*/  LDL.LU R168, [R1+0x5d0] ;  /* 0x0005d00001a87983 */ /* 0x000ea20000300800 */
[----:B---3--:R-:W-:-:S05]  /*1f480*/  IADD3.X R191, R191, UR36, RZ, P0, !PT ;  /* 0x00000024bfbf7c10 */ /* 0x008fca00087fe4ff */
[----:B------:R0:W-:Y:S04]  /*1f490*/  STL [R1+0x640], R191 ;  /* 0x000640bf01007387 */ /* 0x0001e80000100800 */
[----:B0-----:R-:W3:Y:S04]  /*1f4a0*/  LDL.LU R191, [R1+0x604] ;  /* 0x0006040001bf7983 */ /* 0x001ee80000300800 */
[----:B------:R-:W3:Y:S01]  /*1f4b0*/  LDL.LU R164, [R1+0x5c8] ;  /* 0x0005c80001a47983 */ /* 0x000ee20000300800 */
[----:B------:R-:W-:-:S05]  /*1f4c0*/  IADD3 R201, P0, R201, UR17, RZ ;  /* 0x00000011c9c97c10 */ /* 0x000fca000ff1e0ff */
[----:B------:R0:W-:Y:S04]  /*1f4d0*/  STL [R1+0x618], R201 ;  /* 0x000618c901007387 */ /* 0x0001e80000100800 */
[----:B0-----:R-:W3:Y:S04]  /*1f4e0*/  LDL.LU R201, [R1+0x5fc] ;  /* 0x0005fc0001c97983 */ /* 0x001ee80000300800 */
[----:B------:R-:W3:Y:S04]  /*1f4f0*/  LDL.LU R160, [R1+0x620] ;  /* 0x0006200001a07983 */ /* 0x000ee80000300800 */
[----:B------:R-:W3:Y:S04]  /*1f500*/  LDL.LU R156, [R1+0x5f4] ;  /* 0x0005f400019c7983 */ /* 0x000ee80000300800 */
[----:B------:R-:W3:Y:S01]  /*1f510*/  LDL.LU R152, [R1+0x5c0] ;  /* 0x0005c00001987983 */ /* 0x000ee20000300800 */
[----:B----4-:R-:W-:-:S02]  /*1f520*/  IADD3.X R12, R12, UR36, RZ, P6, !PT ;  /* 0x000000240c0c7c10 */ /* 0x010fc4000b7fe4ff */
[----:B------:R-:W-:-:S03]  /*1f530*/  IADD3 R212, P6, R212, UR17, RZ ;  /* 0x00000011d4d47c10 */ /* 0x000fc6000ffde0ff */
[----:B------:R0:W-:Y:S04]  /*1f540*/  STL [R1+0x440], R12 ;  /* 0x0004400c01007387 */ /* 0x0001e80000100800 */
[----:B------:R-:W4:Y:S04]  /*1f550*/  LDL.LU R16, [R1+0x5ec] ;  /* 0x0005ec0001107983 */ /* 0x000f280000300800 */
[----:B0-----:R-:W4:Y:S01]  /*1f560*/  LDL.LU R12, [R1+0x61c] ;  /* 0x00061c00010c7983 */ /* 0x001f220000300800 */
[----:B------:R-:W-:-:S05]  /*1f570*/  IADD3.X R20, R20, UR36, RZ, P2, !PT ;  /* 0x0000002414147c10 */ /* 0x000fca00097fe4ff */
[----:B------:R0:W-:Y:S04]  /*1f580*/  STL [R1+0x448], R20 ;  /* 0x0004481401007387 */ /* 0x0001e80000100800 */
[----:B------:R-:W-:Y:S04]  /*1f590*/  STL [R1+0x610], R212 ;  /* 0x000610d401007387 */ /* 0x000fe80000100800 */
[----:B0-----:R-:W4:Y:S01]  /*1f5a0*/  LDL.LU R20, [R1+0x5e0] ;  /* 0x0005e00001147983 */ /* 0x001f220000300800 */
[----:B------:R-:W-:-:S05]  /*1f5b0*/  IADD3 R209, P2, R209, UR17, RZ ;  /* 0x00000011d1d17c10 */ /* 0x000fca000ff5e0ff */
[----:B------:R0:W-:Y:S04]  /*1f5c0*/  STL [R1+0x608], R209 ;  /* 0x000608d101007387 */ /* 0x0001e80000100800 */
[----:B0-----:R-:W4:Y:S01]  /*1f5d0*/  LDL.LU R209, [R1+0x5b8] ;  /* 0x0005b80001d17983 */ /* 0x001f220000300800 */
[----:B------:R-:W-:Y:S02]  /*1f5e0*/  IADD3.X R206, R206, UR36, RZ, P4, !PT ;  /* 0x00000024cece7c10 */ /* 0x000fe4000a7fe4ff */
[----:B------:R-:W-:-:S05]  /*1f5f0*/  IADD3.X R193, R193, UR36, RZ, P3, !PT ;  /* 0x00000024c1c17c10 */ /* 0x000fca0009ffe4ff */
[----:B------:R0:W-:Y:S01]  /*1f600*/  STL [R1+0x43c], R193 ;  /* 0x00043cc101007387 */ /* 0x0001e20000100800 */
[----:B------:R-:W-:-:S03]  /*1f610*/  IADD3 R198, P4, R198, UR17, RZ ;  /* 0x00000011c6c67c10 */ /* 0x000fc6000ff9e0ff */
[----:B------:R-:W-:Y:S04]  /*1f620*/  STL [R1+0x444], R206 ;  /* 0x000444ce01007387 */ /* 0x000fe80000100800 */
[----:B0-----:R-:W4:Y:S01]  /*1f630*/  LDL.LU R193, [R1+0x5e4] ;  /* 0x0005e40001c17983 */ /* 0x001f220000300800 */
[----:B------:R-:W-:Y:S02]  /*1f640*/  IADD3 R217, P3, R217, UR17, RZ ;  /* 0x00000011d9d97c10 */ /* 0x000fe4000ff7e0ff */
[----:B------:R-:W-:Y:S01]  /*1f650*/  IADD3.X R188, R188, UR36, RZ, P1, !PT ;  /* 0x00000024bcbc7c10 */ /* 0x000fe20008ffe4ff */
[----:B------:R-:W-:Y:S01]  /*1f660*/  STL [R1+0x600], R198 ;  /* 0x000600c601007387 */ /* 0x000fe20000100800 */
[----:B------:R-:W-:-:S03]  /*1f670*/  IADD3 R184, P1, R184, UR17, RZ ;  /* 0x00000011b8b87c10 */ /* 0x000fc6000ff3e0ff */
[----:B------:R0:W-:Y:S01]  /*1f680*/  STL [R1+0x5f8], R217 ;  /* 0x0005f8d901007387 */ /* 0x0001e20000100800 */
[----:B------:R-:W-:-:S03]  /*1f690*/  IADD3.X R180, R180, UR36, RZ, P5, !PT ;  /* 0x00000024b4b47c10 */ /* 0x000fc6000affe4ff */
[----:B0-----:R-:W4:Y:S01]  /*1f6a0*/  LDL.LU R217, [R1+0x5b0] ;  /* 0x0005b00001d97983 */ /* 0x001f220000300800 */
[----:B------:R-:W-:-:S03]  /*1f6b0*/  IADD3 R225, P5, R225, UR17, RZ ;  /* 0x00000011e1e17c10 */ /* 0x000fc6000ffbe0ff */
[----:B------:R-:W-:Y:S01]  /*1f6c0*/  STL [R1+0x62c], R188 ;  /* 0x00062cbc01007387 */ /* 0x000fe20000100800 */
[----:B------:R-:W-:-:S03]  /*1f6d0*/  IADD3.X R176, R176, UR36, RZ, P0, !PT ;  /* 0x00000024b0b07c10 */ /* 0x000fc600087fe4ff */
[----:B------:R0:W-:Y:S04]  /*1f6e0*/  STL [R1+0x5e8], R225 ;  /* 0x0005e8e101007387 */ /* 0x0001e80000100800 */
[----:B------:R-:W-:Y:S01]  /*1f6f0*/  STL [R1+0x5f0], R184 ;  /* 0x0005f0b801007387 */ /* 0x000fe20000100800 */
[----:B------:R-:W-:-:S03]  /*1f700*/  IADD3 R172, P0, R172, UR17, RZ ;  /* 0x00000011acac7c10 */ /* 0x000fc6000ff1e0ff */
[----:B0-----:R-:W4:Y:S04]  /*1f710*/  LDL.LU R225, [R1+0x5dc] ;  /* 0x0005dc0001e17983 */ /* 0x001f280000300800 */
[----:B------:R-:W-:Y:S01]  /*1f720*/  STL [R1+0x624], R180 ;  /* 0x000624b401007387 */ /* 0x000fe20000100800 */
[----:B--2---:R-:W-:-:S05]  /*1f730*/  IADD3.X R190, R190, UR36, RZ, P6, !PT ;  /* 0x00000024bebe7c10 */ /* 0x004fca000b7fe4ff */
[----:B------:R0:W-:Y:S04]  /*1f740*/  STL [R1+0x60c], R190 ;  /* 0x00060cbe01007387 */ /* 0x0001e80000100800 */
[----:B------:R-:W-:Y:S04]  /*1f750*/  STL [R1+0x614], R176 ;  /* 0x000614b001007387 */ /* 0x000fe80000100800 */
[----:B0-----:R-:W2:Y:S04]  /*1f760*/  LDL.LU R190, [R1+0x5a8] ;  /* 0x0005a80001be7983 */ /* 0x001ea80000300800 */
[----:B------:R-:W-:Y:S01]  /*1f770*/  STL [R1+0x5d8], R172 ;  /* 0x0005d8ac01007387 */ /* 0x000fe20000100800 */
[----:B------:R-:W-:-:S02]  /*1f780*/  IADD3 R168, P6, R168, UR17, RZ ;  /* 0x00000011a8a87c10 */ /* 0x000fc4000ffde0ff */
[----:B---3--:R-:W-:-:S05]  /*1f790*/  IADD3.X R191, R191, UR36, RZ, P2, !PT ;  /* 0x00000024bfbf7c10 */ /* 0x008fca00097fe4ff */
[----:B------:R0:W-:Y:S01]  /*1f7a0*/  STL [R1+0x604], R191 ;  /* 0x000604bf01007387 */ /* 0x0001e20000100800 */
[----:B------:R-:W-:-:S03]  /*1f7b0*/  IADD3 R164, P2, R164, UR17, RZ ;  /* 0x00000011a4a47c10 */ /* 0x000fc6000ff5e0ff */
[----:B0-----:R-:W3:Y:S04]  /*1f7c0*/  LDL.LU R191, [R1+0x5d4] ;  /* 0x0005d40001bf7983 */ /* 0x001ee80000300800 */
[----:B------:R-:W-:Y:S01]  /*1f7d0*/  STL [R1+0x5d0], R168 ;  /* 0x0005d0a801007387 */ /* 0x000fe20000100800 */
[----:B------:R-:W-:Y:S02]  /*1f7e0*/  IADD3.X R201, R201, UR36, RZ, P4, !PT ;  /* 0x00000024c9c97c10 */ /* 0x000fe4000a7fe4ff */
[----:B------:R-:W-:-:S03]  /*1f7f0*/  IADD3 R160, P4, R160, UR17, RZ ;  /* 0x00000011a0a07c10 */ /* 0x000fc6000ff9e0ff */
[----:B------:R0:W-:Y:S01]  /*1f800*/  STL [R1+0x5fc], R201 ;  /* 0x0005fcc901007387 */ /* 0x0001e20000100800 */
[----:B------:R-:W-:Y:S02]  /*1f810*/  IADD3.X R156, R156, UR36, RZ, P3, !PT ;  /* 0x000000249c9c7c10 */ /* 0x000fe40009ffe4ff */
[----:B------:R-:W-:Y:S01]  /*1f820*/  IADD3 R152, P3, R152, UR17, RZ ;  /* 0x0000001198987c10 */ /* 0x000fe2000ff7e0ff */
[----:B0-----:R-:W3:Y:S04]  /*1f830*/  LDL.LU R201, [R1+0x598] ;  /* 0x0005980001c97983 */ /* 0x001ee80000300800 */
[----:B------:R-:W-:Y:S04]  /*1f840*/  STL [R1+0x5c8], R164 ;  /* 0x0005c8a401007387 */ /* 0x000fe80000100800 */
[----:B------:R-:W-:Y:S01]  /*1f850*/  STL [R1+0x620], R160 ;  /* 0x000620a001007387 */ /* 0x000fe20000100800 */
[----:B----4-:R-:W-:-:S03]  /*1f860*/  IADD3.X R16, R16, UR36, RZ, P1, !PT ;  /* 0x0000002410107c10 */ /* 0x010fc60008ffe4ff */
[----:B------:R-:W-:Y:S04]  /*1f870*/  STL [R1+0x5f4], R156 ;  /* 0x0005f49c01007387 */ /* 0x000fe80000100800 */
[----:B------:R-:W4:Y:S01]  /*1f880*/  LDL.LU R212, [R1+0x5cc] ;  /* 0x0005cc0001d47983 */ /* 0x000f220000300800 */
[----:B------:R-:W-:-:S03]  /*1f890*/  IADD3.X R12, R12, UR36, RZ, P4, !PT ;  /* 0x000000240c0c7c10 */ /* 0x000fc6000a7fe4ff */
[----:B------:R-:W-:Y:S04]  /*1f8a0*/  STL [R1+0x5c0], R152 ;  /* 0x0005c09801007387 */ /* 0x000fe80000100800 */
[----:B------:R0:W-:Y:S04]  /*1f8b0*/  STL [R1+0x5ec], R16 ;  /* 0x0005ec1001007387 */ /* 0x0001e80000100800 */
[----:B0-----:R-:W4:Y:S01]  /*1f8c0*/  LDL.LU R16, [R1+0x590] ;  /* 0x0005900001107983 */ /* 0x001f220000300800 */
[----:B------:R-:W-:-:S03]  /*1f8d0*/  IADD3 R20, P1, R20, UR17, RZ ;  /* 0x0000001114147c10 */ /* 0x000fc6000ff3e0ff */
[----:B------:R0:W-:Y:S04]  /*1f8e0*/  STL [R1+0x61c], R12 ;  /* 0x00061c0c01007387 */ /* 0x0001e80000100800 */
[----:B0-----:R-:W4:Y:S01]  /*1f8f0*/  LDL.LU R12, [R1+0x5c4] ;  /* 0x0005c400010c7983 */ /* 0x001f220000300800 */
[----:B------:R-:W-:-:S03]  /*1f900*/  IADD3 R209, P4, R209, UR17, RZ ;  /* 0x00000011d1d17c10 */ /* 0x000fc6000ff9e0ff */
[----:B------:R-:W4:Y:S04]  /*1f910*/  LDL.LU R206, [R1+0x588] ;  /* 0x0005880001ce7983 */ /* 0x000f280000300800 */
[----:B------:R-:W4:Y:S04]  /*1f920*/  LDL.LU R198, [R1+0x5bc] ;  /* 0x0005bc0001c67983 */ /* 0x000f280000300800 */
[----:B------:R-:W-:Y:S04]  /*1f930*/  STL [R1+0x5e0], R20 ;  /* 0x0005e01401007387 */ /* 0x000fe80000100800 */
[----:B------:R0:W-:Y:S04]  /*1f940*/  STL [R1+0x5b8], R209 ;  /* 0x0005b8d101007387 */ /* 0x0001e80000100800 */
[----:B0-----:R-:W4:Y:S01]  /*1f950*/  LDL.LU R209, [R1+0x580] ;  /* 0x0005800001d17983 */ /* 0x001f220000300800 */
[----:B------:R-:W-:-:S05]  /*1f960*/  IADD3.X R193, R193, UR36, RZ, P5, !PT ;  /* 0x00000024c1c17c10 */ /* 0x000fca000affe4ff */
[----:B------:R0:W-:Y:S04]  /*1f970*/  STL [R1+0x5e4], R193 ;  /* 0x0005e4c101007387 */ /* 0x0001e80000100800 */
[----:B0-----:R-:W4:Y:S01]  /*1f980*/  LDL.LU R193, [R1+0x5b4] ;  /* 0x0005b40001c17983 */ /* 0x001f220000300800 */
[----:B------:R-:W-:-:S03]  /*1f990*/  IADD3 R217, P5, R217, UR17, RZ ;  /* 0x00000011d9d97c10 */ /* 0x000fc6000ffbe0ff */
[----:B------:R-:W4:Y:S04]  /*1f9a0*/  LDL.LU R188, [R1+0x578] ;  /* 0x0005780001bc7983 */ /* 0x000f280000300800 */
[----:B------:R-:W4:Y:S04]  /*1f9b0*/  LDL.LU R184, [R1+0x5ac] ;  /* 0x0005ac0001b87983 */ /* 0x000f280000300800 */
[----:B------:R-:W4:Y:S04]  /*1f9c0*/  LDL.LU R180, [R1+0x570] ;  /* 0x0005700001b47983 */ /* 0x000f280000300800 */
[----:B------:R0:W-:Y:S01]  /*1f9d0*/  STL [R1+0x5b0], R217 ;  /* 0x0005b0d901007387 */ /* 0x0001e20000100800 */
[----:B------:R-:W-:-:S03]  /*1f9e0*/  IADD3.X R225, R225, UR36, RZ, P1, !PT ;  /* 0x00000024e1e17c10 */ /* 0x000fc60008ffe4ff */
[----:B0-----:R-:W4:Y:S04]  /*1f9f0*/  LDL.LU R217, [R1+0x5a4] ;  /* 0x0005a40001d97983 */ /* 0x001f280000300800 */
[----:B------:R-:W4:Y:S04]  /*1fa00*/  LDL.LU R176, [R1+0x568] ;  /* 0x0005680001b07983 */ /* 0x000f280000300800 */
[----:B------:R-:W4:Y:S04]  /*1fa10*/  LDL.LU R172, [R1+0x594] ;  /* 0x0005940001ac7983 */ /* 0x000f280000300800 */
[----:B------:R0:W-:Y:S04]  /*1fa20*/  STL [R1+0x5dc], R225 ;  /* 0x0005dce101007387 */ /* 0x0001e80000100800 */
[----:B0-----:R-:W4:Y:S04]  /*1fa30*/  LDL.LU R225, [R1+0x558] ;  /* 0x0005580001e17983 */ /* 0x001f280000300800 */
        /* <DEDUP_REMOVED lines=8> */
[----:B------:R-:W3:Y:S04]  /*1fac0*/  LDL.LU R160, [R1+0x57c] ;  /* 0x00057c0001a07983 */ /* 0x000ee80000300800 */
[----:B------:R-:W3:Y:S04]  /*1fad0*/  LDL.LU R156, [R1+0x540] ;  /* 0x00054000019c7983 */ /* 0x000ee80000300800 */
[----:B------:R-:W3:Y:S01]  /*1fae0*/  LDL.LU R152, [R1+0x574] ;  /* 0x0005740001987983 */ /* 0x000ee20000300800 */
[----:B------:R-:W-:-:S05]  /*1faf0*/  IADD3 R201, P0, R201, UR17, RZ ;  /* 0x00000011c9c97c10 */ /* 0x000fca000ff1e0ff */
[----:B------:R0:W-:Y:S04]  /*1fb00*/  STL [R1+0x598], R201 ;  /* 0x000598c901007387 */ /* 0x0001e80000100800 */
[----:B------:R-:W3:Y:S04]  /*1fb10*/  LDL.LU R20, [R1+0x538] ;  /* 0x0005380001147983 */ /* 0x000ee80000300800 */
[----:B0-----:R-:W3:Y:S01]  /*1fb20*/  LDL.LU R201, [R1+0x56c] ;  /* 0x00056c0001c97983 */ /* 0x001ee20000300800 */
[----:B----4-:R-:W-:Y:S02]  /*1fb30*/  IADD3.X R212, R212, UR36, RZ, P6, !PT ;  /* 0x00000024d4d47c10 */ /* 0x010fe4000b7fe4ff */
[----:B------:R-:W-:-:S05]  /*1fb40*/  IADD3 R16, P6, R16, UR17, RZ ;  /* 0x0000001110107c10 */ /* 0x000fca000ffde0ff */
[----:B------:R0:W-:Y:S04]  /*1fb50*/  STL [R1+0x590], R16 ;  /* 0x0005901001007387 */ /* 0x0001e80000100800 */
[----:B------:R-:W-:Y:S01]  /*1fb60*/  STL [R1+0x5cc], R212 ;  /* 0x0005ccd401007387 */ /* 0x000fe20000100800 */
[----:B------:R-:W-:-:S03]  /*1fb70*/  IADD3.X R12, R12, UR36, RZ, P2, !PT ;  /* 0x000000240c0c7c10 */ /* 0x000fc600097fe4ff */
[----:B0-----:R-:W4:Y:S01]  /*1fb80*/  LDL.LU R16, [R1+0x530] ;  /* 0x0005300001107983 */ /* 0x001f220000300800 */
[----:B------:R-:W-:Y:S02]  /*1fb90*/  IADD3 R206, P2, R206, UR17, RZ ;  /* 0x00000011cece7c10 */ /* 0x000fe4000ff5e0ff */
[----:B------:R-:W-:Y:S01]  /*1fba0*/  IADD3.X R198, R198, UR36, RZ, P3, !PT ;  /* 0x00000024c6c67c10 */ /* 0x000fe20009ffe4ff */
[----:B------:R0:W-:Y:S04]  /*1fbb0*/  STL [R1+0x5c4], R12 ;  /* 0x0005c40c01007387 */ /* 0x0001e80000100800 */
[----:B0-----:R-:W4:Y:S01]  /*1fbc0*/  LDL.LU R12, [R1+0x564] ;  /* 0x00056400010c7983 */ /* 0x001f220000300800 */
[----:B------:R-:W-:-:S05]  /*1fbd0*/  IADD3 R209, P3, R209, UR17, RZ ;  /* 0x00000011d1d17c10 */ /* 0x000fca000ff7e0ff */
[----:B------:R0:W-:Y:S04]  /*1fbe0*/  STL [R1+0x580], R209 ;  /* 0x000580d101007387 */ /* 0x0001e80000100800 */
[----:B------:R-:W-:Y:S04]  /*1fbf0*/  STL [R1+0x588], R206 ;  /* 0x000588ce01007387 */ /* 0x000fe80000100800 */
[----:B0-----:R-:W4:Y:S01]  /*1fc00*/  LDL.LU R209, [R1+0x528] ;  /* 0x0005280001d17983 */ /* 0x001f220000300800 */
[----:B------:R-:W-:-:S03]  /*1fc10*/  IADD3.X R193, R193, UR36, RZ, P4, !PT ;  /* 0x00000024c1c17c10 */ /* 0x000fc6000a7fe4ff */
[----:B------:R-:W-:Y:S04]  /*1fc20*/  STL [R1+0x5bc], R198 ;  /* 0x0005bcc601007387 */ /* 0x000fe80000100800 */
[----:B------:R0:W-:Y:S01]  /*1fc30*/  STL [R1+0x5b4], R193 ;  /* 0x0005b4c101007387 */ /* 0x0001e20000100800 */
[----:B------:R-:W-:Y:S02]  /*1fc40*/  IADD3 R188, P4, R188, UR17, RZ ;  /* 0x00000011bcbc7c10 */ /* 0x000fe4000ff9e0ff */
[----:B------:R-:W-:Y:S01]  /*1fc50*/  IADD3.X R184, R184, UR36, RZ, P5, !PT ;  /* 0x00000024b8b87c10 */ /* 0x000fe2000affe4ff */
[----:B0-----:R-:W4:Y:S01]  /*1fc60*/  LDL.LU R193, [R1+0x554] ;  /* 0x0005540001c17983 */ /* 0x001f220000300800 */
[----:B------:R-:W-:-:S03]  /*1fc70*/  IADD3 R180, P5, R180, UR17, RZ ;  /* 0x00000011b4b47c10 */ /* 0x000fc6000ffbe0ff */
[----:B------:R-:W-:Y:S01]  /*1fc80*/  STL [R1+0x578], R188 ;  /* 0x000578bc01007387 */ /* 0x000fe20000100800 */
[----:B------:R-:W-:-:S05]  /*1fc90*/  IADD3.X R217, R217, UR36, RZ, P1, !PT ;  /* 0x00000024d9d97c10 */ /* 0x000fca0008ffe4ff */
[----:B------:R0:W-:Y:S01]  /*1fca0*/  STL [R1+0x5a4], R217 ;  /* 0x0005a4d901007387 */ /* 0x0001e20000100800 */
[----:B------:R-:W-:Y:S02]  /*1fcb0*/  IADD3 R176, P1, R176, UR17, RZ ;  /* 0x00000011b0b07c10 */ /* 0x000fe4000ff3e0ff */
[----:B------:R-:W-:Y:S01]  /*1fcc0*/  IADD3.X R172, R172, UR36, RZ, P0, !PT ;  /* 0x00000024acac7c10 */ /* 0x000fe200087fe4ff */
[----:B------:R-:W-:Y:S04]  /*1fcd0*/  STL [R1+0x5ac], R184 ;  /* 0x0005acb801007387 */ /* 0x000fe80000100800 */
[----:B0-----:R-:W4:Y:S01]  /*1fce0*/  LDL.LU R217, [R1+0x518] ;  /* 0x0005180001d97983 */ /* 0x001f220000300800 */
[----:B------:R-:W-:-:S03]  /*1fcf0*/  IADD3 R225, P0, R225, UR17, RZ ;  /* 0x00000011e1e17c10 */ /* 0x000fc6000ff1e0ff */
[----:B------:R-:W-:Y:S01]  /*1fd00*/  STL [R1+0x570], R180 ;  /* 0x000570b401007387 */ /* 0x000fe20000100800 */
[----:B------:R-:W-:-:S03]  /*1fd10*/  IADD3.X R168, R168, UR36, RZ, P6, !PT ;  /* 0x00000024a8a87c10 */ /* 0x000fc6000b7fe4ff */
[----:B------:R0:W-:Y:S04]  /*1fd20*/  STL [R1+0x558], R225 ;  /* 0x000558e101007387 */ /* 0x0001e80000100800 */
[----:B------:R-:W-:Y:S04]  /*1fd30*/  STL [R1+0x568], R176 ;  /* 0x000568b001007387 */ /* 0x000fe80000100800 */
[----:B0-----:R-:W4:Y:S04]  /*1fd40*/  LDL.LU R225, [R1+0x54c] ;  /* 0x00054c0001e17983 */ /* 0x001f280000300800 */
[----:B------:R-:W-:Y:S01]  /*1fd50*/  STL [R1+0x594], R172 ;  /* 0x000594ac01007387 */ /* 0x000fe20000100800 */
[----:B--2---:R-:W-:-:S02]  /*1fd60*/  IADD3 R190, P6, R190, UR17, RZ ;  /* 0x00000011bebe7c10 */ /* 0x004fc4000ffde0ff */
[----:B------:R-:W-:-:S03]  /*1fd70*/  IADD3.X R164, R164, UR36, RZ, P2, !PT ;  /* 0x00000024a4a47c10 */ /* 0x000fc600097fe4ff */
[----:B------:R0:W-:Y:S04]  /*1fd80*/  STL [R1+0x550], R190 ;  /* 0x000550be01007387 */ /* 0x0001e80000100800 */
[----:B0-----:R-:W2:Y:S04]  /*1fd90*/  LDL.LU R190, [R1+0x510] ;  /* 0x0005100001be7983 */ /* 0x001ea80000300800 */
[----:B------:R-:W-:Y:S01]  /*1fda0*/  STL [R1+0x58c], R168 ;  /* 0x00058ca801007387 */ /* 0x000fe20000100800 */
[----:B---3--:R-:W-:Y:S02]  /*1fdb0*/  IADD3 R191, P2, R191, UR17, RZ ;  /* 0x00000011bfbf7c10 */ /* 0x008fe4000ff5e0ff */
[----:B------:R-:W-:-:S03]  /*1fdc0*/  IADD3.X R160, R160, UR36, RZ, P3, !PT ;  /* 0x00000024a0a07c10 */ /* 0x000fc60009ffe4ff */
[----:B------:R0:W-:Y:S01]  /*1fdd0*/  STL [R1+0x548], R191 ;  /* 0x000548bf01007387 */ /* 0x0001e20000100800 */
[----:B------:R-:W-:Y:S02]  /*1fde0*/  IADD3 R156, P3, R156, UR17, RZ ;  /* 0x000000119c9c7c10 */ /* 0x000fe4000ff7e0ff */
[----:B------:R-:W-:Y:S01]  /*1fdf0*/  IADD3.X R152, R152, UR36, RZ, P4, !PT ;  /* 0x0000002498987c10 */ /* 0x000fe2000a7fe4ff */
[----:B0-----:R-:W3:Y:S04]  /*1fe00*/  LDL.LU R191, [R1+0x544] ;  /* 0x0005440001bf7983 */ /* 0x001ee80000300800 */
[----:B------:R-:W-:Y:S04]  /*1fe10*/  STL [R1+0x584], R164 ;  /* 0x000584a401007387 */ /* 0x000fe80000100800 */
[----:B------:R-:W-:Y:S04]  /*1fe20*/  STL [R1+0x57c], R160 ;  /* 0x00057ca001007387 */ /* 0x000fe80000100800 */
[----:B------:R-:W-:Y:S04]  /*1fe30*/  STL [R1+0x540], R156 ;  /* 0x0005409c01007387 */ /* 0x000fe80000100800 */
[----:B------:R-:W3:Y:S01]  /*1fe40*/  LDL.LU R212, [R1+0x508] ;  /* 0x0005080001d47983 */ /* 0x000ee20000300800 */
[----:B------:R-:W-:-:S03]  /*1fe50*/  IADD3 R20, P4, R20, UR17, RZ ;  /* 0x0000001114147c10 */ /* 0x000fc6000ff9e0ff */
[----:B------:R-:W-:Y:S01]  /*1fe60*/  STL [R1+0x574], R152 ;  /* 0x0005749801007387 */ /* 0x000fe20000100800 */
[----:B------:R-:W-:-:S03]  /*1fe70*/  IADD3.X R201, R201, UR36, RZ, P5, !PT ;  /* 0x00000024c9c97c10 */ /* 0x000fc6000affe4ff */
[----:B------:R0:W-:Y:S04]  /*1fe80*/  STL [R1+0x538], R20 ;  /* 0x0005381401007387 */ /* 0x0001e80000100800 */
[----:B0-----:R-:W3:Y:S04]  /*1fe90*/  LDL.LU R20, [R1+0x53c] ;  /* 0x00053c0001147983 */ /* 0x001ee80000300800 */
[----:B------:R0:W-:Y:S04]  /*1fea0*/  STL [R1+0x56c], R201 ;  /* 0x00056cc901007387 */ /* 0x0001e80000100800 */
[----:B0-----:R-:W3:Y:S04]  /*1feb0*/  LDL.LU R201, [R1+0x500] ;  /* 0x0005000001c97983 */ /* 0x001ee80000300800 */
[----:B------:R-:W3:Y:S04]  /*1fec0*/  LDL.LU R206, [R1+0x534] ;  /* 0x0005340001ce7983 */ /* 0x000ee80000300800 */
[----:B------:R-:W3:Y:S01]  /*1fed0*/  LDL.LU R198, [R1+0x4f8] ;  /* 0x0004f80001c67983 */ /* 0x000ee20000300800 */
[----:B----4-:R-:W-:-:S05]  /*1fee0*/  IADD3 R16, P5, R16, UR17, RZ ;  /* 0x0000001110107c10 */ /* 0x010fca000ffbe0ff */
[----:B------:R0:W-:Y:S04]  /*1fef0*/  STL [R1+0x530], R16 ;  /* 0x0005301001007387 */ /* 0x0001e80000100800 */
[----:B0-----:R-:W4:Y:S01]  /*1ff00*/  LDL.LU R16, [R1+0x52c] ;  /* 0x00052c0001107983 */ /* 0x001f220000300800 */
[----:B------:R-:W-:-:S05]  /*1ff10*/  IADD3.X R12, R12, UR36, RZ, P1, !PT ;  /* 0x000000240c0c7c10 */ /* 0x000fca0008ffe4ff */
[----:B------:R-:W-:Y:S01]  /*1ff20*/  STL [R1+0x564], R12 ;  /* 0x0005640c01007387 */ /* 0x000fe20000100800 */
[----:B------:R-:W-:-:S05]  /*1ff30*/  IADD3 R209, P1, R209, UR17, RZ ;  /* 0x00000011d1d17c10 */ /* 0x000fca000ff3e0ff */
[----:B------:R0:W-:Y:S04]  /*1ff40*/  STL [R1+0x528], R209 ;  /* 0x000528d101007387 */ /* 0x0001e80000100800 */
[----:B0-----:R-:W4:Y:S01]  /*1ff50*/  LDL.LU R209, [R1+0x4f0] ;  /* 0x0004f00001d17983 */ /* 0x001f220000300800 */
[----:B------:R-:W-:-:S03]  /*1ff60*/  IADD3.X R193, R193, UR36, RZ, P0, !PT ;  /* 0x00000024c1c17c10 */ /* 0x000fc600087fe4ff */
[----:B------:R-:W4:Y:S04]  /*1ff70*/  LDL.LU R188, [R1+0x524] ;  /* 0x0005240001bc7983 */ /* 0x000f280000300800 */
[----:B------:R-:W4:Y:S04]  /*1ff80*/  LDL.LU R184, [R1+0x4e8] ;  /* 0x0004e80001b87983 */ /* 0x000f280000300800 */
[----:B------:R-:W4:Y:S04]  /*1ff90*/  LDL.LU R180, [R1+0x514] ;  /* 0x0005140001b47983 */ /* 0x000f280000300800 */
[----:B------:R0:W-:Y:S04]  /*1ffa0*/  STL [R1+0x554], R193 ;  /* 0x000554c101007387 */ /* 0x0001e80000100800 */
[----:B0-----:R-:W4:Y:S04]  /*1ffb0*/  LDL.LU R193, [R1+0x4d8] ;  /* 0x0004d80001c17983 */ /* 0x001f280000300800 */
[----:B------:R-:W4:Y:S01]  /*1ffc0*/  LDL.LU R176, [R1+0x50c] ;  /* 0x00050c0001b07983 */ /* 0x000f220000300800 */
[----:B------:R-:W-:-:S03]  /*1ffd0*/  IADD3 R217, P0, R217, UR17, RZ ;  /* 0x00000011d9d97c10 */ /* 0x000fc6000ff1e0ff */
[----:B------:R-:W4:Y:S04]  /*1ffe0*/  LDL.LU R172, [R1+0x4d0] ;  /* 0x0004d00001ac7983 */ /* 0x000f280000300800 */
[----:B------:R-:W4:Y:S04]  /*1fff0*/  LDL.LU R12, [R1+0x504] ;  /* 0x00050400010c7983 */ /* 0x000f280000300800 */
[----:B------:R0:W-:Y:S04]  /*20000*/  STL [R1+0x518], R217 ;  /* 0x000518d901007387 */ /* 0x0001e80000100800 */
[----:B------:R-:W4:Y:S01]  /*20010*/  LDL.LU R168, [R1+0x4c8] ;  /* 0x0004c80001a87983 */ /* 0x000f220000300800 */
[----:B------:R-:W-:-:S03]  /*20020*/  IADD3.X R225, R225, UR36, RZ, P6, !PT ;  /* 0x00000024e1e17c10 */ /* 0x000fc6000b7fe4ff */
[----:B0-----:R-:W4:Y:S04]  /*20030*/  LDL.LU R217, [R1+0x4fc] ;  /* 0x0004fc0001d97983 */ /* 0x001f280000300800 */
[----:B------:R0:W-:Y:S04]  /*20040*/  STL [R1+0x54c], R225 ;  /* 0x00054ce101007387 */ /* 0x0001e80000100800 */
[----:B------:R-:W4:Y:S04]  /*20050*/  LDL.LU R164, [R1+0x4c0] ;  /* 0x0004c00001a47983 */ /* 0x000f280000300800 */
[----:B0-----:R-:W4:Y:S01]  /*20060*/  LDL.LU R225, [R1+0x4f4] ;  /* 0x0004f40001e17983 */ /* 0x001f220000300800 */
[----:B--2---:R-:W-:-:S05]  /*20070*/  IADD3 R190, P6, R190, UR17, RZ ;  /* 0x00000011bebe7c10 */ /* 0x004fca000ffde0ff */
[----:B------:R0:W-:Y:S04]  /*20080*/  STL [R1+0x510], R190 ;  /* 0x000510be01007387 */ /* 0x0001e80000100800 */
[----:B------:R-:W2:Y:S04]  /*20090*/  LDL.LU R160, [R1+0x4b8] ;  /* 0x0004b80001a07983 */ /* 0x000ea80000300800 */
[----:B------:R-:W2:Y:S04]  /*200a0*/  LDL.LU R156, [R1+0x4ec] ;  /* 0x0004ec00019c7983 */ /* 0x000ea80000300800 */
[----:B------:R-:W2:Y:S01]  /*200b0*/  LDL.LU R152, [R1+0x4b0] ;  /* 0x0004b00001987983 */ /* 0x000ea20000300800 */
[----:B---3--:R-:W-:-:S05]  /*200c0*/  IADD3.X R191, R191, UR36, RZ, P2, !PT ;  /* 0x00000024bfbf7c10 */ /* 0x008fca00097fe4ff */
[----:B------:R1:W-:Y:S04]  /*200d0*/  STL [R1+0x544], R191 ;  /* 0x000544bf01007387 */ /* 0x0003e80000100800 */
[----:B0-----:R-:W3:Y:S04]  /*200e0*/  LDL.LU R190, [R1+0x4e4] ;  /* 0x0004e40001be7983 */ /* 0x001ee80000300800 */
[----:B-1----:R-:W3:Y:S01]  /*200f0*/  LDL.LU R191, [R1+0x4a8] ;  /* 0x0004a80001bf7983 */ /* 0x002ee20000300800 */
[----:B------:R-:W-:Y:S02]  /*20100*/  IADD3 R212, P2, R212, UR17, RZ ;  /* 0x00000011d4d47c10 */ /* 0x000fe4000ff5e0ff */
[----:B------:R-:W-:-:S05]  /*20110*/  IADD3.X R20, R20, UR36, RZ, P3, !PT ;  /* 0x0000002414147c10 */ /* 0x000fca0009ffe4ff */
[----:B------:R0:W-:Y:S04]  /*20120*/  STL [R1+0x53c], R20 ;  /* 0x00053c1401007387 */ /* 0x0001e80000100800 */
[----:B------:R-:W-:Y:S01]  /*20130*/  STL [R1+0x508], R212 ;  /* 0x000508d401007387 */ /* 0x000fe20000100800 */
[----:B------:R-:W-:-:S03]  /*20140*/  IADD3 R201, P3, R201, UR17, RZ ;  /* 0x00000011c9c97c10 */ /* 0x000fc6000ff7e0ff */
[----:B0-----:R-:W3:Y:S04]  /*20150*/  LDL.LU R20, [R1+0x4d4] ;  /* 0x0004d40001147983 */ /* 0x001ee80000300800 */
[----:B------:R0:W-:Y:S01]  /*20160*/  STL [R1+0x500], R201 ;  /* 0x000500c901007387 */ /* 0x0001e20000100800 */
[----:B------:R-:W-:Y:S02]  /*20170*/  IADD3.X R206, R206, UR36, RZ, P4, !PT ;  /* 0x00000024cece7c10 */ /* 0x000fe4000a7fe4ff */
[----:B------:R-:W-:Y:S01]  /*20180*/  IADD3 R198, P4, R198, UR17, RZ ;  /* 0x00000011c6c67c10 */ /* 0x000fe2000ff9e0ff */
[----:B0-----:R-:W3:Y:S01]  /*20190*/  LDL.LU R201, [R1+0x498] ;  /* 0x0004980001c97983 */ /* 0x001ee20000300800 */
[----:B----4-:R-:W-:-:S05]  /*201a0*/  IADD3.X R16, R16, UR36, RZ, P5, !PT ;  /* 0x0000002410107c10 */ /* 0x010fca000affe4ff */
[----:B------:R0:W-:Y:S04]  /*201b0*/  STL [R1+0x52c], R16 ;  /* 0x00052c1001007387 */ /* 0x0001e80000100800 */
[----:B------:R-:W-:Y:S04]  /*201c0*/  STL [R1+0x534], R206 ;  /* 0x000534ce01007387 */ /* 0x000fe80000100800 */
[----:B0-----:R-:W4:Y:S04]  /*201d0*/  LDL.LU R16, [R1+0x4cc] ;  /* 0x0004cc0001107983 */ /* 0x001f280000300800 */
[----:B------:R-:W-:Y:S01]  /*201e0*/  STL [R1+0x4f8], R198 ;  /* 0x0004f8c601007387 */ /* 0x000fe20000100800 */
[----:B------:R-:W-:-:S05]  /*201f0*/  IADD3 R209, P5, R209, UR17, RZ ;  /* 0x00000011d1d17c10 */ /* 0x000fca000ffbe0ff */
[----:B------:R0:W-:Y:S04]  /*20200*/  STL [R1+0x4f0], R209 ;  /* 0x0004f0d101007387 */ /* 0x0001e80000100800 */
[----:B0-----:R-:W4:Y:S01]  /*20210*/  LDL.LU R209, [R1+0x490] ;  /* 0x0004900001d17983 */ /* 0x001f220000300800 */
[----:B------:R-:W-:Y:S02]  /*20220*/  IADD3.X R188, R188, UR36, RZ, P1, !PT ;  /* 0x00000024bcbc7c10 */ /* 0x000fe40008ffe4ff */
[----:B------:R-:W-:Y:S02]  /*20230*/  IADD3.X R180, R180, UR36, RZ, P0, !PT ;  /* 0x00000024b4b47c10 */ /* 0x000fe400087fe4ff */
[----:B------:R-:W-:Y:S01]  /*20240*/  IADD3 R184, P1, R184, UR17, RZ ;  /* 0x00000011b8b87c10 */ /* 0x000fe2000ff3e0ff */
[----:B------:R-:W-:Y:S01]  /*20250*/  STL [R1+0x524], R188 ;  /* 0x000524bc01007387 */ /* 0x000fe20000100800 */
[----:B------:R-:W-:-:S02]  /*20260*/  IADD3 R193, P0, R193, UR17, RZ ;  /* 0x00000011c1c17c10 */ /* 0x000fc4000ff1e0ff */
[----:B------:R-:W-:-:S03]  /*20270*/  IADD3.X R176, R176, UR36, RZ, P6, !PT ;  /* 0x00000024b0b07c10 */ /* 0x000fc6000b7fe4ff */
[----:B------:R0:W-:Y:S04]  /*20280*/  STL [R1+0x4d8], R193 ;  /* 0x0004d8c101007387 */ /* 0x0001e80000100800 */
[----:B------:R-:W-:Y:S01]  /*20290*/  STL [R1+0x4e8], R184 ;  /* 0x0004e8b801007387 */ /* 0x000fe20000100800 */
[----:B------:R-:W-:-:S03]  /*202a0*/  IADD3.X R12, R12, UR36, RZ, P2, !PT ;  /* 0x000000240c0c7c10 */ /* 0x000fc600097fe4ff */
[----:B0-----:R-:W4:Y:S01]  /*202b0*/  LDL.LU R193, [R1+0x4c4] ;  /* 0x0004c40001c17983 */ /* 0x001f220000300800 */
[----:B------:R-:W-:-:S03]  /*202c0*/  IADD3 R172, P6, R172, UR17, RZ ;  /* 0x00000011acac7c10 */ /* 0x000fc6000ffde0ff */
[----:B------:R-:W-:Y:S04]  /*202d0*/  STL [R1+0x514], R180 ;  /* 0x000514b401007387 */ /* 0x000fe80000100800 */
[----:B------:R0:W-:Y:S01]  /*202e0*/  STL [R1+0x504], R12 ;  /* 0x0005040c01007387 */ /* 0x0001e20000100800 */
[----:B------:R-:W-:-:S03]  /*202f0*/  IADD3.X R217, R217, UR36, RZ, P3, !PT ;  /* 0x00000024d9d97c10 */ /* 0x000fc60009ffe4ff */
[----:B------:R-:W-:Y:S01]  /*20300*/  STL [R1+0x50c], R176 ;  /* 0x00050cb001007387 */ /* 0x000fe20000100800 */
[----:B------:R-:W-:-:S03]  /*20310*/  IADD3 R168, P2, R168, UR17, RZ ;  /* 0x00000011a8a87c10 */ /* 0x000fc6000ff5e0ff */
[----:B0-----:R-:W4:Y:S04]  /*20320*/  LDL.LU R12, [R1+0x488] ;  /* 0x00048800010c7983 */ /* 0x001f280000300800 */
[----:B------:R-:W-:Y:S01]  /*20330*/  STL [R1+0x4d0], R172 ;  /* 0x0004d0ac01007387 */ /* 0x000fe20000100800 */
[----:B------:R-:W-:Y:S02]  /*20340*/  IADD3 R164, P3, R164, UR17, RZ ;  /* 0x00000011a4a47c10 */ /* 0x000fe4000ff7e0ff */
[----:B------:R-:W-:Y:S01]  /*20350*/  IADD3.X R225, R225, UR36, RZ, P4, !PT ;  /* 0x00000024e1e17c10 */ /* 0x000fe2000a7fe4ff */
[----:B------:R0:W-:Y:S04]  /*20360*/  STL [R1+0x4fc], R217 ;  /* 0x0004fcd901007387 */ /* 0x0001e80000100800 */
[----:B0-----:R-:W4:Y:S04]  /*20370*/  LDL.LU R217, [R1+0x4bc] ;  /* 0x0004bc0001d97983 */ /* 0x001f280000300800 */
[----:B------:R-:W-:Y:S04]  /*20380*/  STL [R1+0x4c8], R168 ;  /* 0x0004c8a801007387 */ /* 0x000fe80000100800 */
[----:B------:R0:W-:Y:S04]  /*20390*/  STL [R1+0x4f4], R225 ;  /* 0x0004f4e101007387 */ /* 0x0001e80000100800 */
[----:B0-----:R-:W4:Y:S04]  /*203a0*/  LDL.LU R225, [R1+0x480] ;  /* 0x0004800001e17983 */ /* 0x001f280000300800 */
[----:B------:R-:W-:Y:S01]  /*203b0*/  STL [R1+0x4c0], R164 ;  /* 0x0004c0a401007387 */ /* 0x000fe20000100800 */
[----:B--2---:R-:W-:-:S02]  /*203c0*/  IADD3 R160, P4, R160, UR17, RZ ;  /* 0x00000011a0a07c10 */ /* 0x004fc4000ff9e0ff */
[----:B------:R-:W-:-:S03]  /*203d0*/  IADD3.X R156, R156, UR36, RZ, P5, !PT ;  /* 0x000000249c9c7c10 */ /* 0x000fc6000affe4ff */
[----:B------:R-:W-:Y:S01]  /*203e0*/  STL [R1+0x4b8], R160 ;  /* 0x0004b8a001007387 */ /* 0x000fe20000100800 */
[----:B------:R-:W-:-:S03]  /*203f0*/  IADD3 R152, P5, R152, UR17, RZ ;  /* 0x0000001198987c10 */ /* 0x000fc6000ffbe0ff */
[----:B------:R-:W-:Y:S04]  /*20400*/  STL [R1+0x4ec], R156 ;  /* 0x0004ec9c01007387 */ /* 0x000fe80000100800 */
[----:B------:R-:W2:Y:S04]  /*20410*/  LDL.LU R212, [R1+0x4b4] ;  /* 0x0004b40001d47983 */ /* 0x000ea80000300800 */
[----:B------:R-:W-:Y:S01]  /*20420*/  STL [R1+0x4b0], R152 ;  /* 0x0004b09801007387 */ /* 0x000fe20000100800 */
[----:B---3--:R-:W-:-:S05]  /*20430*/  IADD3.X R190, R190, UR36, RZ, P1, !PT ;  /* 0x00000024bebe7c10 */ /* 0x008fca0008ffe4ff */
[----:B------:R0:W-:Y:S01]  /*20440*/  STL [R1+0x4e4], R190 ;  /* 0x0004e4be01007387 */ /* 0x0001e20000100800 */
[----:B------:R-:W-:-:S03]  /*20450*/  IADD3 R191, P1, R191, UR17, RZ ;  /* 0x00000011bfbf7c10 */ /* 0x000fc6000ff3e0ff */
[----:B0-----:R-:W3:Y:S04]  /*20460*/  LDL.LU R190, [R1+0x478] ;  /* 0x0004780001be7983 */ /* 0x001ee80000300800 */
[----:B------:R0:W-:Y:S04]  /*20470*/  STL [R1+0x4a8], R191 ;  /* 0x0004a8bf01007387 */ /* 0x0001e80000100800 */
[----:B0-----:R-:W3:Y:S04]  /*20480*/  LDL.LU R191, [R1+0x4ac] ;  /* 0x0004ac0001bf7983 */ /* 0x001ee80000300800 */
[----:B------:R-:W3:Y:S04]  /*20490*/  LDL.LU R206, [R1+0x470] ;  /* 0x0004700001ce7983 */ /* 0x000ee80000300800 */
[----:B------:R-:W3:Y:S01]  /*204a0*/  LDL.LU R198, [R1+0x4a4] ;  /* 0x0004a40001c67983 */ /* 0x000ee20000300800 */
[----:B------:R-:W-:-:S05]  /*204b0*/  IADD3.X R20, R20, UR36, RZ, P0, !PT ;  /* 0x0000002414147c10 */ /* 0x000fca00087fe4ff */
[----:B------:R-:W-:Y:S01]  /*204c0*/  STL [R1+0x4d4], R20 ;  /* 0x0004d41401007387 */ /* 0x000fe20000100800 */
[----:B------:R-:W-:-:S05]  /*204d0*/  IADD3 R201, P0, R201, UR17, RZ ;  /* 0x00000011c9c97c10 */ /* 0x000fca000ff1e0ff */
[----:B------:R0:W-:Y:S04]  /*204e0*/  STL [R1+0x498], R201 ;  /* 0x000498c901007387 */ /* 0x0001e80000100800 */
[----:B0-----:R-:W3:Y:S04]  /*204f0*/  LDL.LU R201, [R1+0x468] ;  /* 0x0004680001c97983 */ /* 0x001ee80000300800 */
[----:B------:R-:W3:Y:S04]  /*20500*/  LDL.LU R188, [R1+0x494] ;  /* 0x0004940001bc7983 */ /* 0x000ee80000300800 */
[----:B------:R-:W3:Y:S01]  /*20510*/  LDL.LU R184, [R1+0x48c] ;  /* 0x00048c0001b87983 */ /* 0x000ee20000300800 */
[----:B----4-:R-:W-:-:S05]  /*20520*/  IADD3.X R16, R16, UR36, RZ, P6, !PT ;  /* 0x0000002410107c10 */ /* 0x010fca000b7fe4ff */
[----:B------:R-:W-:Y:S04]  /*20530*/  STL [R1+0x4cc], R16 ;  /* 0x0004cc1001007387 */ /* 0x000fe80000100800 */
[----:B------:R-:W4:Y:S04]  /*20540*/  LDL.LU R180, [R1+0x5a0] ;  /* 0x0005a00001b47983 */ /* 0x000f280000300800 */
[----:B------:R-:W4:Y:S01]  /*20550*/  LDL.LU R176, [R1+0x484] ;  /* 0x0004840001b07983 */ /* 0x000f220000300800 */
[----:B------:R-:W-:-:S05]  /*20560*/  IADD3 R209, P6, R209, UR17, RZ ;  /* 0x00000011d1d17c10 */ /* 0x000fca000ffde0ff */
[----:B------:R0:W-:Y:S04]  /*20570*/  STL [R1+0x490], R209 ;  /* 0x000490d101007387 */ /* 0x0001e80000100800 */
[----:B0-----:R-:W4:Y:S04]  /*20580*/  LDL.LU R209, [R1+0x560] ;  /* 0x0005600001d17983 */ /* 0x001f280000300800 */
[----:B------:R-:W4:Y:S04]  /*20590*/  LDL.LU R172, [R1+0x47c] ;  /* 0x00047c0001ac7983 */ /* 0x000f280000300800 */
[----:B------:R-:W4:Y:S01]  /*205a0*/  LDL.LU R168, [R1+0x520] ;  /* 0x0005200001a87983 */ /* 0x000f220000300800 */
[----:B------:R-:W-:-:S05]  /*205b0*/  IADD3.X R193, R193, UR36, RZ, P2, !PT ;  /* 0x00000024c1c17c10 */ /* 0x000fca00097fe4ff */
[----:B------:R0:W-:Y:S04]  /*205c0*/  STL [R1+0x4c4], R193 ;  /* 0x0004c4c101007387 */ /* 0x0001e80000100800 */
[----:B0-----:R-:W4:Y:S01]  /*205d0*/  LDL.LU R193, [R1+0x474] ;  /* 0x0004740001c17983 */ /* 0x001f220000300800 */
[----:B------:R-:W-:-:S03]  /*205e0*/  IADD3 R12, P2, R12, UR17, RZ ;  /* 0x000000110c0c7c10 */ /* 0x000fc6000ff5e0ff */
[----:B------:R-:W4:Y:S04]  /*205f0*/  LDL.LU R164, [R1+0x4e0] ;  /* 0x0004e00001a47983 */ /* 0x000f280000300800 */
[----:B------:R0:W-:Y:S04]  /*20600*/  STL [R1+0x488], R12 ;  /* 0x0004880c01007387 */ /* 0x0001e80000100800 */
[----:B0-----:R-:W4:Y:S01]  /*20610*/  LDL.LU R12, [R1+0x46c] ;  /* 0x00046c00010c7983 */ /* 0x001f220000300800 */
[----:B------:R-:W-:-:S03]  /*20620*/  IADD3.X R217, R217, UR36, RZ, P3, !PT ;  /* 0x00000024d9d97c10 */ /* 0x000fc60009ffe4ff */
[----:B------:R-:W4:Y:S04]  /*20630*/  LDL.LU R160, [R1+0x4a0] ;  /* 0x0004a00001a07983 */ /* 0x000f280000300800 */
[----:B------:R0:W-:Y:S04]  /*20640*/  STL [R1+0x4bc], R217 ;  /* 0x0004bcd901007387 */ /* 0x0001e80000100800 */
[----:B0-----:R-:W4:Y:S01]  /*20650*/  LDL.LU R217, [R1+0x464] ;  /* 0x0004640001d97983 */ /* 0x001f220000300800 */
[----:B------:R-:W-:-:S03]  /*20660*/  IADD3 R225, P3, R225, UR17, RZ ;  /* 0x00000011e1e17c10 */ /* 0x000fc6000ff7e0ff */
[----:B------:R-:W4:Y:S04]  /*20670*/  LDL.LU R156, [R1+0x59c] ;  /* 0x00059c00019c7983 */ /* 0x000f280000300800 */
[----:B------:R-:W4:Y:S04]  /*20680*/  LDL.LU R152, [R1+0x460] ;  /* 0x0004600001987983 */ /* 0x000f280000300800 */
[----:B------:R-:W4:Y:S04]  /*20690*/  LDL.LU R20, [R1+0x55c] ;  /* 0x00055c0001147983 */ /* 0x000f280000300800 */
[----:B------:R0:W-:Y:S04]  /*206a0*/  STL [R1+0x480], R225 ;  /* 0x000480e101007387 */ /* 0x0001e80000100800 */
[----:B------:R-:W4:Y:S04]  /*206b0*/  LDL.LU R16, [R1+0xa58] ;  /* 0x000a580001107983 */ /* 0x000f280000300800 */
[----:B0-----:R-:W4:Y:S01]  /*206c0*/  LDL.LU R225, [R1+0x51c] ;  /* 0x00051c0001e17983 */ /* 0x001f220000300800 */
[----:B--2---:R-:W-:-:S02]  /*206d0*/  IADD3.X R212, R212, UR36, RZ, P4, !PT ;  /* 0x00000024d4d47c10 */ /* 0x004fc4000a7fe4ff */
[----:B---3--:R-:W-:-:S05]  /*206e0*/  IADD3 R190, P4, R190, UR17, RZ ;  /* 0x00000011bebe7c10 */ /* 0x008fca000ff9e0ff */
[----:B------:R0:W-:Y:S04]  /*206f0*/  STL [R1+0x478], R190 ;  /* 0x000478be01007387 */ /* 0x0001e80000100800 */
[----:B------:R-:W-:Y:S01]  /*20700*/  STL [R1+0x4b4], R212 ;  /* 0x0004b4d401007387 */ /* 0x000fe20000100800 */
[----:B------:R-:W-:-:S03]  /*20710*/  IADD3.X R191, R191, UR36, RZ, P5, !PT ;  /* 0x00000024bfbf7c10 */ /* 0x000fc6000affe4ff */
[----:B0-----:R-:W2:Y:S04]  /*20720*/  LDL.LU R190, [R1+0x65c] ;  /* 0x00065c0001be7983 */ /* 0x001ea80000300800 */
[----:B------:R0:W-:Y:S01]  /*20730*/  STL [R1+0x4ac], R191 ;  /* 0x0004acbf01007387 */ /* 0x0001e20000100800 */
[----:B------:R-:W-:Y:S02]  /*20740*/  IADD3 R206, P5, R206, UR17, RZ ;  /* 0x00000011cece7c10 */ /* 0x000fe4000ffbe0ff */
[----:B------:R-:W-:Y:S01]  /*20750*/  IADD3.X R198, R198, UR36, RZ, P1, !PT ;  /* 0x00000024c6c67c10 */ /* 0x000fe20008ffe4ff */
[----:B0-----:R-:W3:Y:S01]  /*20760*/  LDL.LU R191, [R1+0x4dc] ;  /* 0x0004dc0001bf7983 */ /* 0x001ee20000300800 */
[----:B------:R-:W-:-:S05]  /*20770*/  IADD3 R201, P1, R201, UR17, RZ ;  /* 0x00000011c9c97c10 */ /* 0x000fca000ff3e0ff */
[----:B------:R0:W-:Y:S01]  /*20780*/  STL [R1+0x468], R201 ;  /* 0x000468c901007387 */ /* 0x0001e20000100800 */
[----:B------:R-:W-:-:S03]  /*20790*/  IADD3.X R188, R188, UR36, RZ, P0, !PT ;  /* 0x00000024bcbc7c10 */ /* 0x000fc600087fe4ff */
[----:B------:R-:W-:Y:S01]  /*207a0*/  STL [R1+0x470], R206 ;  /* 0x000470ce01007387 */ /* 0x000fe20000100800 */
[----:B------:R-:W-:-:S03]  /*207b0*/  IADD3.X R184, R184, UR36, RZ, P6, !PT ;  /* 0x00000024b8b87c10 */ /* 0x000fc6000b7fe4ff */
[----:B0-----:R-:W3:Y:S04]  /*207c0*/  LDL.LU R201, [R1+0xa50] ;  /* 0x000a500001c97983 */ /* 0x001ee80000300800 */
[----:B------:R-:W-:Y:S01]  /*207d0*/  STL [R1+0x4a4], R198 ;  /* 0x0004a4c601007387 */ /* 0x000fe20000100800 */
[----:B----4-:R-:W-:Y:S02]  /*207e0*/  IADD3 R180, P6, R180, UR17, RZ ;  /* 0x00000011b4b47c10 */ /* 0x010fe4000ffde0ff */
[----:B------:R-:W-:Y:S01]  /*207f0*/  IADD3.X R176, R176, UR36, RZ, P2, !PT ;  /* 0x00000024b0b07c10 */ /* 0x000fe200097fe4ff */
[----:B------:R-:W-:Y:S04]  /*20800*/  STL [R1+0x494], R188 ;  /* 0x000494bc01007387 */ /* 0x000fe80000100800 */
[----:B------:R-:W-:Y:S01]  /*20810*/  STL [R1+0x48c], R184 ;  /* 0x00048cb801007387 */ /* 0x000fe20000100800 */
[----:B------:R-:W-:-:S05]  /*20820*/  IADD3 R209, P2, R209, UR17, RZ ;  /* 0x00000011d1d17c10 */ /* 0x000fca000ff5e0ff */
[----:B------:R0:W-:Y:S04]  /*20830*/  STL [R1+0x560], R209 ;  /* 0x000560d101007387 */ /* 0x0001e80000100800 */
[----:B------:R-:W-:Y:S04]  /*20840*/  STL [R1+0x5a0], R180 ;  /* 0x0005a0b401007387 */ /* 0x000fe80000100800 */
[----:B0-----:R-:W4:Y:S01]  /*20850*/  LDL.LU R209, [R1+0x49c] ;  /* 0x00049c0001d17983 */ /* 0x001f220000300800 */
[----:B------:R-:W-:Y:S02]  /*20860*/  IADD3.X R172, R172, UR36, RZ, P3, !PT ;  /* 0x00000024acac7c10 */ /* 0x000fe40009ffe4ff */
[----:B------:R-:W-:Y:S01]  /*20870*/  IADD3 R168, P3, R168, UR17, RZ ;  /* 0x00000011a8a87c10 */ /* 0x000fe2000ff7e0ff */
[----:B------:R-:W-:Y:S01]  /*20880*/  STL [R1+0x484], R176 ;  /* 0x000484b001007387 */ /* 0x000fe20000100800 */
[----:B------:R-:W-:-:S05]  /*20890*/  IADD3.X R193, R193, UR36, RZ, P4, !PT ;  /* 0x00000024c1c17c10 */ /* 0x000fca000a7fe4ff */
[----:B------:R0:W-:Y:S01]  /*208a0*/  STL [R1+0x474], R193 ;  /* 0x000474c101007387 */ /* 0x0001e20000100800 */
[----:B------:R-:W-:-:S03]  /*208b0*/  IADD3 R164, P4, R164, UR17, RZ ;  /* 0x00000011a4a47c10 */ /* 0x000fc6000ff9e0ff */
[----:B------:R-:W-:Y:S04]  /*208c0*/  STL [R1+0x47c], R172 ;  /* 0x00047cac01007387 */ /* 0x000fe80000100800 */
[----:B0-----:R-:W4:Y:S01]  /*208d0*/  LDL.LU R193, [R1+0xa4c] ;  /* 0x000a4c0001c17983 */ /* 0x001f220000300800 */
[----:B------:R-:W-:-:S03]  /*208e0*/  IADD3.X R12, R12, UR36, RZ, P5, !PT ;  /* 0x000000240c0c7c10 */ /* 0x000fc6000affe4ff */
[----:B------:R-:W-:Y:S04]  /*208f0*/  STL [R1+0x520], R168 ;  /* 0x000520a801007387 */ /* 0x000fe80000100800 */
[----:B------:R0:W-:Y:S01]  /*20900*/  STL [R1+0x46c], R12 ;  /* 0x00046c0c01007387 */ /* 0x0001e20000100800 */
[----:B------:R-:W-:-:S03]  /*20910*/  IADD3 R160, P5, R160, UR17, RZ ;  /* 0x00000011a0a07c10 */ /* 0x000fc6000ffbe0ff */
[----:B0-----:R-:W4:Y:S01]  /*20920*/  LDL.LU R12, [R1+0xa48] ;  /* 0x000a4800010c7983 */ /* 0x001f220000300800 */
[----:B------:R-:W-:-:S03]  /*20930*/  IADD3.X R217, R217, UR36, RZ, P1, !PT ;  /* 0x00000024d9d97c10 */ /* 0x000fc60008ffe4ff */
[----:B------:R-:W-:Y:S01]  /*20940*/  STL [R1+0x4e0], R164 ;  /* 0x0004e0a401007387 */ /* 0x000fe20000100800 */
[----:B------:R-:W-:-:S03]  /*20950*/  IADD3.X R156, R156, UR36, RZ, P6, !PT ;  /* 0x000000249c9c7c10 */ /* 0x000fc6000b7fe4ff */
[----:B------:R0:W-:Y:S01]  /*20960*/  STL [R1+0x464], R217 ;  /* 0x000464d901007387 */ /* 0x0001e20000100800 */
[----:B------:R-:W-:Y:S02]  /*20970*/  IADD3 R152, P1, R152, UR17, RZ ;  /* 0x0000001198987c10 */ /* 0x000fe4000ff3e0ff */
[----:B------:R-:W-:Y:S01]  /*20980*/  IADD3.X R20, R20, UR36, RZ, P2, !PT ;  /* 0x0000002414147c10 */ /* 0x000fe200097fe4ff */
[----:B0-----:R-:W4:Y:S04]  /*20990*/  LDL.LU R217, [R1+0x45c] ;  /* 0x00045c0001d97983 */ /* 0x001f280000300800 */
[----:B------:R-:W-:Y:S01]  /*209a0*/  STL [R1+0x4a0], R160 ;  /* 0x0004a0a001007387 */ /* 0x000fe20000100800 */
[----:B------:R-:W-:-:S03]  /*209b0*/  IADD3 R16, P2, R16, UR18, RZ ;  /* 0x0000001210107c10 */ /* 0x000fc6000ff5e0ff */
[----:B------:R-:W-:Y:S01]  /*209c0*/  STL [R1+0x59c], R156 ;  /* 0x00059c9c01007387 */ /* 0x000fe20000100800 */
[----:B------:R-:W-:-:S03]  /*209d0*/  IADD3.X R225, R225, UR36, RZ, P3, !PT ;  /* 0x00000024e1e17c10 */ /* 0x000fc60009ffe4ff */
[----:B------:R-:W-:Y:S04]  /*209e0*/  STL [R1+0x460], R152 ;  /* 0x0004609801007387 */ /* 0x000fe80000100800 */
[----:B------:R-:W4:Y:S04]  /*209f0*/  LDL.LU R212, [R1+0xa44] ;  /* 0x000a440001d47983 */ /* 0x000f280000300800 */
[----:B------:R0:W-:Y:S04]  /*20a00*/  STL [R1+0x55c], R20 ;  /* 0x00055c1401007387 */ /* 0x0001e80000100800 */
[----:B0-----:R-:W4:Y:S04]  /*20a10*/  LDL.LU R20, [R1+0xa54] ;  /* 0x000a540001147983 */ /* 0x001f280000300800 */
[----:B------:R-:W-:Y:S04]  /*20a20*/  STL [R1+0xa58], R16 ;  /* 0x000a581001007387 */ /* 0x000fe80000100800 */
[----:B------:R0:W-:Y:S04]  /*20a30*/  STL [R1+0x51c], R225 ;  /* 0x00051ce101007387 */ /* 0x0001e80000100800 */
[----:B0-----:R-:W4:Y:S01]  /*20a40*/  LDL.LU R225, [R1+0xa40] ;  /* 0x000a400001e17983 */ /* 0x001f220000300800 */
[----:B--2---:R-:W-:-:S05]  /*20a50*/  IADD3 R190, P3, R190, UR18, RZ ;  /* 0x00000012bebe7c10 */ /* 0x004fca000ff7e0ff */
[----:B------:R0:W-:Y:S01]  /*20a60*/  STL [R1+0x65c], R190 ;  /* 0x00065cbe01007387 */ /* 0x0001e20000100800 */
[----:B---3--:R-:W-:-:S03]  /*20a70*/  IADD3.X R191, R191, UR36, RZ, P4, !PT ;  /* 0x00000024bfbf7c10 */ /* 0x008fc6000a7fe4ff */
[----:B0-----:R-:W2:Y:S04]  /*20a80*/  LDL.LU R190, [R1+0x458] ;  /* 0x0004580001be7983 */ /* 0x001ea80000300800 */
        /* <DEDUP_REMOVED lines=8> */
[----:B------:R-:W3:Y:S04]  /*20b10*/  LDL.LU R180, [R1+0x650] ;  /* 0x0006500001b47983 */ /* 0x000ee80000300800 */
[----:B0-----:R-:W3:Y:S04]  /*20b20*/  LDL.LU R201, [R1+0xa28] ;  /* 0x000a280001c97983 */ /* 0x001ee80000300800 */
[----:B------:R-:W3:Y:S04]  /*20b30*/  LDL.LU R176, [R1+0x64c] ;  /* 0x00064c0001b07983 */ /* 0x000ee80000300800 */
[----:B------:R-:W3:Y:S01]  /*20b40*/  LDL.LU R172, [R1+0xa20] ;  /* 0x000a200001ac7983 */ /* 0x000ee20000300800 */
[----:B----4-:R-:W-:-:S05]  /*20b50*/  IADD3.X R209, R209, UR36, RZ, P5, !PT ;  /* 0x00000024d1d17c10 */ /* 0x010fca000affe4ff */
[----:B------:R0:W-:Y:S04]  /*20b60*/  STL [R1+0x49c], R209 ;  /* 0x00049cd101007387 */ /* 0x0001e80000100800 */
[----:B0-----:R-:W4:Y:S04]  /*20b70*/  LDL.LU R209, [R1+0x648] ;  /* 0x0006480001d17983 */ /* 0x001f280000300800 */
[----:B------:R-:W4:Y:S01]  /*20b80*/  LDL.LU R168, [R1+0xa18] ;  /* 0x000a180001a87983 */ /* 0x000f220000300800 */
[----:B------:R-:W-:-:S05]  /*20b90*/  IADD3 R193, P5, R193, UR18, RZ ;  /* 0x00000012c1c17c10 */ /* 0x000fca000ffbe0ff */
        /* <DEDUP_REMOVED lines=8> */
[----:B------:R-:W4:Y:S04]  /*20c20*/  LDL.LU R156, [R1+0xa2c] ;  /* 0x000a2c00019c7983 */ /* 0x000f280000300800 */
[----:B------:R-:W4:Y:S04]  /*20c30*/  LDL.LU R152, [R1+0xa00] ;  /* 0x000a000001987983 */ /* 0x000f280000300800 */
[----:B------:R0:W-:Y:S01]  /*20c40*/  STL [R1+0x45c], R217 ;  /* 0x00045cd901007387 */ /* 0x0001e20000100800 */
[----:B------:R-:W-:-:S03]  /*20c50*/  IADD3 R212, P1, R212, UR18, RZ ;  /* 0x00000012d4d47c10 */ /* 0x000fc6000ff3e0ff */
        /* <DEDUP_REMOVED lines=9> */
[----:B--2---:R-:W-:-:S05]  /*20cf0*/  IADD3.X R190, R190, UR37, RZ, P3, !PT ;  /* 0x00000025bebe7c10 */ /* 0x004fca0009ffe4ff */
[----:B------:R0:W-:Y:S01]  /*20d00*/  STL [R1+0x458], R190 ;  /* 0x000458be01007387 */ /* 0x0001e20000100800 */
[----:B---3--:R-:W-:-:S03]  /*20d10*/  IADD3 R191, P3, R191, UR18, RZ ;  /* 0x00000012bfbf7c10 */ /* 0x008fc6000ff7e0ff */
[----:B0-----:R-:W2:Y:S01]  /*20d20*/  LDL.LU R190, [R1+0xa14] ;  /* 0x000a140001be7983 */ /* 0x001ea20000300800 */
[----:B------:R-:W-:-:S03]  /*20d30*/  IADD3.X R206, R206, UR37, RZ, P4, !PT ;  /* 0x00000025cece7c10 */ /* 0x000fc6000a7fe4ff */
[----:B------:R0:W-:Y:S01]  /*20d40*/  STL [R1+0xa3c], R191 ;  /* 0x000a3cbf01007387 */ /* 0x0001e20000100800 */
[----:B------:R-:W-:Y:S02]  /*20d50*/  IADD3 R198, P4, R198, UR18, RZ ;  /* 0x00000012c6c67c10 */ /* 0x000fe4000ff9e0ff */
[----:B------:R-:W-:Y:S01]  /*20d60*/  IADD3.X R188, R188, UR37, RZ, P5, !PT ;  /* 0x00000025bcbc7c10 */ /* 0x000fe2000affe4ff */
[----:B0-----:R-:W3:Y:S04]  /*20d70*/  LDL.LU R191, [R1+0x9e8] ;  /* 0x0009e80001bf7983 */ /* 0x001ee80000300800 */
[----:B------:R-:W-:Y:S04]  /*20d80*/  STL [R1+0x658], R206 ;  /* 0x000658ce01007387 */ /* 0x000fe80000100800 */
[----:B------:R-:W-:Y:S04]  /*20d90*/  STL [R1+0xa38], R198 ;  /* 0x000a38c601007387 */ /* 0x000fe80000100800 */
[----:B------:R-:W-:Y:S01]  /*20da0*/  STL [R1+0x654], R188 ;  /* 0x000654bc01007387 */ /* 0x000fe20000100800 */
[----:B------:R-:W-:-:S02]  /*20db0*/  IADD3 R184, P5, R184, UR18, RZ ;  /* 0x00000012b8b87c10 */ /* 0x000fc4000ffbe0ff */
[----:B------:R-:W-:Y:S02]  /*20dc0*/  IADD3.X R180, R180, UR37, RZ, P6, !PT ;  /* 0x00000025b4b47c10 */ /* 0x000fe4000b7fe4ff */
[----:B------:R-:W-:-:S05]  /*20dd0*/  IADD3 R201, P6, R201, UR18, RZ ;  /* 0x00000012c9c97c10 */ /* 0x000fca000ffde0ff */
[----:B------:R0:W-:Y:S04]  /*20de0*/  STL [R1+0xa28], R201 ;  /* 0x000a28c901007387 */ /* 0x0001e80000100800 */
[----:B------:R-:W-:Y:S01]  /*20df0*/  STL [R1+0xa30], R184 ;  /* 0x000a30b801007387 */ /* 0x000fe20000100800 */
[----:B------:R-:W-:-:S03]  /*20e00*/  IADD3.X R176, R176, UR37, RZ, P1, !PT ;  /* 0x00000025b0b07c10 */ /* 0x000fc60008ffe4ff */
[----:B0-----:R-:W3:Y:S04]  /*20e10*/  LDL.LU R201, [R1+0xa0c] ;  /* 0x000a0c0001c97983 */ /* 0x001ee80000300800 */
[----:B------:R-:W-:Y:S01]  /*20e20*/  STL [R1+0x650], R180 ;  /* 0x000650b401007387 */ /* 0x000fe20000100800 */
[----:B----4-:R-:W-:-:S05]  /*20e30*/  IADD3.X R209, R209, UR37, RZ, P2, !PT ;  /* 0x00000025d1d17c10 */ /* 0x010fca00097fe4ff */
[----:B------:R0:W-:Y:S04]  /*20e40*/  STL [R1+0x648], R209 ;  /* 0x000648d101007387 */ /* 0x0001e80000100800 */
[----:B------:R-:W-:Y:S04]  /*20e50*/  STL [R1+0x64c], R176 ;  /* 0x00064cb001007387 */ /* 0x000fe80000100800 */
[----:B0-----:R-:W4:Y:S01]  /*20e60*/  LDL.LU R209, [R1+0x9e0] ;  /* 0x0009e00001d17983 */ /* 0x001f220000300800 */
[----:B------:R-:W-:Y:S02]  /*20e70*/  IADD3 R172, P1, R172, UR18, RZ ;  /* 0x00000012acac7c10 */ /* 0x000fe4000ff3e0ff */
[----:B------:R-:W-:-:S03]  /*20e80*/  IADD3 R168, P2, R168, UR18, RZ ;  /* 0x00000012a8a87c10 */ /* 0x000fc6000ff5e0ff */
[----:B------:R-:W-:Y:S01]  /*20e90*/  STL [R1+0xa20], R172 ;  /* 0x000a20ac01007387 */ /* 0x000fe20000100800 */
[----:B------:R-:W-:Y:S02]  /*20ea0*/  IADD3.X R193, R193, UR37, RZ, P3, !PT ;  /* 0x00000025c1c17c10 */ /* 0x000fe40009ffe4ff */
[----:B------:R-:W-:-:S03]  /*20eb0*/  IADD3 R164, P3, R164, UR18, RZ ;  /* 0x00000012a4a47c10 */ /* 0x000fc6000ff7e0ff */
[----:B------:R0:W-:Y:S04]  /*20ec0*/  STL [R1+0x454], R193 ;  /* 0x000454c101007387 */ /* 0x0001e80000100800 */
[----:B0-----:R-:W4:Y:S01]  /*20ed0*/  LDL.LU R193, [R1+0xa04] ;  /* 0x000a040001c17983 */ /* 0x001f220000300800 */
[----:B------:R-:W-:-:S03]  /*20ee0*/  IADD3.X R12, R12, UR37, RZ, P4, !PT ;  /* 0x000000250c0c7c10 */ /* 0x000fc6000a7fe4ff */
[----:B------:R-:W-:Y:S01]  /*20ef0*/  STL [R1+0xa18], R168 ;  /* 0x000a18a801007387 */ /* 0x000fe20000100800 */
[----:B------:R-:W-:-:S03]  /*20f00*/  IADD3 R160, P4, R160, UR18, RZ ;  /* 0x00000012a0a07c10 */ /* 0x000fc6000ff9e0ff */
[----:B------:R0:W-:Y:S01]  /*20f10*/  STL [R1+0xa34], R12 ;  /* 0x000a340c01007387 */ /* 0x0001e20000100800 */
[----:B------:R-:W-:Y:S02]  /*20f20*/  IADD3.X R156, R156, UR37, RZ, P5, !PT ;  /* 0x000000259c9c7c10 */ /* 0x000fe4000affe4ff */
[----:B------:R-:W-:Y:S01]  /*20f30*/  IADD3 R152, P5, R152, UR18, RZ ;  /* 0x0000001298987c10 */ /* 0x000fe2000ffbe0ff */
[----:B0-----:R-:W4:Y:S04]  /*20f40*/  LDL.LU R12, [R1+0x9d8] ;  /* 0x0009d800010c7983 */ /* 0x001f280000300800 */
[----:B------:R-:W-:Y:S01]  /*20f50*/  STL [R1+0xa10], R164 ;  /* 0x000a10a401007387 */ /* 0x000fe20000100800 */
[----:B------:R-:W-:-:S03]  /*20f60*/  IADD3.X R16, R16, UR37, RZ, P6, !PT ;  /* 0x0000002510107c10 */ /* 0x000fc6000b7fe4ff */
[----:B------:R-:W-:Y:S01]  /*20f70*/  STL [R1+0xa08], R160 ;  /* 0x000a08a001007387 */ /* 0x000fe20000100800 */
[----:B------:R-:W-:-:S03]  /*20f80*/  IADD3 R217, P6, R217, UR18, RZ ;  /* 0x00000012d9d97c10 */ /* 0x000fc6000ffde0ff */
[----:B------:R-:W-:Y:S04]  /*20f90*/  STL [R1+0xa2c], R156 ;  /* 0x000a2c9c01007387 */ /* 0x000fe80000100800 */
[----:B------:R-:W4:Y:S04]  /*20fa0*/  LDL.LU R212, [R1+0x9fc] ;  /* 0x0009fc0001d47983 */ /* 0x000f280000300800 */
[----:B------:R-:W-:Y:S04]  /*20fb0*/  STL [R1+0xa00], R152 ;  /* 0x000a009801007387 */ /* 0x000fe80000100800 */
[----:B------:R0:W-:Y:S01]  /*20fc0*/  STL [R1+0xa24], R16 ;  /* 0x000a241001007387 */ /* 0x0001e20000100800 */
[----:B------:R-:W-:-:S03]  /*20fd0*/  IADD3.X R20, R20, UR37, RZ, P1, !PT ;  /* 0x0000002514147c10 */ /* 0x000fc60008ffe4ff */
[----:B0-----:R-:W4:Y:S04]  /*20fe0*/  LDL.LU R16, [R1+0x9d0] ;  /* 0x0009d00001107983 */ /* 0x001f280000300800 */
[----:B------:R0:W-:Y:S04]  /*20ff0*/  STL [R1+0x9f8], R217 ;  /* 0x0009f8d901007387 */ /* 0x0001e80000100800 */
[----:B0-----:R-:W4:Y:S01]  /*21000*/  LDL.LU R217, [R1+0x9f4] ;  /* 0x0009f40001d97983 */ /* 0x001f220000300800 */
[----:B------:R-:W-:-:S05]  /*21010*/  IADD3 R225, P1, R225, UR18, RZ ;  /* 0x00000012e1e17c10 */ /* 0x000fca000ff3e0ff */
[----:B------:R0:W-:Y:S04]  /*21020*/  STL [R1+0x9f0], R225 ;  /* 0x0009f0e101007387 */ /* 0x0001e80000100800 */
[----:B0-----:R-:W4:Y:S04]  /*21030*/  LDL.LU R225, [R1+0x9c8] ;  /* 0x0009c80001e17983 */ /* 0x001f280000300800 */
[----:B------:R-:W-:Y:S01]  /*21040*/  STL [R1+0xa1c], R20 ;  /* 0x000a1c1401007387 */ /* 0x000fe20000100800 */
[----:B--2---:R-:W-:-:S05]  /*21050*/  IADD3.X R190, R190, UR37, RZ, P2, !PT ;  /* 0x00000025bebe7c10 */ /* 0x004fca00097fe4ff */
[----:B------:R0:W-:Y:S01]  /*21060*/  STL [R1+0xa14], R190 ;  /* 0x000a14be01007387 */ /* 0x0001e20000100800 */
[----:B---3--:R-:W-:-:S03]  /*21070*/  IADD3 R191, P2, R191, UR18, RZ ;  /* 0x00000012bfbf7c10 */ /* 0x008fc6000ff5e0ff */
[----:B0-----:R-:W2:Y:S04]  /*21080*/  LDL.LU R190, [R1+0x9ec] ;  /* 0x0009ec0001be7983 */ /* 0x001ea80000300800 */
[----:B------:R-:W3:Y:S04]  /*21090*/  LDL.LU R206, [R1+0x9c0] ;  /* 0x0009c00001ce7983 */ /* 0x000ee80000300800 */
[----:B------:R-:W3:Y:S04]  /*210a0*/  LDL.LU R198, [R1+0x9e4] ;  /* 0x0009e40001c67983 */ /* 0x000ee80000300800 */
[----:B------:R-:W3:Y:S04]  /*210b0*/  LDL.LU R188, [R1+0x9b8] ;  /* 0x0009b80001bc7983 */ /* 0x000ee80000300800 */
[----:B------:R0:W-:Y:S04]  /*210c0*/  STL [R1+0x9e8], R191 ;  /* 0x0009e8bf01007387 */ /* 0x0001e80000100800 */
[----:B------:R-:W3:Y:S04]  /*210d0*/  LDL.LU R184, [R1+0x9dc] ;  /* 0x0009dc0001b87983 */ /* 0x000ee80000300800 */
[----:B------:R-:W3:Y:S04]  /*210e0*/  LDL.LU R180, [R1+0x9b0] ;  /* 0x0009b00001b47983 */ /* 0x000ee80000300800 */
[----:B0-----:R-:W3:Y:S04]  /*210f0*/  LDL.LU R191, [R1+0x9d4] ;  /* 0x0009d40001bf7983 */ /* 0x001ee80000300800 */
[----:B------:R-:W3:Y:S04]  /*21100*/  LDL.LU R176, [R1+0x9a8] ;  /* 0x0009a80001b07983 */ /* 0x000ee80000300800 */
[----:B------:R-:W3:Y:S01]  /*21110*/  LDL.LU R172, [R1+0x9cc] ;  /* 0x0009cc0001ac7983 */ /* 0x000ee20000300800 */
[----:B------:R-:W-:-:S05]  /*21120*/  IADD3.X R201, R201, UR37, RZ, P3, !PT ;  /* 0x00000025c9c97c10 */ /* 0x000fca0009ffe4ff */
[----:B------:R0:W-:Y:S04]  /*21130*/  STL [R1+0xa0c], R201 ;  /* 0x000a0cc901007387 */ /* 0x0001e80000100800 */
[----:B0-----:R-:W3:Y:S04]  /*21140*/  LDL.LU R201, [R1+0x9a0] ;  /* 0x0009a00001c97983 */ /* 0x001ee80000300800 */
[----:B------:R-:W3:Y:S01]  /*21150*/  LDL.LU R168, [R1+0x9c4] ;  /* 0x0009c40001a87983 */ /* 0x000ee20000300800 */
[----:B----4-:R-:W-:-:S05]  /*21160*/  IADD3 R209, P3, R209, UR18, RZ ;  /* 0x00000012d1d17c10 */ /* 0x010fca000ff7e0ff */
[----:B------:R0:W-:Y:S04]  /*21170*/  STL [R1+0x9e0], R209 ;  /* 0x0009e0d101007387 */ /* 0x0001e80000100800 */
[----:B0-----:R-:W4:Y:S04]  /*21180*/  LDL.LU R209, [R1+0x998] ;  /* 0x0009980001d17983 */ /* 0x001f280000300800 */
[----:B------:R-:W4:Y:S01]  /*21190*/  LDL.LU R164, [R1+0x9bc] ;  /* 0x0009bc0001a47983 */ /* 0x000f220000300800 */
        /* <DEDUP_REMOVED lines=9> */
[----:B------:R-:W4:Y:S04]  /*21230*/  LDL.LU R20, [R1+0x980] ;  /* 0x0009800001147983 */ /* 0x000f280000300800 */
[----:B0-----:R-:W4:Y:S01]  /*21240*/  LDL.LU R12, [R1+0x9a4] ;  /* 0x0009a400010c7983 */ /* 0x001f220000300800 */
[----:B------:R-:W-:-:S05]  /*21250*/  IADD3 R16, P5, R16, UR18, RZ ;  /* 0x0000001210107c10 */ /* 0x000fca000ffbe0ff */
[----:B------:R0:W-:Y:S04]  /*21260*/  STL [R1+0x9d0], R16 ;  /* 0x0009d01001007387 */ /* 0x0001e80000100800 */
[----:B------:R-:W-:Y:S01]  /*21270*/  STL [R1+0x9fc], R212 ;  /* 0x0009fcd401007387 */ /* 0x000fe20000100800 */
[----:B------:R-:W-:-:S03]  /*21280*/  IADD3.X R217, R217, UR37, RZ, P6, !PT ;  /* 0x00000025d9d97c10 */ /* 0x000fc6000b7fe4ff */
[----:B0-----:R-:W4:Y:S04]  /*21290*/  LDL.LU R16, [R1+0x978] ;  /* 0x0009780001107983 */ /* 0x001f280000300800 */
[----:B------:R0:W-:Y:S04]  /*212a0*/  STL [R1+0x9f4], R217 ;  /* 0x0009f4d901007387 */ /* 0x0001e80000100800 */
[----:B0-----:R-:W4:Y:S01]  /*212b0*/  LDL.LU R217, [R1+0x99c] ;  /* 0x00099c0001d97983 */ /* 0x001f220000300800 */
[----:B------:R-:W-:-:S05]  /*212c0*/  IADD3 R225, P6, R225, UR18, RZ ;  /* 0x00000012e1e17c10 */ /* 0x000fca000ffde0ff */
[----:B------:R0:W-:Y:S04]  /*212d0*/  STL [R1+0x9c8], R225 ;  /* 0x0009c8e101007387 */ /* 0x0001e80000100800 */
[----:B0-----:R-:W4:Y:S01]  /*212e0*/  LDL.LU R225, [R1+0x970] ;  /* 0x0009700001e17983 */ /* 0x001f220000300800 */
[----:B--2---:R-:W-:Y:S02]  /*212f0*/  IADD3.X R190, R190, UR37, RZ, P1, !PT ;  /* 0x00000025bebe7c10 */ /* 0x004fe40008ffe4ff */
[----:B---3--:R-:W-:-:S03]  /*21300*/  IADD3 R206, P1, R206, UR18, RZ ;  /* 0x00000012cece7c10 */ /* 0x008fc6000ff3e0ff */
[----:B------:R0:W-:Y:S01]  /*21310*/  STL [R1+0x9ec], R190 ;  /* 0x0009ecbe01007387 */ /* 0x0001e20000100800 */
[----:B------:R-:W-:Y:S02]  /*21320*/  IADD3.X R198, R198, UR37, RZ, P2, !PT ;  /* 0x00000025c6c67c10 */ /* 0x000fe400097fe4ff */
[----:B------:R-:W-:Y:S01]  /*21330*/  IADD3 R188, P2, R188, UR18, RZ ;  /* 0x00000012bcbc7c10 */ /* 0x000fe2000ff5e0ff */
[----:B0-----:R-:W2:Y:S04]  /*21340*/  LDL.LU R190, [R1+0x994] ;  /* 0x0009940001be7983 */ /* 0x001ea80000300800 */
[----:B------:R-:W-:Y:S01]  /*21350*/  STL [R1+0x9c0], R206 ;  /* 0x0009c0ce01007387 */ /* 0x000fe20000100800 */
[----:B------:R-:W-:-:S03]  /*21360*/  IADD3.X R184, R184, UR37, RZ, P3, !PT ;  /* 0x00000025b8b87c10 */ /* 0x000fc60009ffe4ff */
[----:B------:R-:W-:Y:S01]  /*21370*/  STL [R1+0x9e4], R198 ;  /* 0x0009e4c601007387 */ /* 0x000fe20000100800 */
[----:B------:R-:W-:-:S03]  /*21380*/  IADD3.X R191, R191, UR37, RZ, P4, !PT ;  /* 0x00000025bfbf7c10 */ /* 0x000fc6000a7fe4ff */
[----:B------:R-:W-:Y:S01]  /*21390*/  STL [R1+0x9b8], R188 ;  /* 0x0009b8bc01007387 */ /* 0x000fe20000100800 */
[----:B------:R-:W-:-:S03]  /*213a0*/  IADD3 R180, P3, R180, UR18, RZ ;  /* 0x00000012b4b47c10 */ /* 0x000fc6000ff7e0ff */
[----:B------:R0:W-:Y:S01]  /*213b0*/  STL [R1+0x9d4], R191 ;  /* 0x0009d4bf01007387 */ /* 0x0001e20000100800 */
[----:B------:R-:W-:Y:S02]  /*213c0*/  IADD3 R176, P4, R176, UR18, RZ ;  /* 0x00000012b0b07c10 */ /* 0x000fe4000ff9e0ff */
[----:B------:R-:W-:Y:S01]  /*213d0*/  IADD3.X R172, R172, UR37, RZ, P5, !PT ;  /* 0x00000025acac7c10 */ /* 0x000fe2000affe4ff */
[----:B------:R-:W-:Y:S04]  /*213e0*/  STL [R1+0x9dc], R184 ;  /* 0x0009dcb801007387 */ /* 0x000fe80000100800 */
[----:B0-----:R-:W3:Y:S04]  /*213f0*/  LDL.LU R191, [R1+0x968] ;  /* 0x0009680001bf7983 */ /* 0x001ee80000300800 */
[----:B------:R-:W-:Y:S01]  /*21400*/  STL [R1+0x9b0], R180 ;  /* 0x0009b0b401007387 */ /* 0x000fe20000100800 */
[----:B------:R-:W-:-:S05]  /*21410*/  IADD3 R201, P5, R201, UR18, RZ ;  /* 0x00000012c9c97c10 */ /* 0x000fca000ffbe0ff */
[----:B------:R0:W-:Y:S01]  /*21420*/  STL [R1+0x9a0], R201 ;  /* 0x0009a0c901007387 */ /* 0x0001e20000100800 */
[----:B------:R-:W-:-:S03]  /*21430*/  IADD3.X R168, R168, UR37, RZ, P6, !PT ;  /* 0x00000025a8a87c10 */ /* 0x000fc6000b7fe4ff */
[----:B------:R-:W-:Y:S04]  /*21440*/  STL [R1+0x9a8], R176 ;  /* 0x0009a8b001007387 */ /* 0x000fe80000100800 */
[----:B0-----:R-:W3:Y:S04]  /*21450*/  LDL.LU R201, [R1+0x98c] ;  /* 0x00098c0001c97983 */ /* 0x001ee80000300800 */
[----:B------:R-:W-:Y:S01]  /*21460*/  STL [R1+0x9cc], R172 ;  /* 0x0009ccac01007387 */ /* 0x000fe20000100800 */
[----:B----4-:R-:W-:-:S05]  /*21470*/  IADD3 R209, P6, R209, UR18, RZ ;  /* 0x00000012d1d17c10 */ /* 0x010fca000ffde0ff */
[----:B------:R0:W-:Y:S04]  /*21480*/  STL [R1+0x998], R209 ;  /* 0x000998d101007387 */ /* 0x0001e80000100800 */
[----:B0-----:R-:W4:Y:S01]  /*21490*/  LDL.LU R209, [R1+0x960] ;  /* 0x0009600001d17983 */ /* 0x001f220000300800 */
[----:B------:R-:W-:-:S03]  /*214a0*/  IADD3.X R164, R164, UR37, RZ, P1, !PT ;  /* 0x00000025a4a47c10 */ /* 0x000fc60008ffe4ff */
[----:B------:R-:W-:Y:S01]  /*214b0*/  STL [R1+0x9c4], R168 ;  /* 0x0009c4a801007387 */ /* 0x000fe20000100800 */
[----:B------:R-:W-:Y:S02]  /*214c0*/  IADD3 R193, P1, R193, UR18, RZ ;  /* 0x00000012c1c17c10 */ /* 0x000fe4000ff3e0ff */
        /* <DEDUP_REMOVED lines=11> */
[----:B------:R-:W-:Y:S04]  /*21580*/  STL [R1+0x9ac], R152 ;  /* 0x0009ac9801007387 */ /* 0x000fe80000100800 */
[----:B------:R0:W-:Y:S04]  /*21590*/  STL [R1+0x980], R20 ;  /* 0x0009801401007387 */ /* 0x0001e80000100800 */
[----:B0-----:R-:W4:Y:S04]  /*215a0*/  LDL.LU R20, [R1+0x97c] ;  /* 0x00097c0001147983 */ /* 0x001f280000300800 */
[----:B------:R0:W-:Y:S01]  /*215b0*/  STL [R1+0x9a4], R12 ;  /* 0x0009a40c01007387 */ /* 0x0001e20000100800 */
[----:B------:R-:W-:-:S03]  /*215c0*/  IADD3 R16, P4, R16, UR18, RZ ;  /* 0x0000001210107c10 */ /* 0x000fc6000ff9e0ff */
[----:B0-----:R-:W4:Y:S01]  /*215d0*/  LDL.LU R12, [R1+0x950] ;  /* 0x00095000010c7983 */ /* 0x001f220000300800 */
[----:B------:R-:W-:-:S05]  /*215e0*/  IADD3.X R217, R217, UR37, RZ, P5, !PT ;  /* 0x00000025d9d97c10 */ /* 0x000fca000affe4ff */
[----:B------:R0:W-:Y:S04]  /*215f0*/  STL [R1+0x99c], R217 ;  /* 0x00099cd901007387 */ /* 0x0001e80000100800 */
[----:B0-----:R-:W4:Y:S01]  /*21600*/  LDL.LU R217, [R1+0x974] ;  /* 0x0009740001d97983 */ /* 0x001f220000300800 */
[----:B------:R-:W-:-:S03]  /*21610*/  IADD3 R225, P5, R225, UR18, RZ ;  /* 0x00000012e1e17c10 */ /* 0x000fc6000ffbe0ff */
[----:B------:R-:W-:Y:S04]  /*21620*/  STL [R1+0x978], R16 ;  /* 0x0009781001007387 */ /* 0x000fe80000100800 */
[----:B------:R0:W-:Y:S04]  /*21630*/  STL [R1+0x970], R225 ;  /* 0x000970e101007387 */ /* 0x0001e80000100800 */
[----:B0-----:R-:W4:Y:S04]  /*21640*/  LDL.LU R225, [R1+0x948] ;  /* 0x0009480001e17983 */ /* 0x001f280000300800 */
[----:B------:R-:W4:Y:S04]  /*21650*/  LDL.LU R206, [R1+0x96c] ;  /* 0x00096c0001ce7983 */ /* 0x000f280000300800 */
[----:B------:R-:W4:Y:S04]  /*21660*/  LDL.LU R198, [R1+0x940] ;  /* 0x0009400001c67983 */ /* 0x000f280000300800 */
[----:B------:R-:W4:Y:S01]  /*21670*/  LDL.LU R188, [R1+0x964] ;  /* 0x0009640001bc7983 */ /* 0x000f220000300800 */
[----:B--2---:R-:W-:-:S05]  /*21680*/  IADD3.X R190, R190, UR37, RZ, P6, !PT ;  /* 0x00000025bebe7c10 */ /* 0x004fca000b7fe4ff */
[----:B------:R0:W-:Y:S04]  /*21690*/  STL [R1+0x994], R190 ;  /* 0x000994be01007387 */ /* 0x0001e80000100800 */
[----:B------:R-:W2:Y:S04]  /*216a0*/  LDL.LU R184, [R1+0x938] ;  /* 0x0009380001b87983 */ /* 0x000ea80000300800 */
[----:B------:R-:W2:Y:S04]  /*216b0*/  LDL.LU R180, [R1+0x95c] ;  /* 0x00095c0001b47983 */ /* 0x000ea80000300800 */
[----:B0-----:R-:W2:Y:S04]  /*216c0*/  LDL.LU R190, [R1+0x930] ;  /* 0x0009300001be7983 */ /* 0x001ea80000300800 */
[----:B------:R-:W2:Y:S04]  /*216d0*/  LDL.LU R176, [R1+0x954] ;  /* 0x0009540001b07983 */ /* 0x000ea80000300800 */
[----:B------:R-:W2:Y:S01]  /*216e0*/  LDL.LU R172, [R1+0x928] ;  /* 0x0009280001ac7983 */ /* 0x000ea20000300800 */
[----:B---3--:R-:W-:-:S05]  /*216f0*/  IADD3 R191, P6, R191, UR18, RZ ;  /* 0x00000012bfbf7c10 */ /* 0x008fca000ffde0ff */
[----:B------:R0:W-:Y:S04]  /*21700*/  STL [R1+0x968], R191 ;  /* 0x000968bf01007387 */ /* 0x0001e80000100800 */
[----:B0-----:R-:W3:Y:S04]  /*21710*/  LDL.LU R191, [R1+0x94c] ;  /* 0x00094c0001bf7983 */ /* 0x001ee80000300800 */
        /* <DEDUP_REMOVED lines=8> */
[----:B------:R-:W4:Y:S04]  /*217a0*/  LDL.LU R160, [R1+0x910] ;  /* 0x0009100001a07983 */ /* 0x000f280000300800 */
[----:B------:R-:W4:Y:S01]  /*217b0*/  LDL.LU R156, [R1+0x934] ;  /* 0x00093400019c7983 */ /* 0x000f220000300800 */
[----:B------:R-:W-:-:S03]  /*217c0*/  IADD3.X R193, R193, UR37, RZ, P2, !PT ;  /* 0x00000025c1c17c10 */ /* 0x000fc600097fe4ff */
[----:B------:R-:W4:Y:S04]  /*217d0*/  LDL.LU R152, [R1+0x908] ;  /* 0x0009080001987983 */ /* 0x000f280000300800 */
[----:B------:R0:W-:Y:S04]  /*217e0*/  STL [R1+0x984], R193 ;  /* 0x000984c101007387 */ /* 0x0001e80000100800 */
[----:B------:R-:W4:Y:S04]  /*217f0*/  LDL.LU R16, [R1+0x92c] ;  /* 0x00092c0001107983 */ /* 0x000f280000300800 */
[----:B0-----:R-:W4:Y:S01]  /*21800*/  LDL.LU R193, [R1+0x900] ;  /* 0x0009000001c17983 */ /* 0x001f220000300800 */
[----:B------:R-:W-:-:S02]  /*21810*/  IADD3 R212, P2, R212, UR18, RZ ;  /* 0x00000012d4d47c10 */ /* 0x000fc4000ff5e0ff */
[----:B------:R-:W-:-:S05]  /*21820*/  IADD3.X R20, R20, UR37, RZ, P3, !PT ;  /* 0x0000002514147c10 */ /* 0x000fca0009ffe4ff */
[----:B------:R0:W-:Y:S04]  /*21830*/  STL [R1+0x97c], R20 ;  /* 0x00097c1401007387 */ /* 0x0001e80000100800 */
[----:B------:R-:W-:Y:S01]  /*21840*/  STL [R1+0x958], R212 ;  /* 0x000958d401007387 */ /* 0x000fe20000100800 */
[----:B------:R-:W-:-:S03]  /*21850*/  IADD3 R12, P3, R12, UR18, RZ ;  /* 0x000000120c0c7c10 */ /* 0x000fc6000ff7e0ff */
[----:B0-----:R-:W4:Y:S04]  /*21860*/  LDL.LU R20, [R1+0x924] ;  /* 0x0009240001147983 */ /* 0x001f280000300800 */
[----:B------:R0:W-:Y:S04]  /*21870*/  STL [R1+0x950], R12 ;  /* 0x0009500c01007387 */ /* 0x0001e80000100800 */
[----:B0-----:R-:W4:Y:S01]  /*21880*/  LDL.LU R12, [R1+0x8f8] ;  /* 0x0008f800010c7983 */ /* 0x001f220000300800 */
[----:B------:R-:W-:-:S05]  /*21890*/  IADD3.X R217, R217, UR37, RZ, P4, !PT ;  /* 0x00000025d9d97c10 */ /* 0x000fca000a7fe4ff */
[----:B------:R0:W-:Y:S04]  /*218a0*/  STL [R1+0x974], R217 ;  /* 0x000974d901007387 */ /* 0x0001e80000100800 */
[----:B0-----:R-:W4:Y:S01]  /*218b0*/  LDL.LU R217, [R1+0x91c] ;  /* 0x00091c0001d97983 */ /* 0x001f220000300800 */
[----:B------:R-:W-:Y:S02]  /*218c0*/  IADD3 R225, P4, R225, UR18, RZ ;  /* 0x00000012e1e17c10 */ /* 0x000fe4000ff9e0ff */
[----:B------:R-:W-:-:S03]  /*218d0*/  IADD3.X R206, R206, UR37, RZ, P5, !PT ;  /* 0x00000025cece7c10 */ /* 0x000fc6000affe4ff */
[----:B------:R0:W-:Y:S01]  /*218e0*/  STL [R1+0x948], R225 ;  /* 0x000948e101007387 */ /* 0x0001e20000100800 */
[----:B------:R-:W-:Y:S02]  /*218f0*/  IADD3 R198, P5, R198, UR18, RZ ;  /* 0x00000012c6c67c10 */ /* 0x000fe4000ffbe0ff */
[----:B------:R-:W-:Y:S01]  /*21900*/  IADD3.X R188, R188, UR37, RZ, P6, !PT ;  /* 0x00000025bcbc7c10 */ /* 0x000fe2000b7fe4ff */
[----:B0-----:R-:W4:Y:S04]  /*21910*/  LDL.LU R225, [R1+0x8f0] ;  /* 0x0008f00001e17983 */ /* 0x001f280000300800 */
[----:B------:R-:W-:Y:S04]  /*21920*/  STL [R1+0x96c], R206 ;  /* 0x00096cce01007387 */ /* 0x000fe80000100800 */
[----:B------:R-:W-:Y:S04]  /*21930*/  STL [R1+0x940], R198 ;  /* 0x000940c601007387 */ /* 0x000fe80000100800 */
[----:B------:R-:W-:Y:S01]  /*21940*/  STL [R1+0x964], R188 ;  /* 0x000964bc01007387 */ /* 0x000fe20000100800 */
[----:B--2---:R-:W-:-:S02]  /*21950*/  IADD3 R184, P6, R184, UR18, RZ ;  /* 0x00000012b8b87c10 */ /* 0x004fc4000ffde0ff */
[----:B------:R-:W-:Y:S02]  /*21960*/  IADD3.X R180, R180, UR37, RZ, P1, !PT ;  /* 0x00000025b4b47c10 */ /* 0x000fe40008ffe4ff */
[----:B------:R-:W-:-:S05]  /*21970*/  IADD3 R190, P1, R190, UR18, RZ ;  /* 0x00000012bebe7c10 */ /* 0x000fca000ff3e0ff */
[----:B------:R0:W-:Y:S01]  /*21980*/  STL [R1+0x930], R190 ;  /* 0x000930be01007387 */ /* 0x0001e20000100800 */
[----:B------:R-:W-:-:S03]  /*21990*/  IADD3.X R176, R176, UR37, RZ, P2, !PT ;  /* 0x00000025b0b07c10 */ /* 0x000fc600097fe4ff */
[----:B------:R-:W-:Y:S04]  /*219a0*/  STL [R1+0x938], R184 ;  /* 0x000938b801007387 */ /* 0x000fe80000100800 */
[----:B0-----:R-:W2:Y:S01]  /*219b0*/  LDL.LU R190, [R1+0x914] ;  /* 0x0009140001be7983 */ /* 0x001ea20000300800 */
[----:B------:R-:W-:-:S03]  /*219c0*/  IADD3 R172, P2, R172, UR18, RZ ;  /* 0x00000012acac7c10 */ /* 0x000fc6000ff5e0ff */
[----:B------:R-:W-:Y:S01]  /*219d0*/  STL [R1+0x95c], R180 ;  /* 0x00095cb401007387 */ /* 0x000fe20000100800 */
[----:B---3--:R-:W-:-:S05]  /*219e0*/  IADD3.X R191, R191, UR37, RZ, P3, !PT ;  /* 0x00000025bfbf7c10 */ /* 0x008fca0009ffe4ff */
[----:B------:R0:W-:Y:S04]  /*219f0*/  STL [R1+0x94c], R191 ;  /* 0x00094cbf01007387 */ /* 0x0001e80000100800 */
[----:B------:R-:W-:Y:S04]  /*21a00*/  STL [R1+0x954], R176 ;  /* 0x000954b001007387 */ /* 0x000fe80000100800 */
[----:B0-----:R-:W3:Y:S01]  /*21a10*/  LDL.LU R191, [R1+0x8e8] ;  /* 0x0008e80001bf7983 */ /* 0x001ee20000300800 */
[----:B------:R-:W-:-:S03]  /*21a20*/  IADD3 R168, P3, R168, UR18, RZ ;  /* 0x00000012a8a87c10 */ /* 0x000fc6000ff7e0ff */
[----:B------:R-:W-:Y:S01]  /*21a30*/  STL [R1+0x928], R172 ;  /* 0x000928ac01007387 */ /* 0x000fe20000100800 */
[----:B------:R-:W-:-:S05]  /*21a40*/  IADD3.X R201, R201, UR37, RZ, P4, !PT ;  /* 0x00000025c9c97c10 */ /* 0x000fca000a7fe4ff */
[----:B------:R0:W-:Y:S04]  /*21a50*/  STL [R1+0x944], R201 ;  /* 0x000944c901007387 */ /* 0x0001e80000100800 */
[----:B0-----:R-:W3:Y:S04]  /*21a60*/  LDL.LU R201, [R1+0x90c] ;  /* 0x00090c0001c97983 */ /* 0x001ee80000300800 */
[----:B------:R-:W-:Y:S01]  /*21a70*/  STL [R1+0x920], R168 ;  /* 0x000920a801007387 */ /* 0x000fe20000100800 */
[----:B----4-:R-:W-:-:S05]  /*21a80*/  IADD3.X R209, R209, UR37, RZ, P5, !PT ;  /* 0x00000025d1d17c10 */ /* 0x010fca000affe4ff */
[----:B------:R0:W-:Y:S04]  /*21a90*/  STL [R1+0x93c], R209 ;  /* 0x00093cd101007387 */ /* 0x0001e80000100800 */
[----:B0-----:R-:W4:Y:S01]  /*21aa0*/  LDL.LU R209, [R1+0x8e0] ;  /* 0x0008e00001d17983 */ /* 0x001f220000300800 */
[----:B------:R-:W-:Y:S02]  /*21ab0*/  IADD3 R164, P4, R164, UR18, RZ ;  /* 0x00000012a4a47c10 */ /* 0x000fe4000ff9e0ff */
[----:B------:R-:W-:Y:S02]  /*21ac0*/  IADD3 R160, P5, R160, UR18, RZ ;  /* 0x00000012a0a07c10 */ /* 0x000fe4000ffbe0ff */
[----:B------:R-:W-:Y:S01]  /*21ad0*/  IADD3.X R156, R156, UR37, RZ, P6, !PT ;  /* 0x000000259c9c7c10 */ /* 0x000fe2000b7fe4ff */
[----:B------:R-:W-:Y:S01]  /*21ae0*/  STL [R1+0x918], R164 ;  /* 0x000918a401007387 */ /* 0x000fe20000100800 */
[----:B------:R-:W-:-:S02]  /*21af0*/  IADD3 R152, P6, R152, UR18, RZ ;  /* 0x0000001298987c10 */ /* 0x000fc4000ffde0ff */
[----:B------:R-:W-:Y:S01]  /*21b00*/  IADD3.X R16, R16, UR37, RZ, P1, !PT ;  /* 0x0000002510107c10 */ /* 0x000fe20008ffe4ff */
[----:B------:R-:W-:Y:S01]  /*21b10*/  STL [R1+0x910], R160 ;  /* 0x000910a001007387 */ /* 0x000fe20000100800 */
[----:B------:R-:W-:-:S03]  /*21b20*/  IADD3 R193, P1, R193, UR18, RZ ;  /* 0x00000012c1c17c10 */ /* 0x000fc6000ff3e0ff */
[----:B------:R-:W-:Y:S04]  /*21b30*/  STL [R1+0x934], R156 ;  /* 0x0009349c01007387 */ /* 0x000fe80000100800 */
[----:B------:R-:W4:Y:S04]  /*21b40*/  LDL.LU R212, [R1+0x904] ;  /* 0x0009040001d47983 */ /* 0x000f280000300800 */
[----:B------:R-:W-:Y:S04]  /*21b50*/  STL [R1+0x908], R152 ;  /* 0x0009089801007387 */ /* 0x000fe80000100800 */
[----:B------:R0:W-:Y:S04]  /*21b60*/  STL [R1+0x92c], R16 ;  /* 0x00092c1001007387 */ /* 0x0001e80000100800 */
[----:B0-----:R-:W4:Y:S04]  /*21b70*/  LDL.LU R16, [R1+0x8d8] ;  /* 0x0008d80001107983 */ /* 0x001f280000300800 */
[----:B------:R0:W-:Y:S01]  /*21b80*/  STL [R1+0x900], R193 ;  /* 0x000900c101007387 */ /* 0x0001e20000100800 */
[----:B------:R-:W-:-:S03]  /*21b90*/  IADD3.X R20, R20, UR37, RZ, P2, !PT ;  /* 0x0000002514147c10 */ /* 0x000fc600097fe4ff */
[----:B0-----:R-:W4:Y:S01]  /*21ba0*/  LDL.LU R193, [R1+0x8fc] ;  /* 0x0008fc0001c17983 */ /* 0x001f220000300800 */
[----:B------:R-:W-:-:S05]  /*21bb0*/  IADD3 R12, P2, R12, UR18, RZ ;  /* 0x000000120c0c7c10 */ /* 0x000fca000ff5e0ff */
[----:B------:R0:W-:Y:S04]  /*21bc0*/  STL [R1+0x8f8], R12 ;  /* 0x0008f80c01007387 */ /* 0x0001e80000100800 */
[----:B0-----:R-:W4:Y:S01]  /*21bd0*/  LDL.LU R12, [R1+0x8d0] ;  /* 0x0008d000010c7983 */ /* 0x001f220000300800 */
[----:B------:R-:W-:-:S03]  /*21be0*/  IADD3.X R217, R217, UR37, RZ, P3, !PT ;  /* 0x00000025d9d97c10 */ /* 0x000fc60009ffe4ff */
[----:B------:R-:W-:Y:S04]  /*21bf0*/  STL [R1+0x924], R20 ;  /* 0x0009241401007387 */ /* 0x000fe80000100800 */
        /* <DEDUP_REMOVED lines=8> */
[----:B------:R-:W4:Y:S04]  /*21c80*/  LDL.LU R180, [R1+0x8b8] ;  /* 0x0008b80001b47983 */ /* 0x000f280000300800 */
[----:B0-----:R-:W4:Y:S04]  /*21c90*/  LDL.LU R225, [R1+0x8dc] ;  /* 0x0008dc0001e17983 */ /* 0x001f280000300800 */
[----:B------:R-:W4:Y:S04]  /*21ca0*/  LDL.LU R176, [R1+0x8b0] ;  /* 0x0008b00001b07983 */ /* 0x000f280000300800 */
[----:B------:R-:W4:Y:S01]  /*21cb0*/  LDL.LU R172, [R1+0x8d4] ;  /* 0x0008d40001ac7983 */ /* 0x000f220000300800 */
[----:B--2---:R-:W-:-:S05]  /*21cc0*/  IADD3.X R190, R190, UR37, RZ, P4, !PT ;  /* 0x00000025bebe7c10 */ /* 0x004fca000a7fe4ff */
[----:B------:R0:W-:Y:S04]  /*21cd0*/  STL [R1+0x914], R190 ;  /* 0x000914be01007387 */ /* 0x0001e80000100800 */
[----:B0-----:R-:W2:Y:S04]  /*21ce0*/  LDL.LU R190, [R1+0x8a8] ;  /* 0x0008a80001be7983 */ /* 0x001ea80000300800 */
        /* <DEDUP_REMOVED lines=8> */
[----:B------:R-:W3:Y:S04]  /*21d70*/  LDL.LU R160, [R1+0x8bc] ;  /* 0x0008bc0001a07983 */ /* 0x000ee80000300800 */
[----:B------:R-:W3:Y:S04]  /*21d80*/  LDL.LU R156, [R1+0x890] ;  /* 0x00089000019c7983 */ /* 0x000ee80000300800 */
[----:B------:R-:W3:Y:S01]  /*21d90*/  LDL.LU R152, [R1+0x8b4] ;  /* 0x0008b40001987983 */ /* 0x000ee20000300800 */
[----:B----4-:R-:W-:-:S05]  /*21da0*/  IADD3 R209, P5, R209, UR18, RZ ;  /* 0x00000012d1d17c10 */ /* 0x010fca000ffbe0ff */
[----:B------:R0:W-:Y:S04]  /*21db0*/  STL [R1+0x8e0], R209 ;  /* 0x0008e0d101007387 */ /* 0x0001e80000100800 */
[----:B------:R-:W4:Y:S04]  /*21dc0*/  LDL.LU R20, [R1+0x888] ;  /* 0x0008880001147983 */ /* 0x000f280000300800 */
[----:B0-----:R-:W4:Y:S01]  /*21dd0*/  LDL.LU R209, [R1+0x8ac] ;  /* 0x0008ac0001d17983 */ /* 0x001f220000300800 */
[----:B------:R-:W-:Y:S02]  /*21de0*/  IADD3.X R212, R212, UR37, RZ, P6, !PT ;  /* 0x00000025d4d47c10 */ /* 0x000fe4000b7fe4ff */
        /* <DEDUP_REMOVED lines=10> */
[----:B------:R-:W-:Y:S02]  /*21e90*/  IADD3.X R217, R217, UR37, RZ, P2, !PT ;  /* 0x00000025d9d97c10 */ /* 0x000fe400097fe4ff */
        /* <DEDUP_REMOVED lines=15> */
[----:B0-----:R-:W4:Y:S04]  /*21f90*/  LDL.LU R225, [R1+0x870] ;  /* 0x0008700001e17983 */ /* 0x001f280000300800 */
[----:B------:R-:W-:Y:S01]  /*21fa0*/  STL [R1+0x8b8], R180 ;  /* 0x0008b8b401007387 */ /* 0x000fe20000100800 */
[----:B--2---:R-:W-:-:S02]  /*21fb0*/  IADD3 R190, P6, R190, UR18, RZ ;  /* 0x00000012bebe7c10 */ /* 0x004fc4000ffde0ff */
[----:B------:R-:W-:-:S03]  /*21fc0*/  IADD3.X R168, R168, UR37, RZ, P1, !PT ;  /* 0x00000025a8a87c10 */ /* 0x000fc60008ffe4ff */
[----:B------:R0:W-:Y:S04]  /*21fd0*/  STL [R1+0x8a8], R190 ;  /* 0x0008a8be01007387 */ /* 0x0001e80000100800 */
[----:B------:R-:W-:Y:S04]  /*21fe0*/  STL [R1+0x8b0], R176 ;  /* 0x0008b0b001007387 */ /* 0x000fe80000100800 */
[----:B0-----:R-:W2:Y:S04]  /*21ff0*/  LDL.LU R190, [R1+0x894] ;  /* 0x0008940001be7983 */ /* 0x001ea80000300800 */
[----:B------:R-:W-:Y:S01]  /*22000*/  STL [R1+0x8d4], R172 ;  /* 0x0008d4ac01007387 */ /* 0x000fe20000100800 */
[----:B---3--:R-:W-:-:S02]  /*22010*/  IADD3 R191, P1, R191, UR18, RZ ;  /* 0x00000012bfbf7c10 */ /* 0x008fc4000ff3e0ff */
[----:B------:R-:W-:-:S03]  /*22020*/  IADD3.X R164, R164, UR37, RZ, P2, !PT ;  /* 0x00000025a4a47c10 */ /* 0x000fc600097fe4ff */
[----:B------:R0:W-:Y:S04]  /*22030*/  STL [R1+0x8a0], R191 ;  /* 0x0008a0bf01007387 */ /* 0x0001e80000100800 */
[----:B0-----:R-:W3:Y:S04]  /*22040*/  LDL.LU R191, [R1+0x868] ;  /* 0x0008680001bf7983 */ /* 0x001ee80000300800 */
[----:B------:R-:W-:Y:S01]  /*22050*/  STL [R1+0x8cc], R168 ;  /* 0x0008cca801007387 */ /* 0x000fe20000100800 */
[----:B------:R-:W-:Y:S02]  /*22060*/  IADD3 R201, P2, R201, UR18, RZ ;  /* 0x00000012c9c97c10 */ /* 0x000fe4000ff5e0ff */
        /* <DEDUP_REMOVED lines=8> */
[----:B------:R-:W3:Y:S04]  /*220f0*/  LDL.LU R212, [R1+0x860] ;  /* 0x0008600001d47983 */ /* 0x000ee80000300800 */
[----:B------:R-:W-:Y:S01]  /*22100*/  STL [R1+0x8b4], R152 ;  /* 0x0008b49801007387 */ /* 0x000fe20000100800 */
[----:B----4-:R-:W-:-:S02]  /*22110*/  IADD3 R20, P4, R20, UR18, RZ ;  /* 0x0000001214147c10 */ /* 0x010fc4000ff9e0ff */
[----:B------:R-:W-:-:S03]  /*22120*/  IADD3.X R209, R209, UR37, RZ, P5, !PT ;  /* 0x00000025d1d17c10 */ /* 0x000fc6000affe4ff */
[----:B------:R0:W-:Y:S04]  /*22130*/  STL [R1+0x888], R20 ;  /* 0x0008881401007387 */ /* 0x0001e80000100800 */
[----:B0-----:R-:W4:Y:S04]  /*22140*/  LDL.LU R20, [R1+0x884] ;  /* 0x0008840001147983 */ /* 0x001f280000300800 */
[----:B------:R0:W-:Y:S04]  /*22150*/  STL [R1+0x8ac], R209 ;  /* 0x0008acd101007387 */ /* 0x0001e80000100800 */
[----:B0-----:R-:W4:Y:S01]  /*22160*/  LDL.LU R209, [R1+0x858] ;  /* 0x0008580001d17983 */ /* 0x001f220000300800 */
[----:B------:R-:W-:-:S02]  /*22170*/  IADD3 R16, P5, R16, UR18, RZ ;  /* 0x0000001210107c10 */ /* 0x000fc4000ffbe0ff */
[----:B------:R-:W-:-:S05]  /*22180*/  IADD3.X R193, R193, UR37, RZ, P6, !PT ;  /* 0x00000025c1c17c10 */ /* 0x000fca000b7fe4ff */
[----:B------:R0:W-:Y:S04]  /*22190*/  STL [R1+0x8a4], R193 ;  /* 0x0008a4c101007387 */ /* 0x0001e80000100800 */
[----:B0-----:R-:W4:Y:S04]  /*221a0*/  LDL.LU R193, [R1+0x87c] ;  /* 0x00087c0001c17983 */ /* 0x001f280000300800 */
        /* <DEDUP_REMOVED lines=9> */
[----:B------:R-:W4:Y:S04]  /*22240*/  LDL.LU R184, [R1+0x840] ;  /* 0x0008400001b87983 */ /* 0x000f280000300800 */
[----:B------:R-:W4:Y:S04]  /*22250*/  LDL.LU R180, [R1+0x864] ;  /* 0x0008640001b47983 */ /* 0x000f280000300800 */
[----:B0-----:R-:W4:Y:S01]  /*22260*/  LDL.LU R217, [R1+0x838] ;  /* 0x0008380001d97983 */ /* 0x001f220000300800 */
[----:B------:R-:W-:-:S03]  /*22270*/  IADD3 R225, P1, R225, UR18, RZ ;  /* 0x00000012e1e17c10 */ /* 0x000fc6000ff3e0ff */
[----:B------:R-:W4:Y:S04]  /*22280*/  LDL.LU R176, [R1+0x85c] ;  /* 0x00085c0001b07983 */ /* 0x000f280000300800 */
[----:B------:R-:W4:Y:S04]  /*22290*/  LDL.LU R172, [R1+0x830] ;  /* 0x0008300001ac7983 */ /* 0x000f280000300800 */
[----:B------:R0:W-:Y:S04]  /*222a0*/  STL [R1+0x870], R225 ;  /* 0x000870e101007387 */ /* 0x0001e80000100800 */
[----:B0-----:R-:W4:Y:S04]  /*222b0*/  LDL.LU R225, [R1+0x854] ;  /* 0x0008540001e17983 */ /* 0x001f280000300800 */
        /* <DEDUP_REMOVED lines=8> */
[----:B------:R-:W3:Y:S04]  /*22340*/  LDL.LU R160, [R1+0x818] ;  /* 0x0008180001a07983 */ /* 0x000ee80000300800 */
[----:B------:R-:W3:Y:S04]  /*22350*/  LDL.LU R156, [R1+0x83c] ;  /* 0x00083c00019c7983 */ /* 0x000ee80000300800 */
[----:B------:R-:W3:Y:S01]  /*22360*/  LDL.LU R152, [R1+0x810] ;  /* 0x0008100001987983 */ /* 0x000ee20000300800 */
[----:B------:R-:W-:-:S05]  /*22370*/  IADD3.X R201, R201, UR37, RZ, P3, !PT ;  /* 0x00000025c9c97c10 */ /* 0x000fca0009ffe4ff */
[----:B------:R0:W-:Y:S04]  /*22380*/  STL [R1+0x88c], R201 ;  /* 0x00088cc901007387 */ /* 0x0001e80000100800 */
[----:B------:R-:W3:Y:S04]  /*22390*/  LDL.LU R16, [R1+0x834] ;  /* 0x0008340001107983 */ /* 0x000ee80000300800 */
[----:B0-----:R-:W3:Y:S01]  /*223a0*/  LDL.LU R201, [R1+0x808] ;  /* 0x0008080001c97983 */ /* 0x001ee20000300800 */
[----:B------:R-:W-:Y:S02]  /*223b0*/  IADD3 R212, P3, R212, UR18, RZ ;  /* 0x00000012d4d47c10 */ /* 0x000fe4000ff7e0ff */
[----:B----4-:R-:W-:-:S05]  /*223c0*/  IADD3.X R20, R20, UR37, RZ, P4, !PT ;  /* 0x0000002514147c10 */ /* 0x010fca000a7fe4ff */
        /* <DEDUP_REMOVED lines=15> */
[----:B------:R-:W-:Y:S01]  /*224c0*/  STL [R1+0x874], R206 ;  /* 0x000874ce01007387 */ /* 0x000fe20000100800 */
[----:B------:R-:W-:Y:S02]  /*224d0*/  IADD3 R184, P1, R184, UR18, RZ ;  /* 0x00000012b8b87c10 */ /* 0x000fe4000ff3e0ff */
[----:B------:R-:W-:Y:S01]  /*224e0*/  IADD3.X R180, R180, UR37, RZ, P2, !PT ;  /* 0x00000025b4b47c10 */ /* 0x000fe200097fe4ff */
[----:B------:R-:W-:Y:S01]  /*224f0*/  STL [R1+0x848], R198 ;  /* 0x000848c601007387 */ /* 0x000fe20000100800 */
[----:B------:R-:W-:-:S03]  /*22500*/  IADD3 R217, P2, R217, UR18, RZ ;  /* 0x00000012d9d97c10 */ /* 0x000fc6000ff5e0ff */
[----:B------:R-:W-:Y:S01]  /*22510*/  STL [R1+0x86c], R188 ;  /* 0x00086cbc01007387 */ /* 0x000fe20000100800 */
[----:B------:R-:W-:-:S03]  /*22520*/  IADD3.X R176, R176, UR37, RZ, P3, !PT ;  /* 0x00000025b0b07c10 */ /* 0x000fc60009ffe4ff */
[----:B------:R0:W-:Y:S04]  /*22530*/  STL [R1+0x838], R217 ;  /* 0x000838d901007387 */ /* 0x0001e80000100800 */
[----:B------:R-:W-:Y:S01]  /*22540*/  STL [R1+0x840], R184 ;  /* 0x000840b801007387 */ /* 0x000fe20000100800 */
[----:B------:R-:W-:-:S03]  /*22550*/  IADD3 R172, P3, R172, UR18, RZ ;  /* 0x00000012acac7c10 */ /* 0x000fc6000ff7e0ff */
[----:B0-----:R-:W4:Y:S01]  /*22560*/  LDL.LU R217, [R1+0x81c] ;  /* 0x00081c0001d97983 */ /* 0x001f220000300800 */
[----:B------:R-:W-:-:S03]  /*22570*/  IADD3.X R225, R225, UR37, RZ, P4, !PT ;  /* 0x00000025e1e17c10 */ /* 0x000fc6000a7fe4ff */
[----:B------:R-:W-:Y:S04]  /*22580*/  STL [R1+0x864], R180 ;  /* 0x000864b401007387 */ /* 0x000fe80000100800 */
[----:B------:R0:W-:Y:S04]  /*22590*/  STL [R1+0x854], R225 ;  /* 0x000854e101007387 */ /* 0x0001e80000100800 */
[----:B------:R-:W-:Y:S01]  /*225a0*/  STL [R1+0x85c], R176 ;  /* 0x00085cb001007387 */ /* 0x000fe20000100800 */
[----:B------:R-:W-:-:S03]  /*225b0*/  IADD3 R168, P4, R168, UR18, RZ ;  /* 0x00000012a8a87c10 */ /* 0x000fc6000ff9e0ff */
[----:B0-----:R-:W4:Y:S04]  /*225c0*/  LDL.LU R225, [R1+0x7f0] ;  /* 0x0007f00001e17983 */ /* 0x001f280000300800 */
[----:B------:R-:W-:Y:S01]  /*225d0*/  STL [R1+0x830], R172 ;  /* 0x000830ac01007387 */ /* 0x000fe20000100800 */
[----:B--2---:R-:W-:-:S05]  /*225e0*/  IADD3.X R190, R190, UR37, RZ, P5, !PT ;  /* 0x00000025bebe7c10 */ /* 0x004fca000affe4ff */
[----:B------:R0:W-:Y:S01]  /*225f0*/  STL [R1+0x84c], R190 ;  /* 0x00084cbe01007387 */ /* 0x0001e20000100800 */
[----:B------:R-:W-:-:S03]  /*22600*/  IADD3 R164, P5, R164, UR18, RZ ;  /* 0x00000012a4a47c10 */ /* 0x000fc6000ffbe0ff */
[----:B0-----:R-:W2:Y:S04]  /*22610*/  LDL.LU R190, [R1+0x814] ;  /* 0x0008140001be7983 */ /* 0x001ea80000300800 */
[----:B------:R-:W-:Y:S01]  /*22620*/  STL [R1+0x828], R168 ;  /* 0x000828a801007387 */ /* 0x000fe20000100800 */
[----:B---3--:R-:W-:Y:S02]  /*22630*/  IADD3.X R191, R191, UR37, RZ, P6, !PT ;  /* 0x00000025bfbf7c10 */ /* 0x008fe4000b7fe4ff */
[----:B------:R-:W-:-:S03]  /*22640*/  IADD3 R160, P6, R160, UR18, RZ ;  /* 0x00000012a0a07c10 */ /* 0x000fc6000ffde0ff */
[----:B------:R0:W-:Y:S01]  /*22650*/  STL [R1+0x844], R191 ;  /* 0x000844bf01007387 */ /* 0x0001e20000100800 */
[----:B------:R-:W-:Y:S02]  /*22660*/  IADD3.X R156, R156, UR37, RZ, P1, !PT ;  /* 0x000000259c9c7c10 */ /* 0x000fe40008ffe4ff */
[----:B------:R-:W-:Y:S01]  /*22670*/  IADD3 R152, P1, R152, UR18, RZ ;  /* 0x0000001298987c10 */ /* 0x000fe2000ff3e0ff */
[----:B0-----:R-:W3:Y:S04]  /*22680*/  LDL.LU R191, [R1+0x7e8] ;  /* 0x0007e80001bf7983 */ /* 0x001ee80000300800 */
[----:B------:R-:W-:Y:S04]  /*22690*/  STL [R1+0x820], R164 ;  /* 0x000820a401007387 */ /* 0x000fe80000100800 */
[----:B------:R-:W-:Y:S01]  /*226a0*/  STL [R1+0x818], R160 ;  /* 0x000818a001007387 */ /* 0x000fe20000100800 */
[----:B------:R-:W-:-:S03]  /*226b0*/  IADD3.X R16, R16, UR37, RZ, P2, !PT ;  /* 0x0000002510107c10 */ /* 0x000fc600097fe4ff */
[----:B------:R-:W-:Y:S01]  /*226c0*/  STL [R1+0x83c], R156 ;  /* 0x00083c9c01007387 */ /* 0x000fe20000100800 */
[----:B------:R-:W-:-:S03]  /*226d0*/  IADD3 R201, P2, R201, UR18, RZ ;  /* 0x00000012c9c97c10 */ /* 0x000fc6000ff5e0ff */
[----:B------:R-:W3:Y:S04]  /*226e0*/  LDL.LU R212, [R1+0x80c] ;  /* 0x00080c0001d47983 */ /* 0x000ee80000300800 */
[----:B------:R-:W-:Y:S04]  /*226f0*/  STL [R1+0x810], R152 ;  /* 0x0008109801007387 */ /* 0x000fe80000100800 */
[----:B------:R0:W-:Y:S04]  /*22700*/  STL [R1+0x834], R16 ;  /* 0x0008341001007387 */ /* 0x0001e80000100800 */
[----:B0-----:R-:W3:Y:S04]  /*22710*/  LDL.LU R16, [R1+0x7e0] ;  /* 0x0007e00001107983 */ /* 0x001ee80000300800 */
[----:B------:R0:W-:Y:S04]  /*22720*/  STL [R1+0x808], R201 ;  /* 0x000808c901007387 */ /* 0x0001e80000100800 */
[----:B0-----:R-:W3:Y:S01]  /*22730*/  LDL.LU R201, [R1+0x804] ;  /* 0x0008040001c97983 */ /* 0x001ee20000300800 */
[----:B----4-:R-:W-:-:S02]  /*22740*/  IADD3.X R20, R20, UR37, RZ, P3, !PT ;  /* 0x0000002514147c10 */ /* 0x010fc40009ffe4ff */
[----:B------:R-:W-:-:S05]  /*22750*/  IADD3 R209, P3, R209, UR18, RZ ;  /* 0x00000012d1d17c10 */ /* 0x000fca000ff7e0ff */
[----:B------:R0:W-:Y:S04]  /*22760*/  STL [R1+0x800], R209 ;  /* 0x000800d101007387 */ /* 0x0001e80000100800 */
[----:B0-----:R-:W4:Y:S04]  /*22770*/  LDL.LU R209, [R1+0x7d8] ;  /* 0x0007d80001d17983 */ /* 0x001f280000300800 */
[----:B------:R-:W-:Y:S01]  /*22780*/  STL [R1+0x82c], R20 ;  /* 0x00082c1401007387 */ /* 0x000fe20000100800 */
[----:B------:R-:W-:-:S05]  /*22790*/  IADD3.X R193, R193, UR37, RZ, P4, !PT ;  /* 0x00000025c1c17c10 */ /* 0x000fca000a7fe4ff */
[----:B------:R0:W-:Y:S04]  /*227a0*/  STL [R1+0x824], R193 ;  /* 0x000824c101007387 */ /* 0x0001e80000100800 */
[----:B0-----:R-:W4:Y:S04]  /*227b0*/  LDL.LU R193, [R1+0x7fc] ;  /* 0x0007fc0001c17983 */ /* 0x001f280000300800 */
[----:B------:R-:W4:Y:S04]  /*227c0*/  LDL.LU R206, [R1+0x7d0] ;  /* 0x0007d00001ce7983 */ /* 0x000f280000300800 */
[----:B------:R-:W4:Y:S01]  /*227d0*/  LDL.LU R198, [R1+0x7f4] ;  /* 0x0007f40001c67983 */ /* 0x000f220000300800 */
[----:B------:R-:W-:-:S03]  /*227e0*/  IADD3 R12, P4, R12, UR18, RZ ;  /* 0x000000120c0c7c10 */ /* 0x000fc6000ff9e0ff */
[----:B------:R-:W4:Y:S04]  /*227f0*/  LDL.LU R188, [R1+0x7c8] ;  /* 0x0007c80001bc7983 */ /* 0x000f280000300800 */
[----:B------:R-:W-:Y:S04]  /*22800*/  STL [R1+0x7f8], R12 ;  /* 0x0007f80c01007387 */ /* 0x000fe80000100800 */
[----:B------:R-:W4:Y:S04]  /*22810*/  LDL.LU R184, [R1+0x7ec] ;  /* 0x0007ec0001b87983 */ /* 0x000f280000300800 */
[----:B------:R-:W4:Y:S04]  /*22820*/  LDL.LU R180, [R1+0x7c0] ;  /* 0x0007c00001b47983 */ /* 0x000f280000300800 */
[----:B------:R-:W4:Y:S04]  /*22830*/  LDL.LU R176, [R1+0x7e4] ;  /* 0x0007e40001b07983 */ /* 0x000f280000300800 */
[----:B------:R-:W4:Y:S04]  /*22840*/  LDL.LU R172, [R1+0x7b8] ;  /* 0x0007b80001ac7983 */ /* 0x000f280000300800 */
[----:B------:R-:W4:Y:S01]  /*22850*/  LDL.LU R168, [R1+0x7dc] ;  /* 0x0007dc0001a87983 */ /* 0x000f220000300800 */
[----:B------:R-:W-:-:S05]  /*22860*/  IADD3.X R217, R217, UR37, RZ, P5, !PT ;  /* 0x00000025d9d97c10 */ /* 0x000fca000affe4ff */
[----:B------:R0:W-:Y:S04]  /*22870*/  STL [R1+0x81c], R217 ;  /* 0x00081cd901007387 */ /* 0x0001e80000100800 */
[----:B0-----:R-:W4:Y:S04]  /*22880*/  LDL.LU R217, [R1+0x7b0] ;  /* 0x0007b00001d97983 */ /* 0x001f280000300800 */
[----:B------:R-:W4:Y:S01]  /*22890*/  LDL.LU R164, [R1+0x7d4] ;  /* 0x0007d40001a47983 */ /* 0x000f220000300800 */
[----:B------:R-:W-:-:S05]  /*228a0*/  IADD3 R225, P5, R225, UR18, RZ ;  /* 0x00000012e1e17c10 */ /* 0x000fca000ffbe0ff */
[----:B------:R0:W-:Y:S04]  /*228b0*/  STL [R1+0x7f0], R225 ;  /* 0x0007f0e101007387 */ /* 0x0001e80000100800 */
[----:B0-----:R-:W4:Y:S04]  /*228c0*/  LDL.LU R225, [R1+0x7a8] ;  /* 0x0007a80001e17983 */ /* 0x001f280000300800 */
[----:B------:R-:W4:Y:S01]  /*228d0*/  LDL.LU R160, [R1+0x7cc] ;  /* 0x0007cc0001a07983 */ /* 0x000f220000300800 */
[----:B--2---:R-:W-:-:S05]  /*228e0*/  IADD3.X R190, R190, UR37, RZ, P6, !PT ;  /* 0x00000025bebe7c10 */ /* 0x004fca000b7fe4ff */
[----:B------:R0:W-:Y:S04]  /*228f0*/  STL [R1+0x814], R190 ;  /* 0x000814be01007387 */ /* 0x0001e80000100800 */
[----:B0-----:R-:W2:Y:S04]  /*22900*/  LDL.LU R190, [R1+0x7a0] ;  /* 0x0007a00001be7983 */ /* 0x001ea80000300800 */
[----:B------:R-:W2:Y:S04]  /*22910*/  LDL.LU R156, [R1+0x7c4] ;  /* 0x0007c400019c7983 */ /* 0x000ea80000300800 */
[----:B------:R-:W2:Y:S01]  /*22920*/  LDL.LU R152, [R1+0x798] ;  /* 0x0007980001987983 */ /* 0x000ea20000300800 */
[----:B---3--:R-:W-:-:S03]  /*22930*/  IADD3 R191, P6, R191, UR18, RZ ;  /* 0x00000012bfbf7c10 */ /* 0x008fc6000ffde0ff */
[----:B------:R-:W3:Y:S04]  /*22940*/  LDL.LU R20, [R1+0x7bc] ;  /* 0x0007bc0001147983 */ /* 0x000ee80000300800 */
[----:B------:R0:W-:Y:S04]  /*22950*/  STL [R1+0x7e8], R191 ;  /* 0x0007e8bf01007387 */ /* 0x0001e80000100800 */
[----:B------:R-:W3:Y:S04]  /*22960*/  LDL.LU R12, [R1+0x790] ;  /* 0x00079000010c7983 */ /* 0x000ee80000300800 */
[----:B0-----:R-:W3:Y:S01]  /*22970*/  LDL.LU R191, [R1+0x7b4] ;  /* 0x0007b40001bf7983 */ /* 0x001ee20000300800 */
[----:B------:R-:W-:-:S02]  /*22980*/  IADD3.X R212, R212, UR37, RZ, P1, !PT ;  /* 0x00000025d4d47c10 */ /* 0x000fc40008ffe4ff */
[----:B------:R-:W-:-:S05]  /*22990*/  IADD3 R16, P1, R16, UR18, RZ ;  /* 0x0000001210107c10 */ /* 0x000fca000ff3e0ff */
[----:B------:R0:W-:Y:S04]  /*229a0*/  STL [R1+0x7e0], R16 ;  /* 0x0007e01001007387 */ /* 0x0001e80000100800 */
[----:B------:R-:W-:Y:S01]  /*229b0*/  STL [R1+0x80c], R212 ;  /* 0x00080cd401007387 */ /* 0x000fe20000100800 */
[----:B------:R-:W-:-:S03]  /*229c0*/  IADD3.X R201, R201, UR37, RZ, P2, !PT ;  /* 0x00000025c9c97c10 */ /* 0x000fc600097fe4ff */
[----:B0-----:R-:W3:Y:S04]  /*229d0*/  LDL.LU R16, [R1+0x788] ;  /* 0x0007880001107983 */ /* 0x001ee80000300800 */
[----:B------:R0:W-:Y:S04]  /*229e0*/  STL [R1+0x804], R201 ;  /* 0x000804c901007387 */ /* 0x0001e80000100800 */
[----:B0-----:R-:W3:Y:S01]  /*229f0*/  LDL.LU R201, [R1+0x7ac] ;  /* 0x0007ac0001c97983 */ /* 0x001ee20000300800 */
[----:B----4-:R-:W-:-:S05]  /*22a00*/  IADD3 R209, P2, R209, UR18, RZ ;  /* 0x00000012d1d17c10 */ /* 0x010fca000ff5e0ff */
[----:B------:R0:W-:Y:S04]  /*22a10*/  STL [R1+0x7d8], R209 ;  /* 0x0007d8d101007387 */ /* 0x0001e80000100800 */
[----:B0-----:R-:W4:Y:S01]  /*22a20*/  LDL.LU R209, [R1+0x780] ;  /* 0x0007800001d17983 */ /* 0x001f220000300800 */
[----:B------:R-:W-:Y:S02]  /*22a30*/  IADD3.X R193, R193, UR37, RZ, P3, !PT ;  /* 0x00000025c1c17c10 */ /* 0x000fe40009ffe4ff */
[----:B------:R-:W-:-:S03]  /*22a40*/  IADD3 R206, P3, R206, UR18, RZ ;  /* 0x00000012cece7c10 */ /* 0x000fc6000ff7e0ff */
[----:B------:R0:W-:Y:S01]  /*22a50*/  STL [R1+0x7fc], R193 ;  /* 0x0007fcc101007387 */ /* 0x0001e20000100800 */
[----:B------:R-:W-:Y:S02]  /*22a60*/  IADD3.X R198, R198, UR37, RZ, P4, !PT ;  /* 0x00000025c6c67c10 */ /* 0x000fe4000a7fe4ff */
[----:B------:R-:W-:Y:S01]  /*22a70*/  IADD3 R188, P4, R188, UR18, RZ ;  /* 0x00000012bcbc7c10 */ /* 0x000fe2000ff9e0ff */
[----:B0-----:R-:W4:Y:S01]  /*22a80*/  LDL.LU R193, [R1+0x7a4] ;  /* 0x0007a40001c17983 */ /* 0x001f220000300800 */
[----:B------:R-:W-:-:S03]  /*22a90*/  IADD3.X R184, R184, UR37, RZ, P5, !PT ;  /* 0x00000025b8b87c10 */ /* 0x000fc6000affe4ff */
[----:B------:R-:W-:Y:S01]  /*22aa0*/  STL [R1+0x7d0], R206 ;  /* 0x0007d0ce01007387 */ /* 0x000fe20000100800 */
[----:B------:R-:W-:-:S03]  /*22ab0*/  IADD3 R180, P5, R180, UR18, RZ ;  /* 0x00000012b4b47c10 */ /* 0x000fc6000ffbe0ff */
[----:B------:R-:W-:Y:S01]  /*22ac0*/  STL [R1+0x7f4], R198 ;  /* 0x0007f4c601007387 */ /* 0x000fe20000100800 */
[----:B------:R-:W-:-:S03]  /*22ad0*/  IADD3.X R176, R176, UR37, RZ, P6, !PT ;  /* 0x00000025b0b07c10 */ /* 0x000fc6000b7fe4ff */
[----:B------:R-:W-:Y:S01]  /*22ae0*/  STL [R1+0x7c8], R188 ;  /* 0x0007c8bc01007387 */ /* 0x000fe20000100800 */
[----:B------:R-:W-:-:S03]  /*22af0*/  IADD3 R172, P6, R172, UR18, RZ ;  /* 0x00000012acac7c10 */ /* 0x000fc6000ffde0ff */
[----:B------:R-:W-:Y:S01]  /*22b00*/  STL [R1+0x7ec], R184 ;  /* 0x0007ecb801007387 */ /* 0x000fe20000100800 */
[----:B------:R-:W-:-:S03]  /*22b10*/  IADD3.X R168, R168, UR37, RZ, P1, !PT ;  /* 0x00000025a8a87c10 */ /* 0x000fc60008ffe4ff */
[----:B------:R-:W-:Y:S04]  /*22b20*/  STL [R1+0x7c0], R180 ;  /* 0x0007c0b401007387 */ /* 0x000fe80000100800 */
[----:B------:R-:W-:Y:S01]  /*22b30*/  STL [R1+0x7e4], R176 ;  /* 0x0007e4b001007387 */ /* 0x000fe20000100800 */
[----:B------:R-:W-:Y:S02]  /*22b40*/  IADD3 R217, P1, R217, UR18, RZ ;  /* 0x00000012d9d97c10 */ /* 0x000fe4000ff3e0ff */
[----:B------:R-:W-:-:S03]  /*22b50*/  IADD3.X R164, R164, UR37, RZ, P2, !PT ;  /* 0x00000025a4a47c10 */ /* 0x000fc600097fe4ff */
[----:B------:R0:W-:Y:S04]  /*22b60*/  STL [R1+0x7b0], R217 ;  /* 0x0007b0d901007387 */ /* 0x0001e80000100800 */
[----:B------:R-:W-:Y:S04]  /*22b70*/  STL [R1+0x7b8], R172 ;  /* 0x0007b8ac01007387 */ /* 0x000fe80000100800 */
[----:B0-----:R-:W4:Y:S01]  /*22b80*/  LDL.LU R217, [R1+0x778] ;  /* 0x0007780001d97983 */ /* 0x001f220000300800 */
[----:B------:R-:W-:-:S03]  /*22b90*/  IADD3 R225, P2, R225, UR18, RZ ;  /* 0x00000012e1e17c10 */ /* 0x000fc6000ff5e0ff */
[----:B------:R-:W-:Y:S01]  /*22ba0*/  STL [R1+0x7dc], R168 ;  /* 0x0007dca801007387 */ /* 0x000fe20000100800 */
[----:B------:R-:W-:-:S03]  /*22bb0*/  IADD3.X R160, R160, UR37, RZ, P3, !PT ;  /* 0x00000025a0a07c10 */ /* 0x000fc60009ffe4ff */
[----:B------:R0:W-:Y:S04]  /*22bc0*/  STL [R1+0x7a8], R225 ;  /* 0x0007a8e101007387 */ /* 0x0001e80000100800 */
[----:B0-----:R-:W4:Y:S04]  /*22bd0*/  LDL.LU R225, [R1+0x79c] ;  /* 0x00079c0001e17983 */ /* 0x001f280000300800 */
[----:B------:R-:W-:Y:S01]  /*22be0*/  STL [R1+0x7d4], R164 ;  /* 0x0007d4a401007387 */ /* 0x000fe20000100800 */
[----:B--2---:R-:W-:Y:S02]  /*22bf0*/  IADD3 R190, P3, R190, UR18, RZ ;  /* 0x00000012bebe7c10 */ /* 0x004fe4000ff7e0ff */
[----:B------:R-:W-:-:S03]  /*22c00*/  IADD3.X R156, R156, UR37, RZ, P4, !PT ;  /* 0x000000259c9c7c10 */ /* 0x000fc6000a7fe4ff */
[----:B------:R0:W-:Y:S01]  /*22c10*/  STL [R1+0x7a0], R190 ;  /* 0x0007a0be01007387 */ /* 0x0001e20000100800 */
[----:B------:R-:W-:Y:S02]  /*22c20*/  IADD3 R152, P4, R152, UR18, RZ ;  /* 0x0000001298987c10 */ /* 0x000fe4000ff9e0ff */
[----:B---3--:R-:W-:Y:S01]  /*22c30*/  IADD3.X R20, R20, UR37, RZ, P5, !PT ;  /* 0x0000002514147c10 */ /* 0x008fe2000affe4ff */
[----:B0-----:R-:W2:Y:S04]  /*22c40*/  LDL.LU R190, [R1+0x770] ;  /* 0x0007700001be7983 */ /* 0x001ea80000300800 */
[----:B------:R-:W-:Y:S01]  /*22c50*/  STL [R1+0x7cc], R160 ;  /* 0x0007cca001007387 */ /* 0x000fe20000100800 */
[----:B------:R-:W-:-:S03]  /*22c60*/  IADD3 R12, P5, R12, UR18, RZ ;  /* 0x000000120c0c7c10 */ /* 0x000fc6000ffbe0ff */
[----:B------:R-:W-:Y:S01]  /*22c70*/  STL [R1+0x7c4], R156 ;  /* 0x0007c49c01007387 */ /* 0x000fe20000100800 */
[----:B------:R-:W-:-:S03]  /*22c80*/  IADD3.X R191, R191, UR37, RZ, P6, !PT ;  /* 0x00000025bfbf7c10 */ /* 0x000fc6000b7fe4ff */
[----:B------:R-:W-:Y:S04]  /*22c90*/  STL [R1+0x798], R152 ;  /* 0x0007989801007387 */ /* 0x000fe80000100800 */
[----:B------:R-:W3:Y:S04]  /*22ca0*/  LDL.LU R214, [R1+0x794] ;  /* 0x0007940001d67983 */ /* 0x000ee80000300800 */
[----:B------:R-:W-:Y:S04]  /*22cb0*/  STL [R1+0x7bc], R20 ;  /* 0x0007bc1401007387 */ /* 0x000fe80000100800 */
[----:B------:R0:W-:Y:S04]  /*22cc0*/  STL [R1+0x790], R12 ;  /* 0x0007900c01007387 */ /* 0x0001e80000100800 */
[----:B0-----:R-:W3:Y:S04]  /*22cd0*/  LDL.LU R12, [R1+0x768] ;  /* 0x00076800010c7983 */ /* 0x001ee80000300800 */
[----:B------:R0:W-:Y:S04]  /*22ce0*/  STL [R1+0x7b4], R191 ;  /* 0x0007b4bf01007387 */ /* 0x0001e80000100800 */
[----:B0-----:R-:W3:Y:S01]  /*22cf0*/  LDL.LU R191, [R1+0x78c] ;  /* 0x00078c0001bf7983 */ /* 0x001ee20000300800 */
[----:B------:R-:W-:-:S02]  /*22d00*/  IADD3 R16, P6, R16, UR18, RZ ;  /* 0x0000001210107c10 */ /* 0x000fc4000ffde0ff */
[----:B------:R-:W-:-:S05]  /*22d10*/  IADD3.X R201, R201, UR37, RZ, P1, !PT ;  /* 0x00000025c9c97c10 */ /* 0x000fca0008ffe4ff */
[----:B------:R0:W-:Y:S04]  /*22d20*/  STL [R1+0x7ac], R201 ;  /* 0x0007acc901007387 */ /* 0x0001e80000100800 */
[----:B0-----:R-:W3:Y:S04]  /*22d30*/  LDL.LU R201, [R1+0x760] ;  /* 0x0007600001c97983 */ /* 0x001ee80000300800 */
[----:B------:R-:W-:Y:S01]  /*22d40*/  STL [R1+0x788], R16 ;  /* 0x0007881001007387 */ /* 0x000fe20000100800 */
[----:B----4-:R-:W-:-:S05]  /*22d50*/  IADD3 R209, P1, R209, UR18, RZ ;  /* 0x00000012d1d17c10 */ /* 0x010fca000ff3e0ff */
[----:B------:R0:W-:Y:S04]  /*22d60*/  STL [R1+0x780], R209 ;  /* 0x000780d101007387 */ /* 0x0001e80000100800 */
[----:B0-----:R-:W4:Y:S04]  /*22d70*/  LDL.LU R209, [R1+0x784] ;  /* 0x0007840001d17983 */ /* 0x001f280000300800 */
[----:B------:R-:W4:Y:S04]  /*22d80*/  LDL.LU R212, [R1+0x758] ;  /* 0x0007580001d47983 */ /* 0x000f280000300800 */
[----:B------:R-:W4:Y:S04]  /*22d90*/  LDL.LU R206, [R1+0x77c] ;  /* 0x00077c0001ce7983 */ /* 0x000f280000300800 */
[----:B------:R-:W4:Y:S01]  /*22da0*/  LDL.LU R198, [R1+0x750] ;  /* 0x0007500001c67983 */ /* 0x000f220000300800 */
[----:B------:R-:W-:-:S05]  /*22db0*/  IADD3.X R193, R193, UR37, RZ, P2, !PT ;  /* 0x00000025c1c17c10 */ /* 0x000fca00097fe4ff */
[----:B------:R0:W-:Y:S04]  /*22dc0*/  STL [R1+0x7a4], R193 ;  /* 0x0007a4c101007387 */ /* 0x0001e80000100800 */
[----:B------:R-:W4:Y:S04]  /*22dd0*/  LDL.LU R188, [R1+0x774] ;  /* 0x0007740001bc7983 */ /* 0x000f280000300800 */
[----:B------:R-:W4:Y:S04]  /*22de0*/  LDL.LU R184, [R1+0x748] ;  /* 0x0007480001b87983 */ /* 0x000f280000300800 */
[----:B------:R-:W4:Y:S04]  /*22df0*/  LDL.LU R180, [R1+0x76c] ;  /* 0x00076c0001b47983 */ /* 0x000f280000300800 */
[----:B------:R-:W4:Y:S04]  /*22e00*/  LDL.LU R176, [R1+0x740] ;  /* 0x0007400001b07983 */ /* 0x000f280000300800 */
[----:B------:R-:W4:Y:S04]  /*22e10*/  LDL.LU R172, [R1+0x764] ;  /* 0x0007640001ac7983 */ /* 0x000f280000300800 */
[----:B------:R-:W4:Y:S04]  /*22e20*/  LDL.LU R168, [R1+0x738] ;  /* 0x0007380001a87983 */ /* 0x000f280000300800 */
[----:B0-----:R-:W4:Y:S04]  /*22e30*/  LDL.LU R193, [R1+0x75c] ;  /* 0x00075c0001c17983 */ /* 0x001f280000300800 */
[----:B------:R-:W4:Y:S01]  /*22e40*/  LDL.LU R164, [R1+0x730] ;  /* 0x0007300001a47983 */ /* 0x000f220000300800 */
[----:B------:R-:W-:-:S05]  /*22e50*/  IADD3 R217, P2, R217, UR18, RZ ;  /* 0x00000012d9d97c10 */ /* 0x000fca000ff5e0ff */
[----:B------:R0:W-:Y:S04]  /*22e60*/  STL [R1+0x778], R217 ;  /* 0x000778d901007387 */ /* 0x0001e80000100800 */
[----:B0-----:R-:W4:Y:S04]  /*22e70*/  LDL.LU R217, [R1+0x754] ;  /* 0x0007540001d97983 */ /* 0x001f280000300800 */
[----:B------:R-:W4:Y:S01]  /*22e80*/  LDL.LU R160, [R1+0x728] ;  /* 0x0007280001a07983 */ /* 0x000f220000300800 */
[----:B------:R-:W-:-:S05]  /*22e90*/  IADD3.X R225, R225, UR37, RZ, P3, !PT ;  /* 0x00000025e1e17c10 */ /* 0x000fca0009ffe4ff */
[----:B------:R0:W-:Y:S04]  /*22ea0*/  STL [R1+0x79c], R225 ;  /* 0x00079ce101007387 */ /* 0x0001e80000100800 */
[----:B0-----:R-:W4:Y:S04]  /*22eb0*/  LDL.LU R225, [R1+0x74c] ;  /* 0x00074c0001e17983 */ /* 0x001f280000300800 */
[----:B------:R-:W4:Y:S04]  /*22ec0*/  LDL.LU R156, [R1+0x720] ;  /* 0x00072000019c7983 */ /* 0x000f280000300800 */
[----:B------:R-:W4:Y:S04]  /*22ed0*/  LDL.LU R152, [R1+0x744] ;  /* 0x0007440001987983 */ /* 0x000f280000300800 */
[----:B------:R-:W4:Y:S01]  /*22ee0*/  LDL.LU R20, [R1+0x718] ;  /* 0x0007180001147983 */ /* 0x000f220000300800 */
[----:B--2---:R-:W-:-:S05]  /*22ef0*/  IADD3 R190, P3, R190, UR18, RZ ;  /* 0x00000012bebe7c10 */ /* 0x004fca000ff7e0ff */
[----:B------:R0:W-:Y:S04]  /*22f00*/  STL [R1+0x770], R190 ;  /* 0x000770be01007387 */ /* 0x0001e80000100800 */
[----:B------:R-:W2:Y:S04]  /*22f10*/  LDL.LU R16, [R1+0x73c] ;  /* 0x00073c0001107983 */ /* 0x000ea80000300800 */
[----:B0-----:R-:W2:Y:S01]  /*22f20*/  LDL.LU R190, [R1+0x710] ;  /* 0x0007100001be7983 */ /* 0x001ea20000300800 */
[----:B---3--:R-:W-:Y:S02]  /*22f30*/  IADD3.X R214, R214, UR37, RZ, P4, !PT ;  /* 0x00000025d6d67c10 */ /* 0x008fe4000a7fe4ff */
[----:B------:R-:W-:-:S05]  /*22f40*/  IADD3 R12, P4, R12, UR18, RZ ;  /* 0x000000120c0c7c10 */ /* 0x000fca000ff9e0ff */
[----:B------:R0:W-:Y:S04]  /*22f50*/  STL [R1+0x768], R12 ;  /* 0x0007680c01007387 */ /* 0x0001e80000100800 */
[----:B------:R-:W-:Y:S01]  /*22f60*/  STL [R1+0x794], R214 ;  /* 0x000794d601007387 */ /* 0x000fe20000100800 */
[----:B------:R-:W-:-:S03]  /*22f70*/  IADD3.X R191, R191, UR37, RZ, P5, !PT ;  /* 0x00000025bfbf7c10 */ /* 0x000fc6000affe4ff */
[----:B0-----:R-:W3:Y:S04]  /*22f80*/  LDL.LU R12, [R1+0x734] ;  /* 0x00073400010c7983 */ /* 0x001ee80000300800 */
[----:B------:R0:W-:Y:S04]  /*22f90*/  STL [R1+0x78c], R191 ;  /* 0x00078cbf01007387 */ /* 0x0001e80000100800 */
[----:B0-----:R-:W3:Y:S01]  /*22fa0*/  LDL.LU R191, [R1+0x708] ;  /* 0x0007080001bf7983 */ /* 0x001ee20000300800 */
[----:B------:R-:W-:-:S05]  /*22fb0*/  IADD3 R201, P5, R201, UR18, RZ ;  /* 0x00000012c9c97c10 */ /* 0x000fca000ffbe0ff */
[----:B------:R0:W-:Y:S04]  /*22fc0*/  STL [R1+0x760], R201 ;  /* 0x000760c901007387 */ /* 0x0001e80000100800 */
[----:B0-----:R-:W3:Y:S01]  /*22fd0*/  LDL.LU R201, [R1+0x72c] ;  /* 0x00072c0001c97983 */ /* 0x001ee20000300800 */
[----:B----4-:R-:W-:-:S05]  /*22fe0*/  IADD3.X R209, R209, UR37, RZ, P6, !PT ;  /* 0x00000025d1d17c10 */ /* 0x010fca000b7fe4ff */
[----:B------:R0:W-:Y:S04]  /*22ff0*/  STL [R1+0x784], R209 ;  /* 0x000784d101007387 */ /* 0x0001e80000100800 */
[----:B0-----:R-:W4:Y:S01]  /*23000*/  LDL.LU R209, [R1+0x700] ;  /* 0x0007000001d17983 */ /* 0x001f220000300800 */
[----:B------:R-:W-:Y:S02]  /*23010*/  IADD3 R212, P6, R212, UR18, RZ ;  /* 0x00000012d4d47c10 */ /* 0x000fe4000ffde0ff */
[----:B------:R-:W-:Y:S02]  /*23020*/  IADD3.X R206, R206, UR37, RZ, P1, !PT ;  /* 0x00000025cece7c10 */ /* 0x000fe40008ffe4ff */
[----:B------:R-:W-:Y:S01]  /*23030*/  IADD3 R198, P1, R198, UR18, RZ ;  /* 0x00000012c6c67c10 */ /* 0x000fe2000ff3e0ff */
[----:B------:R-:W-:Y:S04]  /*23040*/  STL [R1+0x758], R212 ;  /* 0x000758d401007387 */ /* 0x000fe80000100800 */
[----:B------:R-:W-:Y:S04]  /*23050*/  STL [R1+0x77c], R206 ;  /* 0x00077cce01007387 */ /* 0x000fe80000100800 */
[----:B------:R-:W-:Y:S01]  /*23060*/  STL [R1+0x750], R198 ;  /* 0x000750c601007387 */ /* 0x000fe20000100800 */
[----:B------:R-:W-:-:S02]  /*23070*/  IADD3.X R188, R188, UR37, RZ, P2, !PT ;  /* 0x00000025bcbc7c10 */ /* 0x000fc400097fe4ff */
[----:B------:R-:W-:-:S03]  /*23080*/  IADD3 R184, P2, R184, UR18, RZ ;  /* 0x00000012b8b87c10 */ /* 0x000fc6000ff5e0ff */
[----:B------:R-:W-:Y:S01]  /*23090*/  STL [R1+0x774], R188 ;  /* 0x000774bc01007387 */ /* 0x000fe20000100800 */
[----:B------:R-:W-:-:S03]  /*230a0*/  IADD3.X R180, R180, UR37, RZ, P3, !PT ;  /* 0x00000025b4b47c10 */ /* 0x000fc60009ffe4ff */
[----:B------:R-:W-:Y:S01]  /*230b0*/  STL [R1+0x748], R184 ;  /* 0x000748b801007387 */ /* 0x000fe20000100800 */
[----:B------:R-:W-:-:S03]  /*230c0*/  IADD3 R176, P3, R176, UR18, RZ ;  /* 0x00000012b0b07c10 */ /* 0x000fc6000ff7e0ff */
[----:B------:R-:W-:Y:S01]  /*230d0*/  STL [R1+0x76c], R180 ;  /* 0x00076cb401007387 */ /* 0x000fe20000100800 */
[----:B------:R-:W-:-:S03]  /*230e0*/  IADD3.X R172, R172, UR37, RZ, P4, !PT ;  /* 0x00000025acac7c10 */ /* 0x000fc6000a7fe4ff */
[----:B------:R-:W-:Y:S01]  /*230f0*/  STL [R1+0x740], R176 ;  /* 0x000740b001007387 */ /* 0x000fe20000100800 */
[----:B------:R-:W-:Y:S02]  /*23100*/  IADD3.X R193, R193, UR37, RZ, P5, !PT ;  /* 0x00000025c1c17c10 */ /* 0x000fe4000affe4ff */
[----:B------:R-:W-:-:S03]  /*23110*/  IADD3 R168, P4, R168, UR18, RZ ;  /* 0x00000012a8a87c10 */ /* 0x000fc6000ff9e0ff */
[----:B------:R0:W-:Y:S01]  /*23120*/  STL [R1+0x75c], R193 ;  /* 0x00075cc101007387 */ /* 0x0001e20000100800 */
[----:B------:R-:W-:-:S03]  /*23130*/  IADD3 R164, P5, R164, UR18, RZ ;  /* 0x00000012a4a47c10 */ /* 0x000fc6000ffbe0ff */
[----:B------:R-:W-:Y:S04]  /*23140*/  STL [R1+0x764], R172 ;  /* 0x000764ac01007387 */ /* 0x000fe80000100800 */
[----:B0-----:R-:W4:Y:S04]  /*23150*/  LDL.LU R193, [R1+0x724] ;  /* 0x0007240001c17983 */ /* 0x001f280000300800 */
        /* <DEDUP_REMOVED lines=12> */
[----:B------:R-:W-:Y:S04]  /*23220*/  STL [R1+0x728], R160 ;  /* 0x000728a001007387 */ /* 0x000fe80000100800 */
[----:B------:R-:W-:Y:S04]  /*23230*/  STL [R1+0x720], R156 ;  /* 0x0007209c01007387 */ /* 0x000fe80000100800 */
[----:B------:R-:W-:Y:S04]  /*23240*/  STL [R1+0x744], R152 ;  /* 0x0007449801007387 */ /* 0x000fe80000100800 */
[----:B------:R-:W4:Y:S04]  /*23250*/  LDL.LU R214, [R1+0x6f0] ;  /* 0x0006f00001d67983 */ /* 0x000f280000300800 */
[----:B------:R-:W-:Y:S01]  /*23260*/  STL [R1+0x718], R20 ;  /* 0x0007181401007387 */ /* 0x000fe20000100800 */
[----:B--2---:R-:W-:-:S02]  /*23270*/  IADD3.X R16, R16, UR37, RZ, P3, !PT ;  /* 0x0000002510107c10 */ /* 0x004fc40009ffe4ff */
[----:B------:R-:W-:-:S03]  /*23280*/  IADD3 R190, P3, R190, UR18, RZ ;  /* 0x00000012bebe7c10 */ /* 0x000fc6000ff7e0ff */
[----:B------:R0:W-:Y:S04]  /*23290*/  STL [R1+0x73c], R16 ;  /* 0x00073c1001007387 */ /* 0x0001e80000100800 */
[----:B0-----:R-:W2:Y:S04]  /*232a0*/  LDL.LU R16, [R1+0x714] ;  /* 0x0007140001107983 */ /* 0x001ea80000300800 */
[----:B------:R0:W-:Y:S04]  /*232b0*/  STL [R1+0x710], R190 ;  /* 0x000710be01007387 */ /* 0x0001e80000100800 */
[----:B0-----:R-:W2:Y:S01]  /*232c0*/  LDL.LU R190, [R1+0x6e8] ;  /* 0x0006e80001be7983 */ /* 0x001ea20000300800 */
[----:B---3--:R-:W-:-:S02]  /*232d0*/  IADD3.X R12, R12, UR37, RZ, P4, !PT ;  /* 0x000000250c0c7c10 */ /* 0x008fc4000a7fe4ff */
[----:B------:R-:W-:-:S05]  /*232e0*/  IADD3 R191, P4, R191, UR18, RZ ;  /* 0x00000012bfbf7c10 */ /* 0x000fca000ff9e0ff */
[----:B------:R0:W-:Y:S04]  /*232f0*/  STL [R1+0x708], R191 ;  /* 0x000708bf01007387 */ /* 0x0001e80000100800 */
[----:B0-----:R-:W3:Y:S04]  /*23300*/  LDL.LU R191, [R1+0x70c] ;  /* 0x00070c0001bf7983 */ /* 0x001ee80000300800 */
[----:B------:R-:W-:Y:S01]  /*23310*/  STL [R1+0x734], R12 ;  /* 0x0007340c01007387 */ /* 0x000fe20000100800 */
        /* <DEDUP_REMOVED lines=24> */
[----:B------:R-:W-:-:S03]  /*234a0*/  IADD3.X R225, R225, UR37, RZ, P1, !PT ;  /* 0x00000025e1e17c10 */ /* 0x000fc60008ffe4ff */
[----:B------:R-:W4:Y:S04]  /*234b0*/  LDL.LU R152, [R1+0x6a0] ;  /* 0x0006a00001987983 */ /* 0x000f280000300800 */
[----:B------:R-:W4:Y:S04]  /*234c0*/  LDL.LU R20, [R1+0x6c4] ;  /* 0x0006c40001147983 */ /* 0x000f280000300800 */
[----:B------:R0:W-:Y:S04]  /*234d0*/  STL [R1+0x71c], R225 ;  /* 0x00071ce101007387 */ /* 0x0001e80000100800 */
[----:B------:R-:W4:Y:S01]  /*234e0*/  LDL.LU R12, [R1+0x698] ;  /* 0x00069800010c7983 */ /* 0x000f220000300800 */
[----:B------:R-:W-:-:S03]  /*234f0*/  IADD3 R214, P1, R214, UR18, RZ ;  /* 0x00000012d6d67c10 */ /* 0x000fc6000ff3e0ff */
[----:B0-----:R-:W4:Y:S01]  /*23500*/  LDL.LU R225, [R1+0x6bc] ;  /* 0x0006bc0001e17983 */ /* 0x001f220000300800 */
[----:B--2---:R-:W-:-:S05]  /*23510*/  IADD3.X R16, R16, UR37, RZ, P2, !PT ;  /* 0x0000002510107c10 */ /* 0x004fca00097fe4ff */
[----:B------:R0:W-:Y:S04]  /*23520*/  STL [R1+0x714], R16 ;  /* 0x0007141001007387 */ /* 0x0001e80000100800 */
[----:B------:R-:W-:Y:S01]  /*23530*/  STL [R1+0x6f0], R214 ;  /* 0x0006f0d601007387 */ /* 0x000fe20000100800 */
[----:B------:R-:W-:-:S03]  /*23540*/  IADD3 R190, P2, R190, UR18, RZ ;  /* 0x00000012bebe7c10 */ /* 0x000fc6000ff5e0ff */
[----:B0-----:R-:W2:Y:S04]  /*23550*/  LDL.LU R16, [R1+0x690] ;  /* 0x0006900001107983 */ /* 0x001ea80000300800 */
[----:B------:R0:W-:Y:S04]  /*23560*/  STL [R1+0x6e8], R190 ;  /* 0x0006e8be01007387 */ /* 0x0001e80000100800 */
[----:B0-----:R-:W2:Y:S01]  /*23570*/  LDL.LU R190, [R1+0x6b4] ;  /* 0x0006b40001be7983 */ /* 0x001ea20000300800 */
[----:B---3--:R-:W-:-:S05]  /*23580*/  IADD3.X R191, R191, UR37, RZ, P3, !PT ;  /* 0x00000025bfbf7c10 */ /* 0x008fca0009ffe4ff */
[----:B------:R0:W-:Y:S04]  /*23590*/  STL [R1+0x70c], R191 ;  /* 0x00070cbf01007387 */ /* 0x0001e80000100800 */
[----:B0-----:R-:W3:Y:S01]  /*235a0*/  LDL.LU R191, [R1+0x688] ;  /* 0x0006880001bf7983 */ /* 0x001ee20000300800 */
[----:B------:R-:W-:-:S05]  /*235b0*/  IADD3 R201, P3, R201, UR18, RZ ;  /* 0x00000012c9c97c10 */ /* 0x000fca000ff7e0ff */
[----:B------:R0:W-:Y:S01]  /*235c0*/  STL [R1+0x6e0], R201 ;  /* 0x0006e0c901007387 */ /* 0x0001e20000100800 */
[----:B------:R-:W-:Y:S02]  /*235d0*/  IADD3.X R212, R212, UR37, RZ, P4, !PT ;  /* 0x00000025d4d47c10 */ /* 0x000fe4000a7fe4ff */
[----:B------:R-:W-:Y:S02]  /*235e0*/  IADD3 R206, P4, R206, UR18, RZ ;  /* 0x00000012cece7c10 */ /* 0x000fe4000ff9e0ff */
[----:B------:R-:W-:Y:S01]  /*235f0*/  IADD3.X R198, R198, UR37, RZ, P5, !PT ;  /* 0x00000025c6c67c10 */ /* 0x000fe2000affe4ff */
[----:B0-----:R-:W3:Y:S04]  /*23600*/  LDL.LU R201, [R1+0x6ac] ;  /* 0x0006ac0001c97983 */ /* 0x001ee80000300800 */
[----:B------:R-:W-:Y:S04]  /*23610*/  STL [R1+0x704], R212 ;  /* 0x000704d401007387 */ /* 0x000fe80000100800 */
[----:B------:R-:W-:Y:S04]  /*23620*/  STL [R1+0x6d8], R206 ;  /* 0x0006d8ce01007387 */ /* 0x000fe80000100800 */
[----:B------:R-:W-:Y:S01]  /*23630*/  STL [R1+0x6fc], R198 ;  /* 0x0006fcc601007387 */ /* 0x000fe20000100800 */
[----:B----4-:R-:W-:-:S02]  /*23640*/  IADD3 R188, P5, R188, UR18, RZ ;  /* 0x00000012bcbc7c10 */ /* 0x010fc4000ffbe0ff */
[----:B------:R-:W-:-:S03]  /*23650*/  IADD3.X R184, R184, UR37, RZ, P6, !PT ;  /* 0x00000025b8b87c10 */ /* 0x000fc6000b7fe4ff */
[----:B------:R-:W-:Y:S01]  /*23660*/  STL [R1+0x6d0], R188 ;  /* 0x0006d0bc01007387 */ /* 0x000fe20000100800 */
[----:B------:R-:W-:-:S03]  /*23670*/  IADD3 R180, P6, R180, UR18, RZ ;  /* 0x00000012b4b47c10 */ /* 0x000fc6000ffde0ff */
[----:B------:R-:W-:Y:S01]  /*23680*/  STL [R1+0x6f4], R184 ;  /* 0x0006f4b801007387 */ /* 0x000fe20000100800 */
[----:B------:R-:W-:-:S03]  /*23690*/  IADD3.X R176, R176, UR37, RZ, P1, !PT ;  /* 0x00000025b0b07c10 */ /* 0x000fc60008ffe4ff */
[----:B------:R-:W-:Y:S01]  /*236a0*/  STL [R1+0x6c8], R180 ;  /* 0x0006c8b401007387 */ /* 0x000fe20000100800 */
[----:B------:R-:W-:Y:S02]  /*236b0*/  IADD3 R172, P1, R172, UR18, RZ ;  /* 0x00000012acac7c10 */ /* 0x000fe4000ff3e0ff */
[----:B------:R-:W-:Y:S02]  /*236c0*/  IADD3.X R168, R168, UR37, RZ, P2, !PT ;  /* 0x00000025a8a87c10 */ /* 0x000fe400097fe4ff */
[----:B------:R-:W-:Y:S01]  /*236d0*/  IADD3 R209, P2, R209, UR18, RZ ;  /* 0x00000012d1d17c10 */ /* 0x000fe2000ff5e0ff */
[----:B------:R-:W-:Y:S04]  /*236e0*/  STL [R1+0x6ec], R176 ;  /* 0x0006ecb001007387 */ /* 0x000fe80000100800 */
[----:B------:R0:W-:Y:S04]  /*236f0*/  STL [R1+0x6b8], R209 ;  /* 0x0006b8d101007387 */ /* 0x0001e80000100800 */
[----:B------:R-:W-:Y:S04]  /*23700*/  STL [R1+0x6c0], R172 ;  /* 0x0006c0ac01007387 */ /* 0x000fe80000100800 */
[----:B0-----:R-:W4:Y:S01]  /*23710*/  LDL.LU R209, [R1+0x680] ;  /* 0x0006800001d17983 */ /* 0x001f220000300800 */
[----:B------:R-:W-:-:S03]  /*23720*/  IADD3.X R164, R164, UR37, RZ, P3, !PT ;  /* 0x00000025a4a47c10 */ /* 0x000fc60009ffe4ff */
[----:B------:R-:W-:Y:S01]  /*23730*/  STL [R1+0x6e4], R168 ;  /* 0x0006e4a801007387 */ /* 0x000fe20000100800 */
[----:B------:R-:W-:Y:S02]  /*23740*/  IADD3 R193, P3, R193, UR18, RZ ;  /* 0x00000012c1c17c10 */ /* 0x000fe4000ff7e0ff */
[----:B------:R-:W-:-:S03]  /*23750*/  IADD3.X R160, R160, UR37, RZ, P4, !PT ;  /* 0x00000025a0a07c10 */ /* 0x000fc6000a7fe4ff */
[----:B------:R0:W-:Y:S04]  /*23760*/  STL [R1+0x6b0], R193 ;  /* 0x0006b0c101007387 */ /* 0x0001e80000100800 */
[----:B0-----:R-:W4:Y:S04]  /*23770*/  LDL.LU R193, [R1+0x6a4] ;  /* 0x0006a40001c17983 */ /* 0x001f280000300800 */
        /* <DEDUP_REMOVED lines=16> */
[----:B------:R0:W-:Y:S04]  /*23880*/  STL [R1+0x6bc], R225 ;  /* 0x0006bce101007387 */ /* 0x0001e80000100800 */
[----:B0-----:R-:W4:Y:S01]  /*23890*/  LDL.LU R225, [R1+0x694] ;  /* 0x0006940001e17983 */ /* 0x001f220000300800 */
[----:B--2---:R-:W-:-:S02]  /*238a0*/  IADD3 R16, P1, R16, UR18, RZ ;  /* 0x0000001210107c10 */ /* 0x004fc4000ff3e0ff */
[----:B------:R-:W-:-:S05]  /*238b0*/  IADD3.X R190, R190, UR37, RZ, P2, !PT ;  /* 0x00000025bebe7c10 */ /* 0x000fca00097fe4ff */
[----:B------:R0:W-:Y:S04]  /*238c0*/  STL [R1+0x6b4], R190 ;  /* 0x0006b4be01007387 */ /* 0x0001e80000100800 */
[----:B0-----:R-:W2:Y:S04]  /*238d0*/  LDL.LU R190, [R1+0x668] ;  /* 0x0006680001be7983 */ /* 0x001ea80000300800 */
[----:B------:R-:W-:Y:S01]  /*238e0*/  STL [R1+0x690], R16 ;  /* 0x0006901001007387 */ /* 0x000fe20000100800 */
[----:B---3--:R-:W-:-:S05]  /*238f0*/  IADD3 R191, P2, R191, UR18, RZ ;  /* 0x00000012bfbf7c10 */ /* 0x008fca000ff5e0ff */
[----:B------:R0:W-:Y:S04]  /*23900*/  STL [R1+0x688], R191 ;  /* 0x000688bf01007387 */ /* 0x0001e80000100800 */
[----:B0-----:R-:W3:Y:S04]  /*23910*/  LDL.LU R191, [R1+0x68c] ;  /* 0x00068c0001bf7983 */ /* 0x001ee80000300800 */
[----:B------:R-:W3:Y:S04]  /*23920*/  LDL.LU R212, [R1+0x660] ;  /* 0x0006600001d47983 */ /* 0x000ee80000300800 */
[----:B------:R-:W3:Y:S01]  /*23930*/  LDL.LU R206, [R1+0x684] ;  /* 0x0006840001ce7983 */ /* 0x000ee20000300800 */
[----:B------:R-:W-:-:S03]  /*23940*/  IADD3.X R201, R201, UR37, RZ, P3, !PT ;  /* 0x00000025c9c97c10 */ /* 0x000fc60009ffe4ff */
[----:B------:R-:W3:Y:S04]  /*23950*/  LDL.LU R198, [R1+0x438] ;  /* 0x0004380001c67983 */ /* 0x000ee80000300800 */
[----:B------:R0:W-:Y:S04]  /*23960*/  STL [R1+0x6ac], R201 ;  /* 0x0006acc901007387 */ /* 0x0001e80000100800 */
[----:B------:R-:W3:Y:S04]  /*23970*/  LDL.LU R188, [R1+0x67c] ;  /* 0x00067c0001bc7983 */ /* 0x000ee80000300800 */
[----:B------:R-:W3:Y:S04]  /*23980*/  LDL.LU R184, [R1+0x430] ;  /* 0x0004300001b87983 */ /* 0x000ee80000300800 */
[----:B------:R-:W3:Y:S04]  /*23990*/  LDL.LU R180, [R1+0x674] ;  /* 0x0006740001b47983 */ /* 0x000ee80000300800 */
[----:B------:R-:W3:Y:S04]  /*239a0*/  LDL.LU R176, [R1+0x428] ;  /* 0x0004280001b07983 */ /* 0x000ee80000300800 */
[----:B------:R-:W3:Y:S04]  /*239b0*/  LDL.LU R172, [R1+0x66c] ;  /* 0x00066c0001ac7983 */ /* 0x000ee80000300800 */
[----:B------:R-:W3:Y:S04]  /*239c0*/  LDL.LU R168, [R1+0x420] ;  /* 0x0004200001a87983 */ /* 0x000ee80000300800 */
        /* <DEDUP_REMOVED lines=12> */
[----:B------:R-:W-:-:S05]  /*23a90*/  IADD3 R217, P4, R217, UR18, RZ ;  /* 0x00000012d9d97c10 */ /* 0x000fca000ff9e0ff */
        /* <DEDUP_REMOVED lines=11> */
[----:B--2---:R-:W-:-:S05]  /*23b50*/  IADD3 R190, P6, R190, UR18, RZ ;  /* 0x00000012bebe7c10 */ /* 0x004fca000ffde0ff */
[----:B------:R0:W-:Y:S04]  /*23b60*/  STL [R1+0x668], R190 ;  /* 0x000668be01007387 */ /* 0x0001e80000100800 */
[----:B0-----:R-:W2:Y:S01]  /*23b70*/  LDL.LU R190, [R1+0x414] ;  /* 0x0004140001be7983 */ /* 0x001ea20000300800 */
[----:B---3--:R-:W-:Y:S02]  /*23b80*/  IADD3.X R191, R191, UR37, RZ, P1, !PT ;  /* 0x00000025bfbf7c10 */ /* 0x008fe40008ffe4ff */
[----:B------:R-:W-:-:S03]  /*23b90*/  IADD3 R212, P1, R212, UR18, RZ ;  /* 0x00000012d4d47c10 */ /* 0x000fc6000ff3e0ff */
[----:B------:R0:W-:Y:S01]  /*23ba0*/  STL [R1+0x68c], R191 ;  /* 0x00068cbf01007387 */ /* 0x0001e20000100800 */
[----:B------:R-:W-:Y:S02]  /*23bb0*/  IADD3.X R206, R206, UR37, RZ, P2, !PT ;  /* 0x00000025cece7c10 */ /* 0x000fe400097fe4ff */
[----:B------:R-:W-:Y:S01]  /*23bc0*/  IADD3 R198, P2, R198, UR18, RZ ;  /* 0x00000012c6c67c10 */ /* 0x000fe2000ff5e0ff */
[----:B0-----:R-:W3:Y:S01]  /*23bd0*/  LDL.LU R191, [R1+0x3e8] ;  /* 0x0003e80001bf7983 */ /* 0x001ee20000300800 */
        /* <DEDUP_REMOVED lines=11> */
[----:B------:R-:W-:-:S03]  /*23c90*/  IADD3.X R201, R201, UR37, RZ, P6, !PT ;  /* 0x00000025c9c97c10 */ /* 0x000fc6000b7fe4ff */
[----:B------:R-:W-:Y:S01]  /*23ca0*/  STL [R1+0x428], R176 ;  /* 0x000428b001007387 */ /* 0x000fe20000100800 */
[----:B------:R-:W-:-:S03]  /*23cb0*/  IADD3 R168, P5, R168, UR18, RZ ;  /* 0x00000012a8a87c10 */ /* 0x000fc6000ffbe0ff */
[----:B------:R0:W-:Y:S04]  /*23cc0*/  STL [R1+0x664], R201 ;  /* 0x000664c901007387 */ /* 0x0001e80000100800 */
[----:B------:R-:W-:Y:S04]  /*23cd0*/  STL [R1+0x66c], R172 ;  /* 0x00066cac01007387 */ /* 0x000fe80000100800 */
[----:B0-----:R-:W3:Y:S04]  /*23ce0*/  LDL.LU R201, [R1+0x40c] ;  /* 0x00040c0001c97983 */ /* 0x001ee80000300800 */
[----:B------:R-:W-:Y:S01]  /*23cf0*/  STL [R1+0x420], R168 ;  /* 0x000420a801007387 */ /* 0x000fe20000100800 */
[----:B----4-:R-:W-:-:S05]  /*23d00*/  IADD3.X R209, R209, UR37, RZ, P1, !PT ;  /* 0x00000025d1d17c10 */ /* 0x010fca0008ffe4ff */
[----:B------:R0:W-:Y:S04]  /*23d10*/  STL [R1+0x450], R209 ;  /* 0x000450d101007387 */ /* 0x0001e80000100800 */
[----:B0-----:R-:W4:Y:S01]  /*23d20*/  LDL.LU R209, [R1+0x3e0] ;  /* 0x0003e00001d17983 */ /* 0x001f220000300800 */
[----:B------:R-:W-:Y:S02]  /*23d30*/  IADD3 R164, P6, R164, UR18, RZ ;  /* 0x00000012a4a47c10 */ /* 0x000fe4000ffde0ff */
[----:B------:R-:W-:-:S03]  /*23d40*/  IADD3 R160, P1, R160, UR18, RZ ;  /* 0x00000012a0a07c10 */ /* 0x000fc6000ff3e0ff */
[----:B------:R-:W-:Y:S01]  /*23d50*/  STL [R1+0x418], R164 ;  /* 0x000418a401007387 */ /* 0x000fe20000100800 */
[----:B------:R-:W-:Y:S02]  /*23d60*/  IADD3.X R193, R193, UR37, RZ, P2, !PT ;  /* 0x00000025c1c17c10 */ /* 0x000fe400097fe4ff */
[----:B------:R-:W-:-:S03]  /*23d70*/  IADD3 R156, P2, R156, UR18, RZ ;  /* 0x000000129c9c7c10 */ /* 0x000fc6000ff5e0ff */
[----:B------:R0:W-:Y:S01]  /*23d80*/  STL [R1+0x434], R193 ;  /* 0x000434c101007387 */ /* 0x0001e20000100800 */
[----:B------:R-:W-:Y:S02]  /*23d90*/  IADD3.X R152, R152, UR37, RZ, P3, !PT ;  /* 0x0000002598987c10 */ /* 0x000fe40009ffe4ff */
[----:B------:R-:W-:Y:S01]  /*23da0*/  IADD3 R20, P3, R20, UR18, RZ ;  /* 0x0000001214147c10 */ /* 0x000fe2000ff7e0ff */
[----:B0-----:R-:W4:Y:S04]  /*23db0*/  LDL.LU R193, [R1+0x404] ;  /* 0x0004040001c17983 */ /* 0x001f280000300800 */
[----:B------:R-:W-:Y:S04]  /*23dc0*/  STL [R1+0x410], R160 ;  /* 0x000410a001007387 */ /* 0x000fe80000100800 */
[----:B------:R-:W-:Y:S01]  /*23dd0*/  STL [R1+0x408], R156 ;  /* 0x0004089c01007387 */ /* 0x000fe20000100800 */
[----:B------:R-:W-:-:S03]  /*23de0*/  IADD3.X R16, R16, UR37, RZ, P4, !PT ;  /* 0x0000002510107c10 */ /* 0x000fc6000a7fe4ff */
[----:B------:R-:W-:Y:S04]  /*23df0*/  STL [R1+0x42c], R152 ;  /* 0x00042c9801007387 */ /* 0x000fe80000100800 */
[----:B------:R-:W4:Y:S01]  /*23e00*/  LDL.LU R214, [R1+0x3d8] ;  /* 0x0003d80001d67983 */ /* 0x000f220000300800 */
[----:B------:R-:W-:-:S03]  /*23e10*/  IADD3 R217, P4, R217, UR18, RZ ;  /* 0x00000012d9d97c10 */ /* 0x000fc6000ff9e0ff */
[----:B------:R-:W-:Y:S04]  /*23e20*/  STL [R1+0x400], R20 ;  /* 0x0004001401007387 */ /* 0x000fe80000100800 */
[----:B------:R0:W-:Y:S04]  /*23e30*/  STL [R1+0x424], R16 ;  /* 0x0004241001007387 */ /* 0x0001e80000100800 */
[----:B0-----:R-:W4:Y:S04]  /*23e40*/  LDL.LU R16, [R1+0x3fc] ;  /* 0x0003fc0001107983 */ /* 0x001f280000300800 */
[----:B------:R0:W-:Y:S04]  /*23e50*/  STL [R1+0x3f8], R217 ;  /* 0x0003f8d901007387 */ /* 0x0001e80000100800 */
[----:B0-----:R-:W4:Y:S01]  /*23e60*/  LDL.LU R217, [R1+0x3d0] ;  /* 0x0003d00001d97983 */ /* 0x001f220000300800 */
[----:B------:R-:W-:-:S02]  /*23e70*/  IADD3.X R12, R12, UR37, RZ, P5, !PT ;  /* 0x000000250c0c7c10 */ /* 0x000fc4000affe4ff */
[----:B------:R-:W-:-:S05]  /*23e80*/  IADD3 R225, P5, R225, UR18, RZ ;  /* 0x00000012e1e17c10 */ /* 0x000fca000ffbe0ff */
[----:B------:R0:W-:Y:S04]  /*23e90*/  STL [R1+0x3f0], R225 ;  /* 0x0003f0e101007387 */ /* 0x0001e80000100800 */
[----:B0-----:R-:W4:Y:S04]  /*23ea0*/  LDL.LU R225, [R1+0x3f4] ;  /* 0x0003f40001e17983 */ /* 0x001f280000300800 */
[----:B------:R-:W-:Y:S01]  /*23eb0*/  STL [R1+0x41c], R12 ;  /* 0x00041c0c01007387 */ /* 0x000fe20000100800 */
[----:B--2---:R-:W-:-:S05]  /*23ec0*/  IADD3.X R190, R190, UR37, RZ, P6, !PT ;  /* 0x00000025bebe7c10 */ /* 0x004fca000b7fe4ff */
[----:B------:R0:W-:Y:S04]  /*23ed0*/  STL [R1+0x414], R190 ;  /* 0x000414be01007387 */ /* 0x0001e80000100800 */
[----:B0-----:R-:W2:Y:S04]  /*23ee0*/  LDL.LU R190, [R1+0x3c8] ;  /* 0x0003c80001be7983 */ /* 0x001ea80000300800 */
[----:B------:R-:W2:Y:S04]  /*23ef0*/  LDL.LU R212, [R1+0x3ec] ;  /* 0x0003ec0001d47983 */ /* 0x000ea80000300800 */
[----:B------:R-:W2:Y:S04]  /*23f00*/  LDL.LU R206, [R1+0x3c0] ;  /* 0x0003c00001ce7983 */ /* 0x000ea80000300800 */
[----:B------:R-:W2:Y:S01]  /*23f10*/  LDL.LU R198, [R1+0x3e4] ;  /* 0x0003e40001c67983 */ /* 0x000ea20000300800 */
[----:B---3--:R-:W-:-:S05]  /*23f20*/  IADD3 R191, P6, R191, UR18, RZ ;  /* 0x00000012bfbf7c10 */ /* 0x008fca000ffde0ff */
        /* <DEDUP_REMOVED lines=22> */
[----:B0-----:R-:W4:Y:S01]  /*24090*/  LDL.LU R193, [R1+0x3a4] ;  /* 0x0003a40001c17983 */ /* 0x001f220000300800 */
[----:B------:R-:W-:Y:S02]  /*240a0*/  IADD3 R214, P2, R214, UR18, RZ ;  /* 0x00000012d6d67c10 */ /* 0x000fe4000ff5e0ff */
        /* <DEDUP_REMOVED lines=10> */
[----:B--2---:R-:W-:Y:S02]  /*24150*/  IADD3 R190, P4, R190, UR18, RZ ;  /* 0x00000012bebe7c10 */ /* 0x004fe4000ff9e0ff */
[----:B------:R-:W-:-:S03]  /*24160*/  IADD3.X R212, R212, UR37, RZ, P5, !PT ;  /* 0x00000025d4d47c10 */ /* 0x000fc6000affe4ff */
[----:B------:R0:W-:Y:S01]  /*24170*/  STL [R1+0x3c8], R190 ;  /* 0x0003c8be01007387 */ /* 0x0001e20000100800 */
[----:B------:R-:W-:Y:S02]  /*24180*/  IADD3 R206, P5, R206, UR18, RZ ;  /* 0x00000012cece7c10 */ /* 0x000fe4000ffbe0ff */
[----:B------:R-:W-:Y:S01]  /*24190*/  IADD3.X R198, R198, UR37, RZ, P6, !PT ;  /* 0x00000025c6c67c10 */ /* 0x000fe2000b7fe4ff */
[----:B0-----:R-:W2:Y:S04]  /*241a0*/  LDL.LU R190, [R1+0x394] ;  /* 0x0003940001be7983 */ /* 0x001ea80000300800 */
[----:B------:R-:W-:Y:S04]  /*241b0*/  STL [R1+0x3ec], R212 ;  /* 0x0003ecd401007387 */ /* 0x000fe80000100800 */
[----:B------:R-:W-:Y:S04]  /*241c0*/  STL [R1+0x3c0], R206 ;  /* 0x0003c0ce01007387 */ /* 0x000fe80000100800 */
[----:B------:R-:W-:Y:S01]  /*241d0*/  STL [R1+0x3e4], R198 ;  /* 0x0003e4c601007387 */ /* 0x000fe20000100800 */
[----:B---3--:R-:W-:-:S02]  /*241e0*/  IADD3 R188, P6, R188, UR18, RZ ;  /* 0x00000012bcbc7c10 */ /* 0x008fc4000ffde0ff */
        /* <DEDUP_REMOVED lines=9> */
[----:B------:R-:W-:Y:S01]  /*24280*/  STL [R1+0x3d4], R176 ;  /* 0x0003d4b001007387 */ /* 0x000fe20000100800 */
[----:B------:R-:W-:-:S03]  /*24290*/  IADD3.X R164, R164, UR37, RZ, P4, !PT ;  /* 0x00000025a4a47c10 */ /* 0x000fc6000a7fe4ff */
[----:B------:R0:W-:Y:S04]  /*242a0*/  STL [R1+0x3a0], R191 ;  /* 0x0003a0bf01007387 */ /* 0x0001e80000100800 */
[----:B------:R-:W-:Y:S04]  /*242b0*/  STL [R1+0x3a8], R172 ;  /* 0x0003a8ac01007387 */ /* 0x000fe80000100800 */
[----:B0-----:R-:W3:Y:S04]  /*242c0*/  LDL.LU R191, [R1+0x368] ;  /* 0x0003680001bf7983 */ /* 0x001ee80000300800 */
[----:B------:R-:W-:Y:S01]  /*242d0*/  STL [R1+0x3cc], R168 ;  /* 0x0003cca801007387 */ /* 0x000fe20000100800 */
[----:B------:R-:W-:-:S05]  /*242e0*/  IADD3 R201, P4, R201, UR18, RZ ;  /* 0x00000012c9c97c10 */ /* 0x000fca000ff9e0ff */
[----:B------:R0:W-:Y:S01]  /*242f0*/  STL [R1+0x398], R201 ;  /* 0x000398c901007387 */ /* 0x0001e20000100800 */
[----:B------:R-:W-:-:S03]  /*24300*/  IADD3.X R160, R160, UR37, RZ, P5, !PT ;  /* 0x00000025a0a07c10 */ /* 0x000fc6000affe4ff */
[----:B0-----:R-:W3:Y:S04]  /*24310*/  LDL.LU R201, [R1+0x38c] ;  /* 0x00038c0001c97983 */ /* 0x001ee80000300800 */
[----:B------:R-:W-:Y:S01]  /*24320*/  STL [R1+0x3c4], R164 ;  /* 0x0003c4a401007387 */ /* 0x000fe20000100800 */
[----:B----4-:R-:W-:-:S05]  /*24330*/  IADD3 R209, P5, R209, UR18, RZ ;  /* 0x00000012d1d17c10 */ /* 0x010fca000ffbe0ff */
[----:B------:R0:W-:Y:S04]  /*24340*/  STL [R1+0x390], R209 ;  /* 0x000390d101007387 */ /* 0x0001e80000100800 */
[----:B0-----:R-:W4:Y:S01]  /*24350*/  LDL.LU R209, [R1+0x360] ;  /* 0x0003600001d17983 */ /* 0x001f220000300800 */
[----:B------:R-:W-:Y:S02]  /*24360*/  IADD3.X R156, R156, UR37, RZ, P6, !PT ;  /* 0x000000259c9c7c10 */ /* 0x000fe4000b7fe4ff */
[----:B------:R-:W-:Y:S01]  /*24370*/  IADD3 R152, P6, R152, UR18, RZ ;  /* 0x0000001298987c10 */ /* 0x000fe2000ffde0ff */
[----:B------:R-:W-:Y:S01]  /*24380*/  STL [R1+0x3bc], R160 ;  /* 0x0003bca001007387 */ /* 0x000fe20000100800 */
[----:B------:R-:W-:-:S03]  /*24390*/  IADD3.X R20, R20, UR37, RZ, P1, !PT ;  /* 0x0000002514147c10 */ /* 0x000fc60008ffe4ff */
[----:B------:R-:W-:Y:S04]  /*243a0*/  STL [R1+0x3b4], R156 ;  /* 0x0003b49c01007387 */ /* 0x000fe80000100800 */
[----:B------:R-:W-:Y:S04]  /*243b0*/  STL [R1+0x388], R152 ;  /* 0x0003889801007387 */ /* 0x000fe80000100800 */
[----:B------:R-:W4:Y:S01]  /*243c0*/  LDL.LU R214, [R1+0x384] ;  /* 0x0003840001d67983 */ /* 0x000f220000300800 */
[----:B------:R-:W-:-:S03]  /*243d0*/  IADD3 R12, P1, R12, UR18, RZ ;  /* 0x000000120c0c7c10 */ /* 0x000fc6000ff3e0ff */
[----:B------:R-:W-:Y:S01]  /*243e0*/  STL [R1+0x3ac], R20 ;  /* 0x0003ac1401007387 */ /* 0x000fe20000100800 */
        /* <DEDUP_REMOVED lines=20> */
[----:B------:R-:W2:Y:S04]  /*24530*/  LDL.LU R180, [R1+0x35c] ;  /* 0x00035c0001b47983 */ /* 0x000ea80000300800 */
[----:B------:R-:W2:Y:S04]  /*24540*/  LDL.LU R176, [R1+0x330] ;  /* 0x0003300001b07983 */ /* 0x000ea80000300800 */
[----:B------:R-:W2:Y:S04]  /*24550*/  LDL.LU R172, [R1+0x354] ;  /* 0x0003540001ac7983 */ /* 0x000ea80000300800 */
[----:B------:R-:W2:Y:S04]  /*24560*/  LDL.LU R168, [R1+0x328] ;  /* 0x0003280001a87983 */ /* 0x000ea80000300800 */
        /* <DEDUP_REMOVED lines=33> */
[----:B------:R-:W-:Y:S04]  /*24780*/  STL [R1+0x348], R212 ;  /* 0x000348d401007387 */ /* 0x000fe80000100800 */
[----:B------:R-:W-:Y:S04]  /*24790*/  STL [R1+0x36c], R206 ;  /* 0x00036cce01007387 */ /* 0x000fe80000100800 */
[----:B------:R-:W-:Y:S01]  /*247a0*/  STL [R1+0x340], R198 ;  /* 0x000340c601007387 */ /* 0x000fe20000100800 */
[----:B--2---:R-:W-:-:S02]  /*247b0*/  IADD3.X R188, R188, UR37, RZ, P4, !PT ;  /* 0x00000025bcbc7c10 */ /* 0x004fc4000a7fe4ff */
        /* <DEDUP_REMOVED lines=8> */
[----:B------:R-:W-:Y:S02]  /*24840*/  IADD3 R168, P6, R168, UR18, RZ ;  /* 0x00000012a8a87c10 */ /* 0x000fe4000ffde0ff */
[----:B------:R-:W-:-:S05]  /*24850*/  IADD3.X R190, R190, UR37, RZ, P1, !PT ;  /* 0x00000025bebe7c10 */ /* 0x000fca0008ffe4ff */
[----:B------:R0:W-:Y:S01]  /*24860*/  STL [R1+0x34c], R190 ;  /* 0x00034cbe01007387 */ /* 0x0001e20000100800 */
[----:B------:R-:W-:-:S03]  /*24870*/  IADD3 R164, P1, R164, UR18, RZ ;  /* 0x00000012a4a47c10 */ /* 0x000fc6000ff3e0ff */
[----:B------:R-:W-:Y:S04]  /*24880*/  STL [R1+0x354], R172 ;  /* 0x000354ac01007387 */ /* 0x000fe80000100800 */
[----:B0-----:R-:W2:Y:S04]  /*24890*/  LDL.LU R190, [R1+0x314] ;  /* 0x0003140001be7983 */ /* 0x001ea80000300800 */
[----:B------:R-:W-:Y:S01]  /*248a0*/  STL [R1+0x328], R168 ;  /* 0x000328a801007387 */ /* 0x000fe20000100800 */
        /* <DEDUP_REMOVED lines=12> */
[----:B------:R-:W-:Y:S04]  /*24970*/  STL [R1+0x310], R156 ;  /* 0x0003109c01007387 */ /* 0x000fe80000100800 */
[----:B------:R-:W-:Y:S04]  /*24980*/  STL [R1+0x334], R152 ;  /* 0x0003349801007387 */ /* 0x000fe80000100800 */
[----:B------:R-:W3:Y:S04]  /*24990*/  LDL.LU R212, [R1+0x2e0] ;  /* 0x0002e00001d47983 */ /* 0x000ee80000300800 */
[----:B------:R0:W-:Y:S04]  /*249a0*/  STL [R1+0x308], R20 ;  /* 0x0003081401007387 */ /* 0x0001e80000100800 */
[----:B0-----:R-:W3:Y:S01]  /*249b0*/  LDL.LU R20, [R1+0x304] ;  /* 0x0003040001147983 */ /* 0x001ee20000300800 */
[----:B----4-:R-:W-:-:S02]  /*249c0*/  IADD3.X R16, R16, UR37, RZ, P5, !PT ;  /* 0x0000002510107c10 */ /* 0x010fc4000affe4ff */
[----:B------:R-:W-:-:S03]  /*249d0*/  IADD3 R209, P5, R209, UR18, RZ ;  /* 0x00000012d1d17c10 */ /* 0x000fc6000ffbe0ff */
[----:B------:R-:W-:Y:S04]  /*249e0*/  STL [R1+0x32c], R16 ;  /* 0x00032c1001007387 */ /* 0x000fe80000100800 */
[----:B------:R0:W-:Y:S04]  /*249f0*/  STL [R1+0x300], R209 ;  /* 0x000300d101007387 */ /* 0x0001e80000100800 */
[----:B0-----:R-:W4:Y:S01]  /*24a00*/  LDL.LU R209, [R1+0x2d8] ;  /* 0x0002d80001d17983 */ /* 0x001f220000300800 */
[----:B------:R-:W-:-:S05]  /*24a10*/  IADD3.X R12, R12, UR37, RZ, P6, !PT ;  /* 0x000000250c0c7c10 */ /* 0x000fca000b7fe4ff */
[----:B------:R0:W-:Y:S01]  /*24a20*/  STL [R1+0x324], R12 ;  /* 0x0003240c01007387 */ /* 0x0001e20000100800 */
[----:B------:R-:W-:-:S03]  /*24a30*/  IADD3 R193, P6, R193, UR18, RZ ;  /* 0x00000012c1c17c10 */ /* 0x000fc6000ffde0ff */
[----:B0-----:R-:W4:Y:S01]  /*24a40*/  LDL.LU R12, [R1+0x2fc] ;  /* 0x0002fc00010c7983 */ /* 0x001f220000300800 */
[----:B------:R-:W-:-:S05]  /*24a50*/  IADD3.X R217, R217, UR37, RZ, P1, !PT ;  /* 0x00000025d9d97c10 */ /* 0x000fca0008ffe4ff */
[----:B------:R0:W-:Y:S04]  /*24a60*/  STL [R1+0x31c], R217 ;  /* 0x00031cd901007387 */ /* 0x0001e80000100800 */
        /* <DEDUP_REMOVED lines=8> */
[----:B------:R-:W4:Y:S04]  /*24af0*/  LDL.LU R180, [R1+0x2e4] ;  /* 0x0002e40001b47983 */ /* 0x000f280000300800 */
[----:B------:R-:W4:Y:S04]  /*24b00*/  LDL.LU R176, [R1+0x2b8] ;  /* 0x0002b80001b07983 */ /* 0x000f280000300800 */
[----:B------:R-:W4:Y:S04]  /*24b10*/  LDL.LU R172, [R1+0x2dc] ;  /* 0x0002dc0001ac7983 */ /* 0x000f280000300800 */
[----:B-1----:R-:W4:Y:S04]  /*24b20*/  LDL.LU R193, [R1+0x2b0] ;  /* 0x0002b00001c17983 */ /* 0x002f280000300800 */
        /* <DEDUP_REMOVED lines=15> */
[----:B0-----:R-:W3:Y:S01]  /*24c20*/  LDL.LU R201, [R1+0x288] ;  /* 0x0002880001c97983 */ /* 0x001ee20000300800 */
[----:B------:R-:W-:-:S02]  /*24c30*/  IADD3 R212, P3, R212, UR18, RZ ;  /* 0x00000012d4d47c10 */ /* 0x000fc4000ff7e0ff */
[----:B------:R-:W-:-:S05]  /*24c40*/  IADD3.X R20, R20, UR37, RZ, P4, !PT ;  /* 0x0000002514147c10 */ /* 0x000fca000a7fe4ff */
[----:B------:R0:W-:Y:S04]  /*24c50*/  STL [R1+0x304], R20 ;  /* 0x0003041401007387 */ /* 0x0001e80000100800 */
[----:B------:R-:W-:Y:S04]  /*24c60*/  STL [R1+0x2e0], R212 ;  /* 0x0002e0d401007387 */ /* 0x000fe80000100800 */
[----:B0-----:R-:W3:Y:S01]  /*24c70*/  LDL.LU R20, [R1+0x2ac] ;  /* 0x0002ac0001147983 */ /* 0x001ee20000300800 */
[----:B----4-:R-:W-:-:S05]  /*24c80*/  IADD3 R209, P4, R209, UR18, RZ ;  /* 0x00000012d1d17c10 */ /* 0x010fca000ff9e0ff */
        /* <DEDUP_REMOVED lines=23> */
[----:B------:R-:W-:Y:S01]  /*24e00*/  STL [R1+0x2b8], R176 ;  /* 0x0002b8b001007387 */ /* 0x000fe20000100800 */
[----:B------:R-:W-:-:S03]  /*24e10*/  IADD3 R168, P4, R168, UR18, RZ ;  /* 0x00000012a8a87c10 */ /* 0x000fc6000ff9e0ff */
[----:B0-----:R-:W4:Y:S04]  /*24e20*/  LDL.LU R193, [R1+0x29c] ;  /* 0x00029c0001c17983 */ /* 0x001f280000300800 */
[----:B------:R-:W-:Y:S04]  /*24e30*/  STL [R1+0x2dc], R172 ;  /* 0x0002dcac01007387 */ /* 0x000fe80000100800 */
[----:B------:R0:W-:Y:S04]  /*24e40*/  STL [R1+0x2d4], R225 ;  /* 0x0002d4e101007387 */ /* 0x0001e80000100800 */
[----:B0-----:R-:W4:Y:S01]  /*24e50*/  LDL.LU R225, [R1+0x270] ;  /* 0x0002700001e17983 */ /* 0x001f220000300800 */
[----:B--2---:R-:W-:-:S02]  /*24e60*/  IADD3.X R190, R190, UR37, RZ, P5, !PT ;  /* 0x00000025bebe7c10 */ /* 0x004fc4000affe4ff */
[----:B------:R-:W-:-:S03]  /*24e70*/  IADD3 R164, P5, R164, UR18, RZ ;  /* 0x00000012a4a47c10 */ /* 0x000fc6000ffbe0ff */
[----:B------:R0:W-:Y:S04]  /*24e80*/  STL [R1+0x2cc], R190 ;  /* 0x0002ccbe01007387 */ /* 0x0001e80000100800 */
        /* <DEDUP_REMOVED lines=8> */
[----:B------:R-:W-:Y:S01]  /*24f10*/  STL [R1+0x2a0], R164 ;  /* 0x0002a0a401007387 */ /* 0x000fe20000100800 */
[----:B------:R-:W-:-:S03]  /*24f20*/  IADD3.X R16, R16, UR37, RZ, P2, !PT ;  /* 0x0000002510107c10 */ /* 0x000fc600097fe4ff */
[----:B------:R-:W-:Y:S01]  /*24f30*/  STL [R1+0x298], R160 ;  /* 0x000298a001007387 */ /* 0x000fe20000100800 */
[----:B------:R-:W-:-:S03]  /*24f40*/  IADD3 R201, P2, R201, UR18, RZ ;  /* 0x00000012c9c97c10 */ /* 0x000fc6000ff5e0ff */
[----:B------:R-:W-:Y:S04]  /*24f50*/  STL [R1+0x2bc], R156 ;  /* 0x0002bc9c01007387 */ /* 0x000fe80000100800 */
[----:B------:R-:W3:Y:S04]  /*24f60*/  LDL.LU R212, [R1+0x28c] ;  /* 0x00028c0001d47983 */ /* 0x000ee80000300800 */
[----:B------:R-:W-:Y:S04]  /*24f70*/  STL [R1+0x290], R152 ;  /* 0x0002909801007387 */ /* 0x000fe80000100800 */
[----:B------:R0:W-:Y:S04]  /*24f80*/  STL [R1+0x2b4], R16 ;  /* 0x0002b41001007387 */ /* 0x0001e80000100800 */
[----:B0-----:R-:W3:Y:S04]  /*24f90*/  LDL.LU R16, [R1+0x260] ;  /* 0x0002600001107983 */ /* 0x001ee80000300800 */
[----:B------:R0:W-:Y:S01]  /*24fa0*/  STL [R1+0x288], R201 ;  /* 0x000288c901007387 */ /* 0x0001e20000100800 */
[----:B------:R-:W-:-:S03]  /*24fb0*/  IADD3.X R20, R20, UR37, RZ, P3, !PT ;  /* 0x0000002514147c10 */ /* 0x000fc60009ffe4ff */
[----:B0-----:R-:W3:Y:S01]  /*24fc0*/  LDL.LU R201, [R1+0x284] ;  /* 0x0002840001c97983 */ /* 0x001ee20000300800 */
[----:B----4-:R-:W-:-:S05]  /*24fd0*/  IADD3 R209, P3, R209, UR18, RZ ;  /* 0x00000012d1d17c10 */ /* 0x010fca000ff7e0ff */
[----:B------:R0:W-:Y:S04]  /*24fe0*/  STL [R1+0x280], R209 ;  /* 0x000280d101007387 */ /* 0x0001e80000100800 */
[----:B0-----:R-:W4:Y:S04]  /*24ff0*/  LDL.LU R209, [R1+0x258] ;  /* 0x0002580001d17983 */ /* 0x001f280000300800 */
[----:B------:R-:W-:Y:S01]  /*25000*/  STL [R1+0x2ac], R20 ;  /* 0x0002ac1401007387 */ /* 0x000fe20000100800 */
        /* <DEDUP_REMOVED lines=12> */
[----:B0-----:R-:W4:Y:S01]  /*250d0*/  LDL.LU R217, [R1+0x25c] ;  /* 0x00025c0001d97983 */ /* 0x001f220000300800 */
[----:B------:R-:W-:-:S05]  /*250e0*/  IADD3.X R193, R193, UR37, RZ, P5, !PT ;  /* 0x00000025c1c17c10 */ /* 0x000fca000affe4ff */
[----:B------:R0:W-:Y:S04]  /*250f0*/  STL [R1+0x29c], R193 ;  /* 0x00029cc101007387 */ /* 0x0001e80000100800 */
[----:B0-----:R-:W4:Y:S01]  /*25100*/  LDL.LU R193, [R1+0x230] ;  /* 0x0002300001c17983 */ /* 0x001f220000300800 */
[----:B------:R-:W-:-:S03]  /*25110*/  IADD3 R225, P5, R225, UR18, RZ ;  /* 0x00000012e1e17c10 */ /* 0x000fc6000ffbe0ff */
[----:B------:R-:W4:Y:S04]  /*25120*/  LDL.LU R168, [R1+0x254] ;  /* 0x0002540001a87983 */ /* 0x000f280000300800 */
[----:B------:R0:W-:Y:S04]  /*25130*/  STL [R1+0x270], R225 ;  /* 0x000270e101007387 */ /* 0x0001e80000100800 */
[----:B0-----:R-:W4:Y:S04]  /*25140*/  LDL.LU R225, [R1+0x228] ;  /* 0x0002280001e17983 */ /* 0x001f280000300800 */
[----:B------:R-:W4:Y:S01]  /*25150*/  LDL.LU R164, [R1+0x24c] ;  /* 0x00024c0001a47983 */ /* 0x000f220000300800 */
        /* <DEDUP_REMOVED lines=9> */
[----:B0-----:R-:W3:Y:S01]  /*251f0*/  LDL.LU R191, [R1+0x234] ;  /* 0x0002340001bf7983 */ /* 0x001ee20000300800 */
[----:B------:R-:W-:Y:S02]  /*25200*/  IADD3.X R212, R212, UR37, RZ, P1, !PT ;  /* 0x00000025d4d47c10 */ /* 0x000fe40008ffe4ff */
        /* <DEDUP_REMOVED lines=24> */
[----:B------:R-:W-:Y:S02]  /*25390*/  IADD3 R172, P6, R172, UR18, RZ ;  /* 0x00000012acac7c10 */ /* 0x000fe4000ffde0ff */
[----:B------:R-:W-:-:S05]  /*253a0*/  IADD3.X R217, R217, UR37, RZ, P1, !PT ;  /* 0x00000025d9d97c10 */ /* 0x000fca0008ffe4ff */
[----:B------:R0:W-:Y:S04]  /*253b0*/  STL [R1+0x25c], R217 ;  /* 0x00025cd901007387 */ /* 0x0001e80000100800 */
[----:B------:R-:W-:Y:S04]  /*253c0*/  STL [R1+0x264], R176 ;  /* 0x000264b001007387 */ /* 0x000fe80000100800 */
[----:B0-----:R-:W4:Y:S04]  /*253d0*/  LDL.LU R217, [R1+0x1f8] ;  /* 0x0001f80001d97983 */ /* 0x001f280000300800 */
[----:B------:R-:W-:Y:S01]  /*253e0*/  STL [R1+0x238], R172 ;  /* 0x000238ac01007387 */ /* 0x000fe20000100800 */
[----:B------:R-:W-:-:S02]  /*253f0*/  IADD3 R193, P1, R193, UR18, RZ ;  /* 0x00000012c1c17c10 */ /* 0x000fc4000ff3e0ff */
[----:B------:R-:W-:-:S03]  /*25400*/  IADD3.X R168, R168, UR37, RZ, P2, !PT ;  /* 0x00000025a8a87c10 */ /* 0x000fc600097fe4ff */
[----:B------:R0:W-:Y:S04]  /*25410*/  STL [R1+0x230], R193 ;  /* 0x000230c101007387 */ /* 0x0001e80000100800 */
[----:B0-----:R-:W4:Y:S01]  /*25420*/  LDL.LU R193, [R1+0x21c] ;  /* 0x00021c0001c17983 */ /* 0x001f220000300800 */
[----:B------:R-:W-:Y:S02]  /*25430*/  IADD3 R225, P2, R225, UR18, RZ ;  /* 0x00000012e1e17c10 */ /* 0x000fe4000ff5e0ff */
        /* <DEDUP_REMOVED lines=12> */
[----:B------:R-:W-:Y:S04]  /*25500*/  STL [R1+0x218], R156 ;  /* 0x0002189c01007387 */ /* 0x000fe80000100800 */
[----:B------:R-:W2:Y:S01]  /*25510*/  LDL.LU R212, [R1+0x1e8] ;  /* 0x0001e80001d47983 */ /* 0x000ea20000300800 */
[----:B---3--:R-:W-:-:S03]  /*25520*/  IADD3 R20, P5, R20, UR18, RZ ;  /* 0x0000001214147c10 */ /* 0x008fc6000ffbe0ff */
[----:B------:R-:W-:Y:S01]  /*25530*/  STL [R1+0x23c], R152 ;  /* 0x00023c9801007387 */ /* 0x000fe20000100800 */
[----:B------:R-:W-:-:S03]  /*25540*/  IADD3.X R191, R191, UR37, RZ, P6, !PT ;  /* 0x00000025bfbf7c10 */ /* 0x000fc6000b7fe4ff */
        /* <DEDUP_REMOVED lines=16> */
[----:B------:R-:W-:Y:S04]  /*25650*/  STL [R1+0x224], R12 ;  /* 0x0002240c01007387 */ /* 0x000fe80000100800 */
[----:B------:R-:W4:Y:S04]  /*25660*/  LDL.LU R184, [R1+0x1c8] ;  /* 0x0001c80001b87983 */ /* 0x000f280000300800 */
[----:B------:R-:W4:Y:S04]  /*25670*/  LDL.LU R180, [R1+0x1ec] ;  /* 0x0001ec0001b47983 */ /* 0x000f280000300800 */
[----:B------:R-:W4:Y:S04]  /*25680*/  LDL.LU R176, [R1+0x1c0] ;  /* 0x0001c00001b07983 */ /* 0x000f280000300800 */
        /* <DEDUP_REMOVED lines=8> */
[----:B------:R-:W-:Y:S04]  /*25710*/  STL [R1+0x21c], R193 ;  /* 0x00021cc101007387 */ /* 0x000fe80000100800 */
[----:B------:R-:W4:Y:S01]  /*25720*/  LDL.LU R164, [R1+0x1a8] ;  /* 0x0001a80001a47983 */ /* 0x000f220000300800 */
        /* <DEDUP_REMOVED lines=9> */
[----:B0-----:R-:W2:Y:S01]  /*257c0*/  LDL.LU R190, [R1+0x190] ;  /* 0x0001900001be7983 */ /* 0x001ea20000300800 */
[----:B------:R-:W-:Y:S02]  /*257d0*/  IADD3 R212, P4, R212, UR18, RZ ;  /* 0x00000012d4d47c10 */ /* 0x000fe4000ff9e0ff */
[----:B---3--:R-:W-:-:S05]  /*257e0*/  IADD3.X R20, R20, UR37, RZ, P5, !PT ;  /* 0x0000002514147c10 */ /* 0x008fca000affe4ff */
[----:B------:R0:W-:Y:S04]  /*257f0*/  STL [R1+0x20c], R20 ;  /* 0x00020c1401007387 */ /* 0x0001e80000100800 */
[----:B------:R-:W-:Y:S01]  /*25800*/  STL [R1+0x1e8], R212 ;  /* 0x0001e8d401007387 */ /* 0x000fe20000100800 */
[----:B------:R-:W-:-:S03]  /*25810*/  IADD3 R191, P5, R191, UR18, RZ ;  /* 0x00000012bfbf7c10 */ /* 0x000fc6000ffbe0ff */
[----:B0-----:R-:W3:Y:S04]  /*25820*/  LDL.LU R20, [R1+0x1b4] ;  /* 0x0001b40001147983 */ /* 0x001ee80000300800 */
[----:B------:R0:W-:Y:S04]  /*25830*/  STL [R1+0x1e0], R191 ;  /* 0x0001e0bf01007387 */ /* 0x0001e80000100800 */
[----:B0-----:R-:W3:Y:S01]  /*25840*/  LDL.LU R191, [R1+0x188] ;  /* 0x0001880001bf7983 */ /* 0x001ee20000300800 */
[----:B------:R-:W-:-:S05]  /*25850*/  IADD3.X R201, R201, UR37, RZ, P6, !PT ;  /* 0x00000025c9c97c10 */ /* 0x000fca000b7fe4ff */
[----:B------:R0:W-:Y:S04]  /*25860*/  STL [R1+0x204], R201 ;  /* 0x000204c901007387 */ /* 0x0001e80000100800 */
[----:B0-----:R-:W3:Y:S01]  /*25870*/  LDL.LU R201, [R1+0x1ac] ;  /* 0x0001ac0001c97983 */ /* 0x001ee20000300800 */
[----:B----4-:R-:W-:-:S05]  /*25880*/  IADD3 R209, P6, R209, UR18, RZ ;  /* 0x00000012d1d17c10 */ /* 0x010fca000ffde0ff */
[----:B------:R0:W-:Y:S04]  /*25890*/  STL [R1+0x1d8], R209 ;  /* 0x0001d8d101007387 */ /* 0x0001e80000100800 */
[----:B0-----:R-:W4:Y:S01]  /*258a0*/  LDL.LU R209, [R1+0x180] ;  /* 0x0001800001d17983 */ /* 0x001f220000300800 */
[----:B------:R-:W-:Y:S02]  /*258b0*/  IADD3.X R206, R206, UR37, RZ, P1, !PT ;  /* 0x00000025cece7c10 */ /* 0x000fe40008ffe4ff */
[----:B------:R-:W-:Y:S02]  /*258c0*/  IADD3 R198, P1, R198, UR18, RZ ;  /* 0x00000012c6c67c10 */ /* 0x000fe4000ff3e0ff */
[----:B------:R-:W-:Y:S01]  /*258d0*/  IADD3.X R188, R188, UR37, RZ, P2, !PT ;  /* 0x00000025bcbc7c10 */ /* 0x000fe200097fe4ff */
        /* <DEDUP_REMOVED lines=12> */
[----:B0-----:R-:W4:Y:S04]  /*259a0*/  LDL.LU R16, [R1+0x1a4] ;  /* 0x0001a40001107983 */ /* 0x001f280000300800 */
[----:B------:R-:W-:Y:S01]  /*259b0*/  STL [R1+0x1e4], R172 ;  /* 0x0001e4ac01007387 */ /* 0x000fe20000100800 */
[----:B------:R-:W-:-:S02]  /*259c0*/  IADD3.X R217, R217, UR37, RZ, P5, !PT ;  /* 0x00000025d9d97c10 */ /* 0x000fc4000affe4ff */
[----:B------:R-:W-:-:S03]  /*259d0*/  IADD3 R168, P5, R168, UR18, RZ ;  /* 0x00000012a8a87c10 */ /* 0x000fc6000ffbe0ff */
[----:B------:R0:W-:Y:S01]  /*259e0*/  STL [R1+0x1dc], R217 ;  /* 0x0001dcd901007387 */ /* 0x0001e20000100800 */
[----:B------:R-:W-:-:S03]  /*259f0*/  IADD3.X R12, R12, UR37, RZ, P6, !PT ;  /* 0x000000250c0c7c10 */ /* 0x000fc6000b7fe4ff */
[----:B0-----:R-:W4:Y:S04]  /*25a00*/  LDL.LU R217, [R1+0x178] ;  /* 0x0001780001d97983 */ /* 0x001f280000300800 */
[----:B------:R0:W-:Y:S01]  /*25a10*/  STL [R1+0x1d4], R12 ;  /* 0x0001d40c01007387 */ /* 0x0001e20000100800 */
[----:B------:R-:W-:-:S03]  /*25a20*/  IADD3 R164, P6, R164, UR18, RZ ;  /* 0x00000012a4a47c10 */ /* 0x000fc6000ffde0ff */
[----:B0-----:R-:W4:Y:S04]  /*25a30*/  LDL.LU R12, [R1+0x19c] ;  /* 0x00019c00010c7983 */ /* 0x001f280000300800 */
        /* <DEDUP_REMOVED lines=35> */
[----:B0-----:R-:W4:Y:S04]  /*25c70*/  LDL.LU R209, [R1+0x164] ;  /* 0x0001640001d17983 */ /* 0x001f280000300800 */
[----:B------:R-:W4:Y:S04]  /*25c80*/  LDL.LU R168, [R1+0x138] ;  /* 0x0001380001a87983 */ /* 0x000f280000300800 */
[----:B------:R-:W4:Y:S01]  /*25c90*/  LDL.LU R164, [R1+0x130] ;  /* 0x0001300001a47983 */ /* 0x000f220000300800 */
[----:B------:R-:W-:-:S05]  /*25ca0*/  IADD3.X R16, R16, UR37, RZ, P6, !PT ;  /* 0x0000002510107c10 */ /* 0x000fca000b7fe4ff */
[----:B------:R-:W-:Y:S01]  /*25cb0*/  STL [R1+0x1a4], R16 ;  /* 0x0001a41001007387 */ /* 0x000fe20000100800 */
[----:B------:R-:W-:-:S05]  /*25cc0*/  IADD3 R217, P6, R217, UR18, RZ ;  /* 0x00000012d9d97c10 */ /* 0x000fca000ffde0ff */
[----:B------:R0:W-:Y:S01]  /*25cd0*/  STL [R1+0x178], R217 ;  /* 0x000178d901007387 */ /* 0x0001e20000100800 */
[----:B------:R-:W-:-:S03]  /*25ce0*/  IADD3.X R12, R12, UR37, RZ, P1, !PT ;  /* 0x000000250c0c7c10 */ /* 0x000fc60008ffe4ff */
[----:B0-----:R-:W4:Y:S04]  /*25cf0*/  LDL.LU R217, [R1+0x154] ;  /* 0x0001540001d97983 */ /* 0x001f280000300800 */
[----:B------:R-:W4:Y:S04]  /*25d00*/  LDL.LU R160, [R1+0x128] ;  /* 0x0001280001a07983 */ /* 0x000f280000300800 */
[----:B------:R-:W4:Y:S04]  /*25d10*/  LDL.LU R156, [R1+0x14c] ;  /* 0x00014c00019c7983 */ /* 0x000f280000300800 */
[----:B------:R0:W-:Y:S04]  /*25d20*/  STL [R1+0x19c], R12 ;  /* 0x00019c0c01007387 */ /* 0x0001e80000100800 */
[----:B------:R-:W4:Y:S04]  /*25d30*/  LDL.LU R152, [R1+0x144] ;  /* 0x0001440001987983 */ /* 0x000f280000300800 */
[----:B------:R-:W4:Y:S04]  /*25d40*/  LDL.LU R20, [R1+0x118] ;  /* 0x0001180001147983 */ /* 0x000f280000300800 */
[----:B------:R-:W4:Y:S01]  /*25d50*/  LDL.LU R16, [R1+0x13c] ;  /* 0x00013c0001107983 */ /* 0x000f220000300800 */
[----:B------:R-:W-:-:S05]  /*25d60*/  IADD3 R225, P1, R225, UR18, RZ ;  /* 0x00000012e1e17c10 */ /* 0x000fca000ff3e0ff */
[----:B------:R1:W-:Y:S04]  /*25d70*/  STL [R1+0x170], R225 ;  /* 0x000170e101007387 */ /* 0x0003e80000100800 */
[----:B0-----:R-:W4:Y:S04]  /*25d80*/  LDL.LU R12, [R1+0x110] ;  /* 0x00011000010c7983 */ /* 0x001f280000300800 */
[----:B-1----:R-:W4:Y:S01]  /*25d90*/  LDL.LU R225, [R1+0x134] ;  /* 0x0001340001e17983 */ /* 0x002f220000300800 */
[----:B------:R-:W-:Y:S02]  /*25da0*/  IADD3.X R212, R212, UR37, RZ, P2, !PT ;  /* 0x00000025d4d47c10 */ /* 0x000fe400097fe4ff */
[----:B--2---:R-:W-:-:S05]  /*25db0*/  IADD3 R193, P2, R193, UR18, RZ ;  /* 0x00000012c1c17c10 */ /* 0x004fca000ff5e0ff */
[----:B------:R0:W-:Y:S04]  /*25dc0*/  STL [R1+0x168], R193 ;  /* 0x000168c101007387 */ /* 0x0001e80000100800 */
[----:B------:R-:W-:Y:S01]  /*25dd0*/  STL [R1+0x194], R212 ;  /* 0x000194d401007387 */ /* 0x000fe20000100800 */
[----:B------:R-:W-:-:S03]  /*25de0*/  IADD3.X R190, R190, UR37, RZ, P3, !PT ;  /* 0x00000025bebe7c10 */ /* 0x000fc60009ffe4ff */
[----:B0-----:R-:W2:Y:S04]  /*25df0*/  LDL.LU R193, [R1+0x108] ;  /* 0x0001080001c17983 */ /* 0x001ea80000300800 */
[----:B------:R0:W-:Y:S04]  /*25e00*/  STL [R1+0x18c], R190 ;  /* 0x00018cbe01007387 */ /* 0x0001e80000100800 */
[----:B0-----:R-:W2:Y:S01]  /*25e10*/  LDL.LU R190, [R1+0x12c] ;  /* 0x00012c0001be7983 */ /* 0x001ea20000300800 */
[----:B---3--:R-:W-:-:S05]  /*25e20*/  IADD3 R191, P3, R191, UR18, RZ ;  /* 0x00000012bfbf7c10 */ /* 0x008fca000ff7e0ff */
[----:B------:R0:W-:Y:S04]  /*25e30*/  STL [R1+0x160], R191 ;  /* 0x000160bf01007387 */ /* 0x0001e80000100800 */
[----:B0-----:R-:W3:Y:S01]  /*25e40*/  LDL.LU R191, [R1+0x100] ;  /* 0x0001000001bf7983 */ /* 0x001ee20000300800 */
        /* <DEDUP_REMOVED lines=9> */
[----:B------:R-:W-:Y:S01]  /*25ee0*/  STL [R1+0x150], R188 ;  /* 0x000150bc01007387 */ /* 0x000fe20000100800 */
[----:B------:R-:W-:-:S03]  /*25ef0*/  IADD3 R180, P6, R180, UR18, RZ ;  /* 0x00000012b4b47c10 */ /* 0x000fc6000ffde0ff */
[----:B------:R-:W-:Y:S01]  /*25f00*/  STL [R1+0x174], R184 ;  /* 0x000174b801007387 */ /* 0x000fe20000100800 */
[----:B------:R-:W-:-:S03]  /*25f10*/  IADD3.X R176, R176, UR37, RZ, P1, !PT ;  /* 0x00000025b0b07c10 */ /* 0x000fc60008ffe4ff */
[----:B------:R-:W-:Y:S01]  /*25f20*/  STL [R1+0x148], R180 ;  /* 0x000148b401007387 */ /* 0x000fe20000100800 */
[----:B------:R-:W-:-:S05]  /*25f30*/  IADD3.X R209, R209, UR37, RZ, P2, !PT ;  /* 0x00000025d1d17c10 */ /* 0x000fca00097fe4ff */
[----:B------:R0:W-:Y:S04]  /*25f40*/  STL [R1+0x164], R209 ;  /* 0x000164d101007387 */ /* 0x0001e80000100800 */
[----:B------:R-:W-:Y:S04]  /*25f50*/  STL [R1+0x16c], R176 ;  /* 0x00016cb001007387 */ /* 0x000fe80000100800 */
[----:B0-----:R-:W4:Y:S01]  /*25f60*/  LDL.LU R209, [R1+0xf8] ;  /* 0x0000f80001d17983 */ /* 0x001f220000300800 */
[----:B------:R-:W-:Y:S02]  /*25f70*/  IADD3 R172, P1, R172, UR18, RZ ;  /* 0x00000012acac7c10 */ /* 0x000fe4000ff3e0ff */
[----:B------:R-:W-:-:S02]  /*25f80*/  IADD3.X R4, R4, UR37, RZ, P3, !PT ;  /* 0x0000002504047c10 */ /* 0x000fc40009ffe4ff */
[----:B------:R-:W-:Y:S01]  /*25f90*/  IADD3 R168, P2, R168, UR18, RZ ;  /* 0x00000012a8a87c10 */ /* 0x000fe2000ff5e0ff */
[----:B------:R-:W-:Y:S01]  /*25fa0*/  STL [R1+0x140], R172 ;  /* 0x000140ac01007387 */ /* 0x000fe20000100800 */
[----:B------:R-:W-:-:S03]  /*25fb0*/  IADD3 R164, P3, R164, UR18, RZ ;  /* 0x00000012a4a47c10 */ /* 0x000fc6000ff7e0ff */
[----:B------:R0:W-:Y:S04]  /*25fc0*/  STL [R1+0x15c], R4 ;  /* 0x00015c0401007387 */ /* 0x0001e80000100800 */
[----:B0-----:R-:W4:Y:S04]  /*25fd0*/  LDL.LU R4, [R1+0xb88] ;  /* 0x000b880001047983 */ /* 0x001f280000300800 */
[----:B------:R-:W-:Y:S01]  /*25fe0*/  STL [R1+0x138], R168 ;  /* 0x000138a801007387 */ /* 0x000fe20000100800 */
        /* <DEDUP_REMOVED lines=9> */
[----:B------:R0:W-:Y:S01]  /*26080*/  STL [R1+0x120], R9 ;  /* 0x0001200901007387 */ /* 0x0001e20000100800 */
[----:B------:R-:W-:-:S03]  /*26090*/  IADD3.X R16, R16, UR37, RZ, P1, !PT ;  /* 0x0000002510107c10 */ /* 0x000fc60008ffe4ff */
[----:B------:R-:W-:Y:S04]  /*260a0*/  STL [R1+0x128], R160 ;  /* 0x000128a001007387 */ /* 0x000fe80000100800 */
[----:B0-----:R-:W4:Y:S04]  /*260b0*/  LDL.LU R9, [R1+0xb84] ;  /* 0x000b840001097983 */ /* 0x001f280000300800 */
[----:B------:R-:W-:Y:S04]  /*260c0*/  STL [R1+0x14c], R156 ;  /* 0x00014c9c01007387 */ /* 0x000fe80000100800 */
[----:B------:R-:W-:Y:S01]  /*260d0*/  STL [R1+0x144], R152 ;  /* 0x0001449801007387 */ /* 0x000fe20000100800 */
[----:B------:R-:W-:-:S03]  /*260e0*/  IADD3 R12, P1, R12, UR18, RZ ;  /* 0x000000120c0c7c10 */ /* 0x000fc6000ff3e0ff */
[----:B------:R-:W-:Y:S04]  /*260f0*/  STL [R1+0x118], R20 ;  /* 0x0001181401007387 */ /* 0x000fe80000100800 */
[----:B------:R-:W4:Y:S01]  /*26100*/  LDL.LU R214, [R1+0x114] ;  /* 0x0001140001d67983 */ /* 0x000f220000300800 */
[----:B------:R-:W-:-:S03]  /*26110*/  IADD3.X R225, R225, UR37, RZ, P2, !PT ;  /* 0x00000025e1e17c10 */ /* 0x000fc600097fe4ff */
[----:B------:R-:W-:Y:S04]  /*26120*/  STL [R1+0x13c], R16 ;  /* 0x00013c1001007387 */ /* 0x000fe80000100800 */
[----:B------:R-:W4:Y:S04]  /*26130*/  LDL.LU R212, [R1+0xe8] ;  /* 0x0000e80001d47983 */ /* 0x000f280000300800 */
[----:B------:R-:W-:Y:S04]  /*26140*/  STL [R1+0x110], R12 ;  /* 0x0001100c01007387 */ /* 0x000fe80000100800 */
[----:B------:R0:W-:Y:S04]  /*26150*/  STL [R1+0x134], R225 ;  /* 0x000134e101007387 */ /* 0x0001e80000100800 */
[----:B0-----:R-:W4:Y:S01]  /*26160*/  LDL.LU R225, [R1+0x10c] ;  /* 0x00010c0001e17983 */ /* 0x001f220000300800 */
[----:B------:R-:W-:-:S02]  /*26170*/  IADD3.X R8, R8, UR37, RZ, P5, !PT ;  /* 0x0000002508087c10 */ /* 0x000fc4000affe4ff */
[----:B--2---:R-:W-:Y:S02]  /*26180*/  IADD3 R193, P2, R193, UR18, RZ ;  /* 0x00000012c1c17c10 */ /* 0x004fe4000ff5e0ff */
        /* <DEDUP_REMOVED lines=8> */
[----:B------:R-:W3:Y:S04]  /*26210*/  LDL.LU R198, [R1+0xd0] ;  /* 0x0000d00001c67983 */ /* 0x000ee80000300800 */
[----:B------:R-:W3:Y:S01]  /*26220*/  LDL.LU R188, [R1+0xf4] ;  /* 0x0000f40001bc7983 */ /* 0x000ee20000300800 */
[----:B------:R-:W-:-:S05]  /*26230*/  IADD3.X R201, R201, UR37, RZ, P4, !PT ;  /* 0x00000025c9c97c10 */ /* 0x000fca000a7fe4ff */
[----:B------:R-:W-:Y:S04]  /*26240*/  STL [R1+0x124], R201 ;  /* 0x000124c901007387 */ /* 0x000fe80000100800 */
[----:B------:R-:W3:Y:S04]  /*26250*/  LDL.LU R184, [R1+0xc8] ;  /* 0x0000c80001b87983 */ /* 0x000ee80000300800 */
[----:B------:R-:W3:Y:S04]  /*26260*/  LDL.LU R180, [R1+0xec] ;  /* 0x0000ec0001b47983 */ /* 0x000ee80000300800 */
[----:B------:R-:W3:Y:S04]  /*26270*/  LDL.LU R176, [R1+0xc0] ;  /* 0x0000c00001b07983 */ /* 0x000ee80000300800 */
[----:B------:R-:W3:Y:S04]  /*26280*/  LDL.LU R172, [R1+0xe4] ;  /* 0x0000e40001ac7983 */ /* 0x000ee80000300800 */
[----:B------:R-:W3:Y:S04]  /*26290*/  LDL.LU R168, [R1+0xb8] ;  /* 0x0000b80001a87983 */ /* 0x000ee80000300800 */
[----:B------:R-:W3:Y:S04]  /*262a0*/  LDL.LU R164, [R1+0xb0] ;  /* 0x0000b00001a47983 */ /* 0x000ee80000300800 */
[----:B------:R-:W3:Y:S01]  /*262b0*/  LDL.LU R160, [R1+0xd4] ;  /* 0x0000d40001a07983 */ /* 0x000ee20000300800 */
[----:B----4-:R-:W-:-:S05]  /*262c0*/  IADD3 R209, P4, R209, UR18, RZ ;  /* 0x00000012d1d17c10 */ /* 0x010fca000ff9e0ff */
[----:B------:R-:W-:Y:S04]  /*262d0*/  STL [R1+0xf8], R209 ;  /* 0x0000f8d101007387 */ /* 0x000fe80000100800 */
[----:B------:R0:W-:Y:S04]  /*262e0*/  STL [R1+0x11c], R8 ;  /* 0x00011c0801007387 */ /* 0x0001e80000100800 */
[----:B0-----:R-:W4:Y:S04]  /*262f0*/  LDL.LU R8, [R1+0xb80] ;  /* 0x000b800001087983 */ /* 0x001f280000300800 */
[----:B------:R-:W4:Y:S04]  /*26300*/  LDL.LU R156, [R1+0xcc] ;  /* 0x0000cc00019c7983 */ /* 0x000f280000300800 */
        /* <DEDUP_REMOVED lines=11> */
[----:B------:R-:W-:Y:S01]  /*263c0*/  STL [R1+0x114], R214 ;  /* 0x000114d601007387 */ /* 0x000fe20000100800 */
[----:B------:R-:W-:Y:S02]  /*263d0*/  IADD3 R212, P6, R212, UR18, RZ ;  /* 0x00000012d4d47c10 */ /* 0x000fe4000ffde0ff */
[----:B------:R-:W-:Y:S02]  /*263e0*/  IADD3.X R225, R225, UR37, RZ, P1, !PT ;  /* 0x00000025e1e17c10 */ /* 0x000fe40008ffe4ff */
[----:B------:R-:W-:-:S05]  /*263f0*/  IADD3 R7, P1, R7, UR18, RZ ;  /* 0x0000001207077c10 */ /* 0x000fca000ff3e0ff */
[----:B------:R0:W-:Y:S04]  /*26400*/  STL [R1+0xe0], R7 ;  /* 0x0000e00701007387 */ /* 0x0001e80000100800 */
[----:B------:R-:W-:Y:S04]  /*26410*/  STL [R1+0xe8], R212 ;  /* 0x0000e8d401007387 */ /* 0x000fe80000100800 */
[----:B0-----:R-:W4:Y:S04]  /*26420*/  LDL.LU R7, [R1+0xb7c] ;  /* 0x000b7c0001077983 */ /* 0x001f280000300800 */
[----:B------:R0:W-:Y:S01]  /*26430*/  STL [R1+0x10c], R225 ;  /* 0x00010ce101007387 */ /* 0x0001e20000100800 */
[----:B------:R-:W-:-:S03]  /*26440*/  IADD3.X R3, R3, UR37, RZ, P1, !PT ;  /* 0x0000002503037c10 */ /* 0x000fc60008ffe4ff */
[----:B0-----:R-:W4:Y:S01]  /*26450*/  LDL.LU R225, [R1+0x94] ;  /* 0x0000940001e17983 */ /* 0x001f220000300800 */
[----:B--2---:R-:W-:-:S05]  /*26460*/  IADD3.X R190, R190, UR37, RZ, P2, !PT ;  /* 0x00000025bebe7c10 */ /* 0x004fca00097fe4ff */
[----:B------:R0:W-:Y:S04]  /*26470*/  STL [R1+0x104], R190 ;  /* 0x000104be01007387 */ /* 0x0001e80000100800 */
[----:B0-----:R-:W2:Y:S01]  /*26480*/  LDL.LU R190, [R1+0x8c] ;  /* 0x00008c0001be7983 */ /* 0x001ea20000300800 */
        /* <DEDUP_REMOVED lines=10> */
[----:B------:R-:W-:-:S03]  /*26530*/  IADD3.X R180, R180, UR37, RZ, P5, !PT ;  /* 0x00000025b4b47c10 */ /* 0x000fc6000affe4ff */
[----:B------:R-:W-:Y:S01]  /*26540*/  STL [R1+0xc8], R184 ;  /* 0x0000c8b801007387 */ /* 0x000fe20000100800 */
[----:B------:R-:W-:-:S03]  /*26550*/  IADD3 R176, P5, R176, UR18, RZ ;  /* 0x00000012b0b07c10 */ /* 0x000fc6000ffbe0ff */
[----:B------:R-:W-:Y:S01]  /*26560*/  STL [R1+0xec], R180 ;  /* 0x0000ecb401007387 */ /* 0x000fe20000100800 */
[----:B------:R-:W-:-:S03]  /*26570*/  IADD3.X R172, R172, UR37, RZ, P6, !PT ;  /* 0x00000025acac7c10 */ /* 0x000fc6000b7fe4ff */
[----:B------:R-:W-:Y:S01]  /*26580*/  STL [R1+0xc0], R176 ;  /* 0x0000c0b001007387 */ /* 0x000fe20000100800 */
[----:B------:R-:W-:-:S03]  /*26590*/  IADD3 R168, P6, R168, UR18, RZ ;  /* 0x00000012a8a87c10 */ /* 0x000fc6000ffde0ff */
[----:B------:R0:W-:Y:S01]  /*265a0*/  STL [R1+0xdc], R3 ;  /* 0x0000dc0301007387 */ /* 0x0001e20000100800 */
[----:B------:R-:W-:-:S03]  /*265b0*/  IADD3 R164, P1, R164, UR18, RZ ;  /* 0x00000012a4a47c10 */ /* 0x000fc6000ff3e0ff */
[----:B------:R-:W-:Y:S01]  /*265c0*/  STL [R1+0xe4], R172 ;  /* 0x0000e4ac01007387 */ /* 0x000fe20000100800 */
[----:B------:R-:W-:-:S03]  /*265d0*/  IADD3.X R160, R160, UR37, RZ, P2, !PT ;  /* 0x00000025a0a07c10 */ /* 0x000fc600097fe4ff */
[----:B0-----:R-:W2:Y:S04]  /*265e0*/  LDL.LU R3, [R1+0xb78] ;  /* 0x000b780001037983 */ /* 0x001ea80000300800 */
[----:B------:R-:W-:Y:S01]  /*265f0*/  STL [R1+0xb8], R168 ;  /* 0x0000b8a801007387 */ /* 0x000fe20000100800 */
[----:B----4-:R-:W-:Y:S02]  /*26600*/  IADD3 R8, P2, R8, UR18, RZ ;  /* 0x0000001208087c10 */ /* 0x010fe4000ff5e0ff */
[----:B------:R-:W-:-:S03]  /*26610*/  IADD3.X R156, R156, UR37, RZ, P3, !PT ;  /* 0x000000259c9c7c10 */ /* 0x000fc60009ffe4ff */
[----:B------:R0:W-:Y:S01]  /*26620*/  STL [R1+0xa8], R8 ;  /* 0x0000a80801007387 */ /* 0x0001e20000100800 */
[----:B------:R-:W-:-:S03]  /*26630*/  IADD3 R6, P3, R6, UR18, RZ ;  /* 0x0000001206067c10 */ /* 0x000fc6000ff7e0ff */
[----:B------:R-:W-:Y:S04]  /*26640*/  STL [R1+0xb0], R164 ;  /* 0x0000b0a401007387 */ /* 0x000fe80000100800 */
[----:B0-----:R-:W4:Y:S04]  /*26650*/  LDL.LU R8, [R1+0xb74] ;  /* 0x000b740001087983 */ /* 0x001f280000300800 */
[----:B------:R-:W-:Y:S04]  /*26660*/  STL [R1+0xd4], R160 ;  /* 0x0000d4a001007387 */ /* 0x000fe80000100800 */
[----:B------:R0:W-:Y:S04]  /*26670*/  STL [R1+0xa0], R6 ;  /* 0x0000a00601007387 */ /* 0x0001e80000100800 */
[----:B0-----:R-:W3:Y:S01]  /*26680*/  LDL.LU R6, [R1+0xb70] ;  /* 0x000b700001067983 */ /* 0x001ee20000300800 */
[----:B------:R-:W-:Y:S01]  /*26690*/  WARPGROUP.ARRIVE ;  /* 0x00000000000079c5 */ /* 0x000fe20000000000 */
[----:B------:R-:W-:Y:S01]  /*266a0*/  UMOV UR13, 0x40000040 ;  /* 0x40000040000d7882 */ /* 0x000fe20000000000 */
[----:B------:R-:W-:-:S04]  /*266b0*/  UMOV UR15, 0x40000040 ;  /* 0x40000040000f7882 */ /* 0x000fc80000000000 */
[----:B------:R-:W-:Y:S01]  /*266c0*/  QGMMA.64x256x32.F32.E4M3.E4M3 R24, gdesc[UR12], R24 ;  /* 0x03e000000c1879f3 */ /* 0x000fe20008700818 */
[----:B------:R-:W-:Y:S02]  /*266d0*/  IADD3.X R152, R152, UR37, RZ, P4, !PT ;  /* 0x0000002598987c10 */ /* 0x000fe4000a7fe4ff */
[----:B------:R-:W-:Y:S02]  /*266e0*/  IADD3 R20, P4, R20, UR18, RZ ;  /* 0x0000001214147c10 */ /* 0x000fe4000ff9e0ff */
[----:B------:R-:W-:Y:S01]  /*266f0*/  IADD3.X R16, R16, UR37, RZ, P5, !PT ;  /* 0x0000002510107c10 */ /* 0x000fe2000affe4ff */
[----:B------:R-:W-:Y:S04]  /*26700*/  STL [R1+0xcc], R156 ;  /* 0x0000cc9c01007387 */ /* 0x000fe80000100800 */
        /* <DEDUP_REMOVED lines=16> */
[----:B------:R-:W-:Y:S01]  /*26810*/  QGMMA.64x256x32.F32.E4M3.E4M3 R24, gdesc[UR8], R24 ;  /* 0x03e00000081879f3 */ /* 0x000fe20008700818 */
[----:B---3--:R-:W-:-:S05]  /*26820*/  IADD3 R6, P2, R6, UR18, RZ ;  /* 0x0000001206067c10 */ /* 0x008fca000ff5e0ff */
[----:B------:R0:W-:Y:S04]  /*26830*/  STL [R1+0x78], R6 ;  /* 0x0000780601007387 */ /* 0x0001e80000100800 */
[----:B0-----:R-:W3:Y:S01]  /*26840*/  LDL.LU R6, [R1+0xb68] ;  /* 0x000b680001067983 */ /* 0x001ee20000300800 */
[----:B------:R-:W-:Y:S02]  /*26850*/  IADD3.X R2, R2, UR37, RZ, P3, !PT ;  /* 0x0000002502027c10 */ /* 0x000fe40009ffe4ff */
[----:B--2---:R-:W-:Y:S02]  /*26860*/  IADD3 R3, P3, R3, UR18, RZ ;  /* 0x0000001203037c10 */ /* 0x004fe4000ff7e0ff */
[----:B------:R-:W-:-:S13]  /*26870*/  IADD3.X R225, R225, UR37, RZ, P4, !PT ;  /* 0x00000025e1e17c10 */ /* 0x000fda000a7fe4ff */
[----:B------:R-:W-:Y:S01]  /*26880*/  QGMMA.64x256x32.F32.E4M3.E4M3 R24, gdesc[UR20], R24 ;  /* 0x03e00000141879f3 */ /* 0x000fe20008700818 */
[----:B------:R-:W-:Y:S01]  /*26890*/  IADD3 R4, P4, R4, UR18, RZ ;  /* 0x0000001204047c10 */ /* 0x000fe2000ff9e0ff */
[----:B------:R0:W-:Y:S01]  /*268a0*/  STL [R1+0x9c], R2 ;  /* 0x00009c0201007387 */ /* 0x0001e20000100800 */
[----:B------:R-:W-:Y:S02]  /*268b0*/  IADD3.X R190, R190, UR37, RZ, P5, !PT ;  /* 0x00000025bebe7c10 */ /* 0x000fe4000affe4ff */
[----:B------:R-:W-:Y:S01]  /*268c0*/  IADD3 R5, P5, R5, UR18, RZ ;  /* 0x0000001205057c10 */ /* 0x000fe2000ffbe0ff */
[----:B0-----:R0:W5:Y:S04]  /*268d0*/  LDL.LU R2, [R1+0xb64] ;  /* 0x000b640001027983 */ /* 0x0011680000300800 */
[----:B------:R1:W-:Y:S01]  /*268e0*/  STL [R1+0x70], R3 ;  /* 0x0000700301007387 */ /* 0x0003e20000100800 */
[----:B------:R-:W-:-:S02]  /*268f0*/  IADD3.X R191, R191, UR37, RZ, P6, !PT ;  /* 0x00000025bfbf7c10 */ /* 0x000fc4000b7fe4ff */
[----:B----4-:R-:W-:Y:S01]  /*26900*/  IADD3.X R8, R8, UR37, RZ, P3, !PT ;  /* 0x0000002508087c10 */ /* 0x010fe20009ffe4ff */
[----:B-1----:R0:W5:Y:S04]  /*26910*/  LDL.LU R3, [R1+0xb60] ;  /* 0x000b600001037983 */ /* 0x0021680000300800 */
[----:B------:R1:W-:Y:S01]  /*26920*/  STL [R1+0x68], R4 ;  /* 0x0000680401007387 */ /* 0x0003e20000100800 */
[----:B------:R-:W-:-:S03]  /*26930*/  IADD3.X R9, R9, UR37, RZ, P4, !PT ;  /* 0x0000002509097c10 */ /* 0x000fc6000a7fe4ff */
[----:B-1----:R0:W5:Y:S04]  /*26940*/  LDL.LU R4, [R1+0xb5c] ;  /* 0x000b5c0001047983 */ /* 0x0021680000300800 */
[----:B------:R-:W-:Y:S04]  /*26950*/  STL [R1+0x94], R225 ;  /* 0x000094e101007387 */ /* 0x000fe80000100800 */
[----:B------:R1:W-:Y:S01]  /*26960*/  STL [R1+0x60], R5 ;  /* 0x0000600501007387 */ /* 0x0003e20000100800 */
[----:B------:R-:W-:-:S03]  /*26970*/  IADD3.X R0, R0, UR37, RZ, P5, !PT ;  /* 0x0000002500007c10 */ /* 0x000fc6000affe4ff */
[----:B-1----:R0:W5:Y:S04]  /*26980*/  LDL.LU R5, [R1+0xb58] ;  /* 0x000b580001057983 */ /* 0x0021680000300800 */
[----:B------:R-:W-:Y:S01]  /*26990*/  STL [R1+0x8c], R190 ;  /* 0x00008cbe01007387 */ /* 0x000fe20000100800 */
[----:B------:R-:W-:Y:S01]  /*269a0*/  IADD3.X R7, R7, UR37, RZ, P2, !PT ;  /* 0x0000002507077c10 */ /* 0x000fe200097fe4ff */
[----:B------:R-:W-:Y:S01]  /*269b0*/  QGMMA.64x256x32.F32.E4M3.E4M3 R24, gdesc[UR24], R24, gsb0 ;  /* 0x03e00000181879f3 */ /* 0x000fe20008000818 */
[----:B---3--:R-:W-:-:S05]  /*269c0*/  IADD3.X R6, R6, UR37, RZ, P1, !PT ;  /* 0x0000002506067c10 */ /* 0x008fca0008ffe4ff */
[----:B------:R1:W-:Y:S04]  /*269d0*/  STL [R1+0x7c], R6 ;  /* 0x00007c0601007387 */ /* 0x0003e80000100800 */
[----:B-1----:R0:W5:Y:S04]  /*269e0*/  LDL.LU R6, [R1+0xb54] ;  /* 0x000b540001067983 */ /* 0x0021680000300800 */
[----:B------:R-:W-:Y:S04]  /*269f0*/  STL [R1+0x84], R191 ;  /* 0x000084bf01007387 */ /* 0x000fe80000100800 */
[----:B------:R1:W-:Y:S04]  /*26a00*/  STL [R1+0x74], R7 ;  /* 0x0000740701007387 */ /* 0x0003e80000100800 */
[----:B-1----:R0:W5:Y:S04]  /*26a10*/  LDL.LU R7, [R1+0xb50] ;  /* 0x000b500001077983 */ /* 0x0021680000300800 */
[----:B------:R1:W-:Y:S04]  /*26a20*/  STL [R1+0x6c], R8 ;  /* 0x00006c0801007387 */ /* 0x0003e80000100800 */
[----:B-1----:R0:W5:Y:S04]  /*26a30*/  LDL.LU R8, [R1+0xb4c] ;  /* 0x000b4c0001087983 */ /* 0x0021680000300800 */
[----:B------:R1:W-:Y:S04]  /*26a40*/  STL [R1+0x64], R9 ;  /* 0x0000640901007387 */ /* 0x0003e80000100800 */
[----:B-1----:R0:W5:Y:S04]  /*26a50*/  LDL.LU R9, [R1+0xb48] ;  /* 0x000b480001097983 */ /* 0x0021680000300800 */
[----:B------:R1:W-:Y:S04]  /*26a60*/  STL [R1+0x5c], R0 ;  /* 0x00005c0001007387 */ /* 0x0003e80000100800 */
[----:B-1----:R0:W5:Y:S01]  /*26a70*/  LDL.LU R0, [R1+0xb44] ;  /* 0x000b440001007983 */ /* 0x0021620000300800 */
[----:B------:R-:W-:-:S04]  /*26a80*/  UIADD3 UR4, UR4, 0x1, URZ ;  /* 0x0000000104047890 */ /* 0x000fc8000fffe03f */
[----:B------:R-:W-:-:S06]  /*26a90*/  UISETP.NE.U32.AND UP0, UPT, UR4, UR5, UPT ;  /* 0x000000050400728c */ /* 0x000fcc000bf05070 */
[----:B------:R-:W-:Y:S01]  /*26aa0*/  PLOP3.LUT P0, PT, PT, PT, UP0, 0x80, 0x0 ;  /* 0x000000000000781c */ /* 0x000fe20003f0f008 */
[----:B------:R-:W-:-:S12]  /*26ab0*/  WARPGROUP.DEPBAR.LE gsb0, 0x0 ;  /* 0x00008000000079c5 */ /* 0x000fd80000010000 */
[----:B0-----:R-:W-:Y:S05]  /*26ac0*/  @P0 BRA `(.L_x_2) ;  /* 0xfffffee000bc0947 */ /* 0x001fea000383ffff */
.L_x_1:
[----:B------:R-:W2:Y:S01]  /*26ad0*/  LDL.LU R10, [R1+0xb3c] ;  /* 0x000b3c00010a7983 */ /* 0x000ea20000300800 */
[----:B------:R-:W-:Y:S01]  /*26ae0*/  F2FP.SATFINITE.E4M3.F32.PACK_AB_MERGE_C R24, R25, R24, RZ ;  /* 0x000000181918723e */ /* 0x000fe200048070ff */
[----:B------:R-:W-:Y:S01]  /*26af0*/  ULDC UR4, c[0x0][0x244] ;  /* 0x0000910000047ab9 */ /* 0x000fe20000000800 */
[----:B------:R-:W-:Y:S01]  /*26b00*/  F2FP.SATFINITE.E4M3.F32.PACK_AB_MERGE_C R28, R29, R28, RZ ;  /* 0x0000001c1d1c723e */ /* 0x000fe200048070ff */
[----:B------:R-:W0:Y:S01]  /*26b10*/  S2R R152, SR_TID.X ;  /* 0x0000000000987919 */ /* 0x000e220000002100 */
[----:B------:R-:W-:Y:S01]  /*26b20*/  F2FP.SATFINITE.E4M3.F32.PACK_AB_MERGE_C R32, R33, R32, RZ ;  /* 0x000000202120723e */ /* 0x000fe200048070ff */
[----:B------:R-:W-:Y:S01]  /*26b30*/  ULDC.64 UR8, c[0x0][0x228] ;  /* 0x00008a0000087ab9 */ /* 0x000fe20000000a00 */
[----:B------:R-:W-:Y:S01]  /*26b40*/  LOP3.LUT R22, R24, 0xffff, RZ, 0xc0, !PT ;  /* 0x0000ffff18167812 */ /* 0x000fe200078ec0ff */
[----:B------:R-:W3:Y:S01]  /*26b50*/  LDL.LU R153, [R1+0xb40] ;  /* 0x000b400001997983 */ /* 0x000ee20000300800 */
[----:B------:R-:W-:Y:S01]  /*26b60*/  LOP3.LUT R29, R32, 0xffff, RZ, 0xc0, !PT ;  /* 0x0000ffff201d7812 */ /* 0x000fe200078ec0ff */
[----:B------:R-:W-:Y:S01]  /*26b70*/  ULDC UR10, c[0x0][0x22c] ;  /* 0x00008b00000a7ab9 */ /* 0x000fe20000000800 */
[----:B------:R-:W-:Y:S01]  /*26b80*/  LOP3.LUT R23, R28, 0xffff, RZ, 0xc0, !PT ;  /* 0x0000ffff1c177812 */ /* 0x000fe200078ec0ff */
[----:B------:R-:W-:Y:S01]  /*26b90*/  ULDC UR11, c[0x0][0x22c] ;  /* 0x00008b00000b7ab9 */ /* 0x000fe20000000800 */
[----:B------:R-:W-:Y:S01]  /*26ba0*/  F2FP.SATFINITE.E4M3.F32.PACK_AB_MERGE_C R40, R41, R40, RZ ;  /* 0x000000282928723e */ /* 0x000fe200048070ff */
[----:B------:R-:W-:Y:S01]  /*26bb0*/  ULDC UR12, c[0x0][0x22c] ;  /* 0x00008b00000c7ab9 */ /* 0x000fe20000000800 */
[----:B------:R-:W-:-:S02]  /*26bc0*/  F2FP.SATFINITE.E4M3.F32.PACK_AB_MERGE_C R44, R45, R44, RZ ;  /* 0x0000002c2d2c723e */ /* 0x000fc400048070ff */
[----:B------:R-:W-:Y:S02]  /*26bd0*/  F2FP.SATFINITE.E4M3.F32.PACK_AB_MERGE_C R48, R49, R48, RZ ;  /* 0x000000303130723e */ /* 0x000fe400048070ff */
[----:B------:R-:W-:Y:S02]  /*26be0*/  F2FP.SATFINITE.E4M3.F32.PACK_AB_MERGE_C R42, R43, R42, RZ ;  /* 0x0000002a2b2a723e */ /* 0x000fe400048070ff */
[----:B------:R-:W-:Y:S02]  /*26bf0*/  F2FP.SATFINITE.E4M3.F32.PACK_AB_MERGE_C R46, R47, R46, RZ ;  /* 0x0000002e2f2e723e */ /* 0x000fe400048070ff */
[----:B------:R-:W-:Y:S02]  /*26c00*/  F2FP.SATFINITE.E4M3.F32.PACK_AB_MERGE_C R50, R51, R50, RZ ;  /* 0x000000323332723e */ /* 0x000fe400048070ff */
[----:B------:R-:W-:Y:S02]  /*26c10*/  F2FP.SATFINITE.E4M3.F32.PACK_AB_MERGE_C R26, R27, R26, RZ ;  /* 0x0000001a1b1a723e */ /* 0x000fe400048070ff */
[----:B------:R-:W-:-:S02]  /*26c20*/  F2FP.SATFINITE.E4M3.F32.PACK_AB_MERGE_C R30, R31, R30, RZ ;  /* 0x0000001e1f1e723e */ /* 0x000fc400048070ff */
[----:B------:R-:W-:Y:S02]  /*26c30*/  F2FP.SATFINITE.E4M3.F32.PACK_AB_MERGE_C R34, R35, R34, RZ ;  /* 0x000000222322723e */ /* 0x000fe400048070ff */
[----:B------:R-:W-:Y:S02]  /*26c40*/  F2FP.SATFINITE.E4M3.F32.PACK_AB_MERGE_C R36, R37, R36, RZ ;  /* 0x000000242524723e */ /* 0x000fe400048070ff */
[----:B------:R-:W-:Y:S02]  /*26c50*/  F2FP.SATFINITE.E4M3.F32.PACK_AB_MERGE_C R56, R57, R56, RZ ;  /* 0x000000383938723e */ /* 0x000fe400048070ff */
[----:B------:R-:W-:Y:S01]  /*26c60*/  F2FP.SATFINITE.E4M3.F32.PACK_AB_MERGE_C R60, R61, R60, RZ ;  /* 0x0000003c3d3c723e */ /* 0x000fe200048070ff */
[----:B0----5:R-:W-:Y:S01]  /*26c70*/  IMAD.SHL.U32 R2, R152, 0x80, RZ ;  /* 0x0000008098027824 */ /* 0x021fe200078e00ff */
[----:B------:R-:W-:Y:S02]  /*26c80*/  F2FP.SATFINITE.E4M3.F32.PACK_AB_MERGE_C R64, R65, R64, RZ ;  /* 0x000000404140723e */ /* 0x000fe400048070ff */
[----:B------:R-:W-:-:S02]  /*26c90*/  PRMT R4, R29, 0x3340, R0 ;  /* 0x000033401d047816 */ /* 0x000fc40000000000 */
[----:B------:R-:W-:Y:S02]  /*26ca0*/  LOP3.LUT R2, R2, 0x400, RZ, 0xc0, !PT ;  /* 0x0000040002027812 */ /* 0x000fe400078ec0ff */
[----:B------:R-:W-:Y:S02]  /*26cb0*/  PRMT R3, R22, 0x3340, R23 ;  /* 0x0000334016037816 */ /* 0x000fe40000000017 */
[----:B------:R-:W-:Y:S02]  /*26cc0*/  F2FP.SATFINITE.E4M3.F32.PACK_AB_MERGE_C R38, R39, R38, RZ ;  /* 0x000000262726723e */ /* 0x000fe400048070ff */
[----:B------:R-:W-:Y:S02]  /*26cd0*/  LOP3.LUT R40, R40, 0xffff, RZ, 0xc0, !PT ;  /* 0x0000ffff28287812 */ /* 0x000fe400078ec0ff */
[----:B------:R-:W-:Y:S02]  /*26ce0*/  LOP3.LUT R33, R44, 0xffff, RZ, 0xc0, !PT ;  /* 0x0000ffff2c217812 */ /* 0x000fe400078ec0ff */
[----:B------:R-:W-:-:S02]  /*26cf0*/  LOP3.LUT R37, R48, 0xffff, RZ, 0xc0, !PT ;  /* 0x0000ffff30257812 */ /* 0x000fc400078ec0ff */
[----:B------:R-:W-:Y:S02]  /*26d00*/  LOP3.LUT R42, R42, 0xffff, RZ, 0xc0, !PT ;  /* 0x0000ffff2a2a7812 */ /* 0x000fe400078ec0ff */
[----:B------:R-:W-:Y:S02]  /*26d10*/  LOP3.LUT R35, R46, 0xffff, RZ, 0xc0, !PT ;  /* 0x0000ffff2e237812 */ /* 0x000fe400078ec0ff */
[----:B------:R-:W-:Y:S02]  /*26d20*/  LOP3.LUT R39, R50, 0xffff, RZ, 0xc0, !PT ;  /* 0x0000ffff32277812 */ /* 0x000fe400078ec0ff */
[----:B------:R-:W-:Y:S02]  /*26d30*/  F2FP.SATFINITE.E4M3.F32.PACK_AB_MERGE_C R58, R59, R58, RZ ;  /* 0x0000003a3b3a723e */ /* 0x000fe400048070ff */
[----:B------:R-:W-:Y:S02]  /*26d40*/  F2FP.SATFINITE.E4M3.F32.PACK_AB_MERGE_C R62, R63, R62, RZ ;  /* 0x0000003e3f3e723e */ /* 0x000fe400048070ff */
[----:B------:R-:W-:-:S02]  /*26d50*/  F2FP.SATFINITE.E4M3.F32.PACK_AB_MERGE_C R66, R67, R66, RZ ;  /* 0x000000424342723e */ /* 0x000fc400048070ff */
        /* <DEDUP_REMOVED lines=12> */
[----:B------:R-:W-:Y:S02]  /*26e20*/  F2FP.SATFINITE.E4M3.F32.PACK_AB_MERGE_C R88, R89, R88, RZ ;  /* 0x000000585958723e */ /* 0x000fe400048070ff */
[----:B------:R-:W-:Y:S02]  /*26e30*/  F2FP.SATFINITE.E4M3.F32.PACK_AB_MERGE_C R92, R93, R92, RZ ;  /* 0x0000005c5d5c723e */ /* 0x000fe400048070ff */
[----:B------:R-:W-:Y:S02]  /*26e40*/  F2FP.SATFINITE.E4M3.F32.PACK_AB_MERGE_C R96, R97, R96, RZ ;  /* 0x000000606160723e */ /* 0x000fe400048070ff */
[----:B------:R-:W-:Y:S02]  /*26e50*/  PRMT R5, R40, 0x3340, R33 ;  /* 0x0000334028057816 */ /* 0x000fe40000000021 */
[----:B------:R-:W-:Y:S02]  /*26e60*/  PRMT R8, R39, 0x3340, R0 ;  /* 0x0000334027087816 */ /* 0x000fe40000000000 */
[----:B------:R-:W-:-:S02]  /*26e70*/  PRMT R7, R42, 0x3340, R35 ;  /* 0x000033402a077816 */ /* 0x000fc40000000023 */
[----:B------:R-:W-:Y:S02]  /*26e80*/  F2FP.SATFINITE.E4M3.F32.PACK_AB_MERGE_C R54, R55, R54, RZ ;  /* 0x000000363736723e */ /* 0x000fe400048070ff */
[----:B------:R-:W-:Y:S02]  /*26e90*/  PRMT R6, R26, 0x3340, R27 ;  /* 0x000033401a067816 */ /* 0x000fe4000000001b */
[----:B------:R-:W-:Y:S02]  /*26ea0*/  LOP3.LUT R58, R58, 0xffff, RZ, 0xc0, !PT ;  /* 0x0000ffff3a3a7812 */ /* 0x000fe400078ec0ff */
[----:B------:R-:W-:Y:S02]  /*26eb0*/  LOP3.LUT R43, R62, 0xffff, RZ, 0xc0, !PT ;  /* 0x0000ffff3e2b7812 */ /* 0x000fe400078ec0ff */
[----:B------:R-:W-:Y:S02]  /*26ec0*/  LOP3.LUT R47, R66, 0xffff, RZ, 0xc0, !PT ;  /* 0x0000ffff422f7812 */ /* 0x000fe400078ec0ff */
[----:B------:R-:W-:-:S02]  /*26ed0*/  F2FP.SATFINITE.E4M3.F32.PACK_AB_MERGE_C R52, R53, R52, RZ ;  /* 0x000000343534723e */ /* 0x000fc400048070ff */
[----:B------:R-:W-:Y:S02]  /*26ee0*/  PRMT R9, R56, 0x3340, R41 ;  /* 0x0000334038097816 */ /* 0x000fe40000000029 */
[----:B------:R-:W-:Y:S02]  /*26ef0*/  LOP3.LUT R74, R74, 0xffff, RZ, 0xc0, !PT ;  /* 0x0000ffff4a4a7812 */ /* 0x000fe400078ec0ff */
[----:B------:R-:W-:Y:S02]  /*26f00*/  LOP3.LUT R51, R78, 0xffff, RZ, 0xc0, !PT ;  /* 0x0000ffff4e337812 */ /* 0x000fe400078ec0ff */
[----:B------:R-:W-:Y:S02]  /*26f10*/  LOP3.LUT R55, R82, 0xffff, RZ, 0xc0, !PT ;  /* 0x0000ffff52377812 */ /* 0x000fe400078ec0ff */
[----:B------:R-:W-:Y:S02]  /*26f20*/  LOP3.LUT R72, R72, 0xffff, RZ, 0xc0, !PT ;  /* 0x0000ffff48487812 */ /* 0x000fe400078ec0ff */
[----:B------:R-:W-:-:S02]  /*26f30*/  LOP3.LUT R49, R76, 0xffff, RZ, 0xc0, !PT ;  /* 0x0000ffff4c317812 */ /* 0x000fc400078ec0ff */
[----:B------:R-:W-:Y:S02]  /*26f40*/  LOP3.LUT R53, R80, 0xffff, RZ, 0xc0, !PT ;  /* 0x0000ffff50357812 */ /* 0x000fe400078ec0ff */
[----:B------:R-:W-:Y:S02]  /*26f50*/  LOP3.LUT R88, R88, 0xffff, RZ, 0xc0, !PT ;  /* 0x0000ffff58587812 */ /* 0x000fe400078ec0ff */
[----:B------:R-:W-:Y:S02]  /*26f60*/  LOP3.LUT R57, R92, 0xffff, RZ, 0xc0, !PT ;  /* 0x0000ffff5c397812 */ /* 0x000fe400078ec0ff */
[----:B------:R-:W-:Y:S02]  /*26f70*/  LOP3.LUT R61, R96, 0xffff, RZ, 0xc0, !PT ;  /* 0x0000ffff603d7812 */ /* 0x000fe400078ec0ff */
[----:B------:R-:W-:Y:S02]  /*26f80*/  F2FP.SATFINITE.E4M3.F32.PACK_AB_MERGE_C R90, R91, R90, RZ ;  /* 0x0000005a5b5a723e */ /* 0x000fe400048070ff */
[----:B------:R-:W-:-:S02]  /*26f90*/  F2FP.SATFINITE.E4M3.F32.PACK_AB_MERGE_C R94, R95, R94, RZ ;  /* 0x0000005e5f5e723e */ /* 0x000fc400048070ff */
[----:B------:R-:W-:Y:S02]  /*26fa0*/  F2FP.SATFINITE.E4M3.F32.PACK_AB_MERGE_C R98, R99, R98, RZ ;  /* 0x000000626362723e */ /* 0x000fe400048070ff */
[--C-:B------:R-:W-:Y:S02]  /*26fb0*/  PRMT R13, R55, 0x3340, R0.reuse ;  /* 0x00003340370d7816 */ /* 0x100fe40000000000 */
[----:B------:R-:W-:Y:S02]  /*26fc0*/  PRMT R12, R74, 0x3340, R51 ;  /* 0x000033404a0c7816 */ /* 0x000fe40000000033 */
[----:B------:R-:W-:Y:S02]  /*26fd0*/  PRMT R15, R61, 0x3340, R0 ;  /* 0x000033403d0f7816 */ /* 0x000fe40000000000 */
[----:B------:R-:W-:Y:S02]  /*26fe0*/  PRMT R14, R88, 0x3340, R57 ;  /* 0x00003340580e7816 */ /* 0x000fe40000000039 */
[----:B------:R-:W-:-:S02]  /*26ff0*/  LOP3.LUT R90, R90, 0xffff, RZ, 0xc0, !PT ;  /* 0x0000ffff5a5a7812 */ /* 0x000fc400078ec0ff */
[----:B------:R-:W-:Y:S02]  /*27000*/  LOP3.LUT R59, R94, 0xffff, RZ, 0xc0, !PT ;  /* 0x0000ffff5e3b7812 */ /* 0x000fe400078ec0ff */
[----:B------:R-:W-:Y:S02]  /*27010*/  LOP3.LUT R63, R98, 0xffff, RZ, 0xc0, !PT ;  /* 0x0000ffff623f7812 */ /* 0x000fe400078ec0ff */
[----:B------:R-:W-:Y:S02]  /*27020*/  F2FP.SATFINITE.E4M3.F32.PACK_AB_MERGE_C R104, R105, R104, RZ ;  /* 0x000000686968723e */ /* 0x000fe400048070ff */
[----:B------:R-:W-:Y:S02]  /*27030*/  F2FP.SATFINITE.E4M3.F32.PACK_AB_MERGE_C R108, R109, R108, RZ ;  /* 0x0000006c6d6c723e */ /* 0x000fe400048070ff */
[----:B------:R-:W-:Y:S02]  /*27040*/  F2FP.SATFINITE.E4M3.F32.PACK_AB_MERGE_C R112, R113, R112, RZ ;  /* 0x000000707170723e */ /* 0x000fe400048070ff */
[----:B------:R-:W-:-:S02]  /*27050*/  F2FP.SATFINITE.E4M3.F32.PACK_AB_MERGE_C R106, R107, R106, RZ ;  /* 0x0000006a6b6a723e */ /* 0x000fc400048070ff */
[----:B------:R-:W-:Y:S02]  /*27060*/  F2FP.SATFINITE.E4M3.F32.PACK_AB_MERGE_C R110, R111, R110, RZ ;  /* 0x0000006e6f6e723e */ /* 0x000fe400048070ff */
[----:B------:R-:W-:Y:S02]  /*27070*/  F2FP.SATFINITE.E4M3.F32.PACK_AB_MERGE_C R114, R115, R114, RZ ;  /* 0x000000727372723e */ /* 0x000fe400048070ff */
[----:B------:R-:W-:Y:S02]  /*27080*/  F2FP.SATFINITE.E4M3.F32.PACK_AB_MERGE_C R68, R69, R68, RZ ;  /* 0x000000444544723e */ /* 0x000fe400048070ff */
[----:B------:R-:W-:Y:S02]  /*27090*/  F2FP.SATFINITE.E4M3.F32.PACK_AB_MERGE_C R70, R71, R70, RZ ;  /* 0x000000464746723e */ /* 0x000fe400048070ff */
        /* <DEDUP_REMOVED lines=9> */
[----:B------:R-:W-:Y:S02]  /*27130*/  F2FP.SATFINITE.E4M3.F32.PACK_AB_MERGE_C R122, R123, R122, RZ ;  /* 0x0000007a7b7a723e */ /* 0x000fe400048070ff */
[----:B------:R-:W-:Y:S02]  /*27140*/  F2FP.SATFINITE.E4M3.F32.PACK_AB_MERGE_C R126, R127, R126, RZ ;  /* 0x0000007e7f7e723e */ /* 0x000fe400048070ff */
[----:B------:R-:W-:Y:S02]  /*27150*/  F2FP.SATFINITE.E4M3.F32.PACK_AB_MERGE_C R130, R131, R130, RZ ;  /* 0x000000828382723e */ /* 0x000fe400048070ff */
[----:B------:R-:W-:Y:S02]  /*27160*/  F2FP.SATFINITE.E4M3.F32.PACK_AB_MERGE_C R84, R85, R84, RZ ;  /* 0x000000545554723e */ /* 0x000fe400048070ff */
[----:B------:R-:W-:-:S02]  /*27170*/  PRMT R17, R71, 0x3340, R0 ;  /* 0x0000334047117816 */ /* 0x000fc40000000000 */
[----:B------:R-:W-:Y:S02]  /*27180*/  PRMT R16, R106, 0x3340, R67 ;  /* 0x000033406a107816 */ /* 0x000fe40000000043 */
[----:B------:R-:W-:Y:S02]  /*27190*/  LOP3.LUT R136, R136, 0xffff, RZ, 0xc0, !PT ;  /* 0x0000ffff88887812 */ /* 0x000fe400078ec0ff */
[----:B------:R-:W-:Y:S02]  /*271a0*/  LOP3.LUT R81, R140, 0xffff, RZ, 0xc0, !PT ;  /* 0x0000ffff8c517812 */ /* 0x000fe400078ec0ff */
[----:B------:R-:W-:Y:S02]  /*271b0*/  LOP3.LUT R85, R144, 0xffff, RZ, 0xc0, !PT ;  /* 0x0000ffff90557812 */ /* 0x000fe400078ec0ff */
[----:B------:R-:W-:Y:S02]  /*271c0*/  LOP3.LUT R122, R122, 0xffff, RZ, 0xc0, !PT ;  /* 0x0000ffff7a7a7812 */ /* 0x000fe400078ec0ff */
[----:B------:R-:W-:-:S02]  /*271d0*/  LOP3.LUT R75, R126, 0xffff, RZ, 0xc0, !PT ;  /* 0x0000ffff7e4b7812 */ /* 0x000fc400078ec0ff */
[----:B------:R-:W-:Y:S02]  /*271e0*/  LOP3.LUT R79, R130, 0xffff, RZ, 0xc0, !PT ;  /* 0x0000ffff824f7812 */ /* 0x000fe400078ec0ff */
[----:B------:R-:W-:Y:S02]  /*271f0*/  F2FP.SATFINITE.E4M3.F32.PACK_AB_MERGE_C R120, R121, R120, RZ ;  /* 0x000000787978723e */ /* 0x000fe400048070ff */
[----:B------:R-:W-:Y:S02]  /*27200*/  F2FP.SATFINITE.E4M3.F32.PACK_AB_MERGE_C R124, R125, R124, RZ ;  /* 0x0000007c7d7c723e */ /* 0x000fe400048070ff */
[----:B------:R-:W-:Y:S02]  /*27210*/  F2FP.SATFINITE.E4M3.F32.PACK_AB_MERGE_C R128, R129, R128, RZ ;  /* 0x000000808180723e */ /* 0x000fe400048070ff */
[----:B------:R-:W-:Y:S02]  /*27220*/  PRMT R24, R136, 0x3340, R81 ;  /* 0x0000334088187816 */ /* 0x000fe40000000051 */
[----:B------:R-:W-:-:S02]  /*27230*/  PRMT R21, R122, 0x3340, R75 ;  /* 0x000033407a157816 */ /* 0x000fc4000000004b */
[----:B------:R-:W-:Y:S02]  /*27240*/  F2FP.SATFINITE.E4M3.F32.PACK_AB_MERGE_C R138, R139, R138, RZ ;  /* 0x0000008a8b8a723e */ /* 0x000fe400048070ff */
[----:B------:R-:W-:Y:S02]  /*27250*/  F2FP.SATFINITE.E4M3.F32.PACK_AB_MERGE_C R142, R143, R142, RZ ;  /* 0x0000008e8f8e723e */ /* 0x000fe400048070ff */
[----:B------:R-:W-:Y:S02]  /*27260*/  F2FP.SATFINITE.E4M3.F32.PACK_AB_MERGE_C R146, R147, R146, RZ ;  /* 0x000000929392723e */ /* 0x000fe400048070ff */
[----:B------:R-:W-:Y:S02]  /*27270*/  LOP3.LUT R120, R120, 0xffff, RZ, 0xc0, !PT ;  /* 0x0000ffff78787812 */ /* 0x000fe400078ec0ff */
[----:B------:R-:W-:Y:S02]  /*27280*/  LOP3.LUT R73, R124, 0xffff, RZ, 0xc0, !PT ;  /* 0x0000ffff7c497812 */ /* 0x000fe400078ec0ff */
[----:B------:R-:W-:-:S02]  /*27290*/  LOP3.LUT R77, R128, 0xffff, RZ, 0xc0, !PT ;  /* 0x0000ffff804d7812 */ /* 0x000fc400078ec0ff */
[----:B------:R-:W-:Y:S02]  /*272a0*/  F2FP.SATFINITE.E4M3.F32.PACK_AB_MERGE_C R86, R87, R86, RZ ;  /* 0x000000565756723e */ /* 0x000fe400048070ff */
[----:B------:R-:W-:Y:S02]  /*272b0*/  PRMT R19, R77, 0x3340, R0 ;  /* 0x000033404d137816 */ /* 0x000fe40000000000 */
[----:B------:R-:W-:Y:S02]  /*272c0*/  PRMT R20, R120, 0x3340, R73 ;  /* 0x0000334078147816 */ /* 0x000fe40000000049 */
[----:B------:R-:W-:Y:S02]  /*272d0*/  LOP3.LUT R138, R138, 0xffff, RZ, 0xc0, !PT ;  /* 0x0000ffff8a8a7812 */ /* 0x000fe400078ec0ff */
[----:B------:R-:W-:Y:S02]  /*272e0*/  LOP3.LUT R87, R146, 0xffff, RZ, 0xc0, !PT ;  /* 0x0000ffff92577812 */ /* 0x000fe400078ec0ff */
[----:B------:R-:W-:-:S02]  /*272f0*/  LOP3.LUT R83, R142, 0xffff, RZ, 0xc0, !PT ;  /* 0x0000ffff8e537812 */ /* 0x000fc400078ec0ff */
[----:B------:R-:W-:Y:S02]  /*27300*/  PRMT R20, R20, 0x5410, R19 ;  /* 0x0000541014147816 */ /* 0x000fe40000000013 */
[----:B------:R-:W-:Y:S02]  /*27310*/  PRMT R18, R87, 0x3340, R0 ;  /* 0x0000334057127816 */ /* 0x000fe40000000000 */
[----:B------:R-:W-:Y:S02]  /*27320*/  PRMT R25, R138, 0x3340, R83 ;  /* 0x000033408a197816 */ /* 0x000fe40000000053 */
[----:B------:R-:W-:Y:S02]  /*27330*/  SHF.R.U32.HI R19, RZ, 0x8, R31 ;  /* 0x00000008ff137819 */ /* 0x000fe4000001161f */
[----:B------:R-:W-:Y:S02]  /*27340*/  PRMT R25, R25, 0x5410, R18 ;  /* 0x0000541019197816 */ /* 0x000fe40000000012 */
[----:B------:R-:W-:-:S02]  /*27350*/  SHF.R.U32.HI R18, RZ, 0x8, R29 ;  /* 0x00000008ff127819 */ /* 0x000fc4000001161d */
        /* <DEDUP_REMOVED lines=8> */
[----:B--2---:R-:W-:Y:S02]  /*273e0*/  IADD3 R11, R2, UR7, R10 ;  /* 0x00000007020b7c10 */ /* 0x004fe4000fffe00a */
[----:B------:R-:W-:Y:S02]  /*273f0*/  PRMT R2, R3, 0x5410, R4 ;  /* 0x0000541003027816 */ /* 0x000fe40000000004 */
[--C-:B------:R-:W-:Y:S02]  /*27400*/  PRMT R4, R37, 0x3340, R0.reuse ;  /* 0x0000334025047816 */ /* 0x100fe40000000000 */
[----:B------:R-:W-:-:S02]  /*27410*/  PRMT R3, R31, 0x3340, R0 ;  /* 0x000033401f037816 */ /* 0x000fc40000000000 */
[----:B------:R-:W-:Y:S02]  /*27420*/  PRMT R10, R45, 0x3340, R0 ;  /* 0x000033402d0a7816 */ /* 0x000fe40000000000 */
[----:B------:R-:W-:Y:S02]  /*27430*/  PRMT R5, R5, 0x5410, R4 ;  /* 0x0000541005057816 */ /* 0x000fe40000000004 */
[----:B------:R-:W-:Y:S02]  /*27440*/  PRMT R4, R7, 0x5410, R8 ;  /* 0x0000541007047816 */ /* 0x000fe40000000008 */
[----:B------:R-:W-:Y:S02]  /*27450*/  PRMT R6, R6, 0x5410, R3 ;  /* 0x0000541006067816 */ /* 0x000fe40000000003 */
[----:B------:R-:W-:Y:S02]  /*27460*/  PRMT R8, R47, 0x3340, R0 ;  /* 0x000033402f087816 */ /* 0x000fe40000000000 */
        /* <DEDUP_REMOVED lines=8> */
[--C-:B------:R-:W-:Y:S02]  /*274f0*/  PRMT R10, R63, 0x3340, R0.reuse ;  /* 0x000033403f0a7816 */ /* 0x100fe40000000000 */
[----:B------:R-:W-:Y:S02]  /*27500*/  PRMT R15, R90, 0x3340, R59 ;  /* 0x000033405a0f7816 */ /* 0x000fe4000000003b */
[----:B------:R-:W-:Y:S02]  /*27510*/  PRMT R13, R69, 0x3340, R0 ;  /* 0x00003340450d7816 */ /* 0x000fe40000000000 */
[----:B------:R-:W-:Y:S01]  /*27520*/  PRMT R15, R15, 0x5410, R10 ;  /* 0x000054100f0f7816 */ /* 0x000fe2000000000a */
[----:B------:R-:W-:Y:S01]  /*27530*/  IMAD.SHL.U32 R10, R152, 0x8, RZ ;  /* 0x00000008980a7824 */ /* 0x000fe200078e00ff */
[----:B------:R-:W-:-:S04]  /*27540*/  PRMT R14, R104, 0x3340, R65 ;  /* 0x00003340680e7816 */ /* 0x000fc80000000041 */
[----:B------:R-:W-:Y:S02]  /*27550*/  PRMT R14, R14, 0x5410, R13 ;  /* 0x000054100e0e7816 */ /* 0x000fe4000000000d */
[----:B------:R-:W-:Y:S02]  /*27560*/  LOP3.LUT R10, R10, 0x380, RZ, 0xc0, !PT ;  /* 0x000003800a0a7812 */ /* 0x000fe400078ec0ff */
[----:B------:R-:W-:Y:S02]  /*27570*/  PRMT R13, R16, 0x5410, R17 ;  /* 0x00005410100d7816 */ /* 0x000fe40000000011 */
[--C-:B------:R-:W-:Y:S01]  /*27580*/  PRMT R17, R85, 0x3340, R0.reuse ;  /* 0x0000334055117816 */ /* 0x100fe20000000000 */
[----:B------:R-:W-:Y:S01]  /*27590*/  IMAD.IADD R30, R10, 0x1, R11 ;  /* 0x000000010a1e7824 */ /* 0x000fe200078e020b */
[----:B------:R-:W-:Y:S02]  /*275a0*/  PRMT R16, R79, 0x3340, R0 ;  /* 0x000033404f107816 */ /* 0x000fe40000000000 */
[----:B------:R-:W-:-:S02]  /*275b0*/  PRMT R24, R24, 0x5410, R17 ;  /* 0x0000541018187816 */ /* 0x000fc40000000011 */
[----:B------:R-:W-:Y:S02]  /*275c0*/  SHF.R.U32.HI R10, RZ, 0x8, R22 ;  /* 0x00000008ff0a7819 */ /* 0x000fe40000011616 */
[----:B------:R-:W-:Y:S02]  /*275d0*/  SHF.R.U32.HI R11, RZ, 0x8, R26 ;  /* 0x00000008ff0b7819 */ /* 0x000fe4000001161a */
[----:B------:R-:W-:Y:S02]  /*275e0*/  SHF.R.U32.HI R17, RZ, 0x8, R27 ;  /* 0x00000008ff117819 */ /* 0x000fe4000001161b */
[----:B------:R-:W-:Y:S02]  /*275f0*/  PRMT R21, R21, 0x5410, R16 ;  /* 0x0000541015157816 */ /* 0x000fe40000000010 */
[----:B------:R-:W-:Y:S02]  /*27600*/  SHF.R.U32.HI R16, RZ, 0x8, R23 ;  /* 0x00000008ff107819 */ /* 0x000fe40000011617 */
[----:B------:R-:W-:-:S02]  /*27610*/  LOP3.LUT R23, R10, 0xffff, RZ, 0xc0, !PT ;  /* 0x0000ffff0a177812 */ /* 0x000fc400078ec0ff */
[----:B------:R-:W-:Y:S02]  /*27620*/  LOP3.LUT R17, R17, 0xffff, RZ, 0xc0, !PT ;  /* 0x0000ffff11117812 */ /* 0x000fe400078ec0ff */
[----:B------:R-:W-:Y:S02]  /*27630*/  LOP3.LUT R10, R11, 0xffff, RZ, 0xc0, !PT ;  /* 0x0000ffff0b0a7812 */ /* 0x000fe400078ec0ff */
[----:B------:R-:W-:Y:S02]  /*27640*/  SHF.R.U32.HI R11, RZ, 0x8, R42 ;  /* 0x00000008ff0b7819 */ /* 0x000fe4000001162a */
[----:B------:R-:W-:Y:S02]  /*27650*/  PRMT R26, R10, 0x3340, R17 ;  /* 0x000033400a1a7816 */ /* 0x000fe40000000011 */
[----:B------:R-:W-:Y:S02]  /*27660*/  SHF.R.U32.HI R10, RZ, 0x8, R40 ;  /* 0x00000008ff0a7819 */ /* 0x000fe40000011628 */
[----:B------:R-:W-:-:S02]  /*27670*/  SHF.R.U32.HI R17, RZ, 0x8, R35 ;  /* 0x00000008ff117819 */ /* 0x000fc40000011623 */
[----:B------:R-:W-:Y:S02]  /*27680*/  LOP3.LUT R16, R16, 0xffff, RZ, 0xc0, !PT ;  /* 0x0000ffff10107812 */ /* 0x000fe400078ec0ff */
[----:B------:R-:W-:Y:S02]  /*27690*/  LOP3.LUT R19, R19, 0xffff, RZ, 0xc0, !PT ;  /* 0x0000ffff13137812 */ /* 0x000fe400078ec0ff */
[----:B------:R-:W-:Y:S02]  /*276a0*/  LOP3.LUT R29, R10, 0xffff, RZ, 0xc0, !PT ;  /* 0x0000ffff0a1d7812 */ /* 0x000fe400078ec0ff */
[----:B------:R-:W-:Y:S02]  /*276b0*/  LOP3.LUT R17, R17, 0xffff, RZ, 0xc0, !PT ;  /* 0x0000ffff11117812 */ /* 0x000fe400078ec0ff */
[----:B------:R-:W-:Y:S02]  /*276c0*/  LOP3.LUT R10, R11, 0xffff, RZ, 0xc0, !PT ;  /* 0x0000ffff0b0a7812 */ /* 0x000fe400078ec0ff */
[----:B------:R-:W-:-:S02]  /*276d0*/  PRMT R23, R23, 0x3340, R16 ;  /* 0x0000334017177816 */ /* 0x000fc40000000010 */
[----:B------:R-:W-:Y:S02]  /*276e0*/  PRMT R27, R19, 0x3340, R0 ;  /* 0x00003340131b7816 */ /* 0x000fe40000000000 */
[----:B------:R-:W-:Y:S02]  /*276f0*/  SHF.R.U32.HI R16, RZ, 0x8, R33 ;  /* 0x00000008ff107819 */ /* 0x000fe40000011621 */
[----:B------:R-:W-:Y:S02]  /*27700*/  SHF.R.U32.HI R19, RZ, 0x8, R39 ;  /* 0x00000008ff137819 */ /* 0x000fe40000011627 */
[----:B------:R-:W-:Y:S02]  /*27710*/  PRMT R31, R10, 0x3340, R17 ;  /* 0x000033400a1f7816 */ /* 0x000fe40000000011 */
[----:B------:R-:W-:Y:S02]  /*27720*/  SHF.R.U32.HI R10, RZ, 0x8, R56 ;  /* 0x00000008ff0a7819 */ /* 0x000fe40000011638 */
[----:B------:R-:W-:-:S02]  /*27730*/  LOP3.LUT R16, R16, 0xffff, RZ, 0xc0, !PT ;  /* 0x0000ffff10107812 */ /* 0x000fc400078ec0ff */
[----:B------:R-:W-:Y:S02]  /*27740*/  SHF.R.U32.HI R11, RZ, 0x8, R58 ;  /* 0x00000008ff0b7819 */ /* 0x000fe4000001163a */
[----:B------:R-:W-:Y:S02]  /*27750*/  SHF.R.U32.HI R17, RZ, 0x8, R43 ;  /* 0x00000008ff117819 */ /* 0x000fe4000001162b */
[----:B------:R-:W-:Y:S02]  /*27760*/  LOP3.LUT R19, R19, 0xffff, RZ, 0xc0, !PT ;  /* 0x0000ffff13137812 */ /* 0x000fe400078ec0ff */
[----:B------:R-:W-:Y:S02]  /*27770*/  LOP3.LUT R18, R18, 0xffff, RZ, 0xc0, !PT ;  /* 0x0000ffff12127812 */ /* 0x000fe400078ec0ff */
[----:B------:R-:W-:Y:S02]  /*27780*/  LOP3.LUT R33, R10, 0xffff, RZ, 0xc0, !PT ;  /* 0x0000ffff0a217812 */ /* 0x000fe400078ec0ff */
[----:B------:R-:W-:-:S02]  /*27790*/  PRMT R29, R29, 0x3340, R16 ;  /* 0x000033401d1d7816 */ /* 0x000fc40000000010 */
[----:B------:R-:W-:Y:S02]  /*277a0*/  LOP3.LUT R17, R17, 0xffff, RZ, 0xc0, !PT ;  /* 0x0000ffff11117812 */ /* 0x000fe400078ec0ff */
[----:B------:R-:W-:Y:S02]  /*277b0*/  LOP3.LUT R10, R11, 0xffff, RZ, 0xc0, !PT ;  /* 0x0000ffff0b0a7812 */ /* 0x000fe400078ec0ff */
[----:B------:R-:W-:Y:S02]  /*277c0*/  PRMT R32, R19, 0x3340, R0 ;  /* 0x0000334013207816 */ /* 0x000fe40000000000 */
[----:B------:R-:W-:Y:S02]  /*277d0*/  SHF.R.U32.HI R16, RZ, 0x8, R41 ;  /* 0x00000008ff107819 */ /* 0x000fe40000011629 */
[----:B------:R-:W-:Y:S02]  /*277e0*/  SHF.R.U32.HI R19, RZ, 0x8, R47 ;  /* 0x00000008ff137819 */ /* 0x000fe4000001162f */
[----:B------:R-:W-:-:S02]  /*277f0*/  PRMT R22, R18, 0x3340, R1 ;  /* 0x0000334012167816 */ /* 0x000fc40000000001 */
[----:B------:R-:W-:Y:S02]  /*27800*/  SHF.R.U32.HI R18, RZ, 0x8, R37 ;  /* 0x00000008ff127819 */ /* 0x000fe40000011625 */
[----:B------:R-:W-:Y:S02]  /*27810*/  PRMT R35, R10, 0x3340, R17 ;  /* 0x000033400a237816 */ /* 0x000fe40000000011 */
[----:B------:R-:W-:Y:S02]  /*27820*/  LOP3.LUT R16, R16, 0xffff, RZ, 0xc0, !PT ;  /* 0x0000ffff10107812 */ /* 0x000fe400078ec0ff */
[----:B------:R-:W-:Y:S02]  /*27830*/  SHF.R.U32.HI R10, RZ, 0x8, R72 ;  /* 0x00000008ff0a7819 */ /* 0x000fe40000011648 */
[----:B------:R-:W-:Y:S02]  /*27840*/  LOP3.LUT R19, R19, 0xffff, RZ, 0xc0, !PT ;  /* 0x0000ffff13137812 */ /* 0x000fe400078ec0ff */
[----:B------:R-:W-:-:S02]  /*27850*/  SHF.R.U32.HI R11, RZ, 0x8, R74 ;  /* 0x00000008ff0b7819 */ /* 0x000fc4000001164a */
[----:B------:R-:W-:Y:S02]  /*27860*/  SHF.R.U32.HI R17, RZ, 0x8, R51 ;  /* 0x00000008ff117819 */ /* 0x000fe40000011633 */
[----:B------:R-:W-:Y:S02]  /*27870*/  LOP3.LUT R18, R18, 0xffff, RZ, 0xc0, !PT ;  /* 0x0000ffff12127812 */ /* 0x000fe400078ec0ff */
[----:B------:R-:W-:Y:S02]  /*27880*/  PRMT R33, R33, 0x3340, R16 ;  /* 0x0000334021217816 */ /* 0x000fe40000000010 */
[----:B------:R-:W-:Y:S02]  /*27890*/  LOP3.LUT R37, R10, 0xffff, RZ, 0xc0, !PT ;  /* 0x0000ffff0a257812 */ /* 0x000fe400078ec0ff */
[----:B------:R-:W-:Y:S02]  /*278a0*/  PRMT R40, R19, 0x3340, R0 ;  /* 0x0000334013287816 */ /* 0x000fe40000000000 */
[----:B------:R-:W-:-:S02]  /*278b0*/  SHF.R.U32.HI R16, RZ, 0x8, R49 ;  /* 0x00000008ff107819 */ /* 0x000fc40000011631 */
[----:B------:R-:W-:Y:S02]  /*278c0*/  LOP3.LUT R17, R17, 0xffff, RZ, 0xc0, !PT ;  /* 0x0000ffff11117812 */ /* 0x000fe400078ec0ff */
[----:B------:R-:W-:Y:S02]  /*278d0*/  LOP3.LUT R10, R11, 0xffff, RZ, 0xc0, !PT ;  /* 0x0000ffff0b0a7812 */ /* 0x000fe400078ec0ff */
[----:B------:R-:W-:Y:S02]  /*278e0*/  SHF.R.U32.HI R19, RZ, 0x8, R55 ;  /* 0x00000008ff137819 */ /* 0x000fe40000011637 */
[----:B------:R-:W-:Y:S02]  /*278f0*/  PRMT R28, R18, 0x3340, R1 ;  /* 0x00003340121c7816 */ /* 0x000fe40000000001 */
[----:B------:R-:W-:Y:S02]  /*27900*/  SHF.R.U32.HI R18, RZ, 0x8, R45 ;  /* 0x00000008ff127819 */ /* 0x000fe4000001162d */
[----:B------:R-:W-:-:S02]  /*27910*/  LOP3.LUT R16, R16, 0xffff, RZ, 0xc0, !PT ;  /* 0x0000ffff10107812 */ /* 0x000fc400078ec0ff */
[----:B------:R-:W-:Y:S02]  /*27920*/  PRMT R43, R10, 0x3340, R17 ;  /* 0x000033400a2b7816 */ /* 0x000fe40000000011 */
[----:B------:R-:W-:Y:S02]  /*27930*/  LOP3.LUT R19, R19, 0xffff, RZ, 0xc0, !PT ;  /* 0x0000ffff13137812 */ /* 0x000fe400078ec0ff */
[----:B------:R-:W-:Y:S02]  /*27940*/  SHF.R.U32.HI R10, RZ, 0x8, R88 ;  /* 0x00000008ff0a7819 */ /* 0x000fe40000011658 */
[----:B------:R-:W-:Y:S02]  /*27950*/  SHF.R.U32.HI R11, RZ, 0x8, R90 ;  /* 0x00000008ff0b7819 */ /* 0x000fe4000001165a */
[----:B------:R-:W-:Y:S02]  /*27960*/  SHF.R.U32.HI R17, RZ, 0x8, R59 ;  /* 0x00000008ff117819 */ /* 0x000fe4000001163b */
[----:B------:R-:W-:-:S02]  /*27970*/  LOP3.LUT R18, R18, 0xffff, RZ, 0xc0, !PT ;  /* 0x0000ffff12127812 */ /* 0x000fc400078ec0ff */
[----:B------:R-:W-:Y:S02]  /*27980*/  PRMT R41, R37, 0x3340, R16 ;  /* 0x0000334025297816 */ /* 0x000fe40000000010 */
[----:B------:R-:W-:Y:S02]  /*27990*/  PRMT R44, R19, 0x3340, R0 ;  /* 0x00003340132c7816 */ /* 0x000fe40000000000 */
[----:B------:R-:W-:Y:S02]  /*279a0*/  LOP3.LUT R37, R10, 0xffff, RZ, 0xc0, !PT ;  /* 0x0000ffff0a257812 */ /* 0x000fe400078ec0ff */
[----:B------:R-:W-:Y:S02]  /*279b0*/  SHF.R.U32.HI R16, RZ, 0x8, R57 ;  /* 0x00000008ff107819 */ /* 0x000fe40000011639 */
[----:B------:R-:W-:Y:S02]  /*279c0*/  SHF.R.U32.HI R19, RZ, 0x8, R63 ;  /* 0x00000008ff137819 */ /* 0x000fe4000001163f */
[----:B------:R-:W-:-:S02]  /*279d0*/  LOP3.LUT R17, R17, 0xffff, RZ, 0xc0, !PT ;  /* 0x0000ffff11117812 */ /* 0x000fc400078ec0ff */
[----:B------:R-:W-:Y:S02]  /*279e0*/  LOP3.LUT R10, R11, 0xffff, RZ, 0xc0, !PT ;  /* 0x0000ffff0b0a7812 */ /* 0x000fe400078ec0ff */
[----:B------:R-:W-:Y:S02]  /*279f0*/  PRMT R34, R18, 0x3340, R1 ;  /* 0x0000334012227816 */ /* 0x000fe40000000001 */
[----:B------:R-:W-:Y:S02]  /*27a00*/  SHF.R.U32.HI R18, RZ, 0x8, R53 ;  /* 0x00000008ff127819 */ /* 0x000fe40000011635 */
[----:B------:R-:W-:Y:S02]  /*27a10*/  LOP3.LUT R16, R16, 0xffff, RZ, 0xc0, !PT ;  /* 0x0000ffff10107812 */ /* 0x000fe400078ec0ff */
[----:B------:R-:W-:Y:S02]  /*27a20*/  LOP3.LUT R19, R19, 0xffff, RZ, 0xc0, !PT ;  /* 0x0000ffff13137812 */ /* 0x000fe400078ec0ff */
[----:B------:R-:W-:-:S02]  /*27a30*/  PRMT R47, R10, 0x3340, R17 ;  /* 0x000033400a2f7816 */ /* 0x000fc40000000011 */
[----:B------:R-:W-:Y:S02]  /*27a40*/  SHF.R.U32.HI R10, RZ, 0x8, R104 ;  /* 0x00000008ff0a7819 */ /* 0x000fe40000011668 */
[----:B------:R-:W-:Y:S02]  /*27a50*/  LOP3.LUT R18, R18, 0xffff, RZ, 0xc0, !PT ;  /* 0x0000ffff12127812 */ /* 0x000fe400078ec0ff */
[----:B------:R-:W-:Y:S02]  /*27a60*/  SHF.R.U32.HI R11, RZ, 0x8, R106 ;  /* 0x00000008ff0b7819 */ /* 0x000fe4000001166a */
[----:B------:R-:W-:Y:S02]  /*27a70*/  SHF.R.U32.HI R17, RZ, 0x8, R67 ;  /* 0x00000008ff117819 */ /* 0x000fe40000011643 */
[----:B------:R-:W-:Y:S02]  /*27a80*/  PRMT R45, R37, 0x3340, R16 ;  /* 0x00003340252d7816 */ /* 0x000fe40000000010 */
[----:B------:R-:W-:-:S02]  /*27a90*/  PRMT R48, R19, 0x3340, R0 ;  /* 0x0000334013307816 */ /* 0x000fc40000000000 */
[----:B------:R-:W-:Y:S02]  /*27aa0*/  SHF.R.U32.HI R19, RZ, 0x8, R71 ;  /* 0x00000008ff137819 */ /* 0x000fe40000011647 */
[----:B------:R-:W-:Y:S02]  /*27ab0*/  LOP3.LUT R37, R10, 0xffff, RZ, 0xc0, !PT ;  /* 0x0000ffff0a257812 */ /* 0x000fe400078ec0ff */
[----:B------:R-:W-:Y:S02]  /*27ac0*/  PRMT R42, R18, 0x3340, R1 ;  /* 0x00003340122a7816 */ /* 0x000fe40000000001 */
[----:B------:R-:W-:Y:S02]  /*27ad0*/  SHF.R.U32.HI R16, RZ, 0x8, R65 ;  /* 0x00000008ff107819 */ /* 0x000fe40000011641 */
[----:B------:R-:W-:Y:S02]  /*27ae0*/  LOP3.LUT R17, R17, 0xffff, RZ, 0xc0, !PT ;  /* 0x0000ffff11117812 */ /* 0x000fe400078ec0ff */
[----:B------:R-:W-:-:S02]  /*27af0*/  LOP3.LUT R10, R11, 0xffff, RZ, 0xc0, !PT ;  /* 0x0000ffff0b0a7812 */ /* 0x000fc400078ec0ff */
[----:B------:R-:W-:Y:S02]  /*27b00*/  SHF.R.U32.HI R18, RZ, 0x8, R61 ;  /* 0x00000008ff127819 */ /* 0x000fe4000001163d */
[----:B------:R-:W-:Y:S02]  /*27b10*/  LOP3.LUT R19, R19, 0xffff, RZ, 0xc0, !PT ;  /* 0x0000ffff13137812 */ /* 0x000fe400078ec0ff */
[----:B------:R-:W-:Y:S02]  /*27b20*/  LOP3.LUT R16, R16, 0xffff, RZ, 0xc0, !PT ;  /* 0x0000ffff10107812 */ /* 0x000fe400078ec0ff */
[----:B------:R-:W-:Y:S02]  /*27b30*/  PRMT R51, R10, 0x3340, R17 ;  /* 0x000033400a337816 */ /* 0x000fe40000000011 */
[----:B------:R-:W-:Y:S02]  /*27b40*/  LOP3.LUT R18, R18, 0xffff, RZ, 0xc0, !PT ;  /* 0x0000ffff12127812 */ /* 0x000fe400078ec0ff */
[----:B------:R-:W-:-:S02]  /*27b50*/  SHF.R.U32.HI R10, RZ, 0x8, R120 ;  /* 0x00000008ff0a7819 */ /* 0x000fc40000011678 */
[----:B------:R-:W-:Y:S02]  /*27b60*/  SHF.R.U32.HI R11, RZ, 0x8, R122 ;  /* 0x00000008ff0b7819 */ /* 0x000fe4000001167a */
[----:B------:R-:W-:Y:S02]  /*27b70*/  SHF.R.U32.HI R17, RZ, 0x8, R75 ;  /* 0x00000008ff117819 */ /* 0x000fe4000001164b */
[----:B------:R-:W-:Y:S02]  /*27b80*/  PRMT R56, R19, 0x3340, R0 ;  /* 0x0000334013387816 */ /* 0x000fe40000000000 */
[----:B------:R-:W-:Y:S02]  /*27b90*/  PRMT R49, R37, 0x3340, R16 ;  /* 0x0000334025317816 */ /* 0x000fe40000000010 */
[----:B------:R-:W-:Y:S02]  /*27ba0*/  SHF.R.U32.HI R19, RZ, 0x8, R79 ;  /* 0x00000008ff137819 */ /* 0x000fe4000001164f */
[----:B------:R-:W-:-:S02]  /*27bb0*/  PRMT R46, R18, 0x3340, R1 ;  /* 0x00003340122e7816 */ /* 0x000fc40000000001 */
[----:B------:R-:W-:Y:S02]  /*27bc0*/  LOP3.LUT R37, R10, 0xffff, RZ, 0xc0, !PT ;  /* 0x0000ffff0a257812 */ /* 0x000fe400078ec0ff */
[----:B------:R-:W-:Y:S02]  /*27bd0*/  SHF.R.U32.HI R18, RZ, 0x8, R69 ;  /* 0x00000008ff127819 */ /* 0x000fe40000011645 */
[----:B------:R-:W-:Y:S02]  /*27be0*/  SHF.R.U32.HI R16, RZ, 0x8, R73 ;  /* 0x00000008ff107819 */ /* 0x000fe40000011649 */
[----:B------:R-:W-:Y:S02]  /*27bf0*/  LOP3.LUT R17, R17, 0xffff, RZ, 0xc0, !PT ;  /* 0x0000ffff11117812 */ /* 0x000fe400078ec0ff */
[----:B------:R-:W-:Y:S02]  /*27c00*/  LOP3.LUT R10, R11, 0xffff, RZ, 0xc0, !PT ;  /* 0x0000ffff0b0a7812 */ /* 0x000fe400078ec0ff */
[----:B------:R-:W-:-:S02]  /*27c10*/  LOP3.LUT R19, R19, 0xffff, RZ, 0xc0, !PT ;  /* 0x0000ffff13137812 */ /* 0x000fc400078ec0ff */
[----:B------:R-:W-:Y:S02]  /*27c20*/  LOP3.LUT R39, R18, 0xffff, RZ, 0xc0, !PT ;  /* 0x0000ffff12277812 */ /* 0x000fe400078ec0ff */
[----:B------:R-:W-:Y:S02]  /*27c30*/  LOP3.LUT R16, R16, 0xffff, RZ, 0xc0, !PT ;  /* 0x0000ffff10107812 */ /* 0x000fe400078ec0ff */
[----:B------:R-:W-:Y:S02]  /*27c40*/  PRMT R55, R10, 0x3340, R17 ;  /* 0x000033400a377816 */ /* 0x000fe40000000011 */
[----:B------:R-:W-:Y:S02]  /*27c50*/  SHF.R.U32.HI R18, RZ, 0x8, R77 ;  /* 0x00000008ff127819 */ /* 0x000fe4000001164d */
[----:B------:R-:W-:Y:S02]  /*27c60*/  SHF.R.U32.HI R10, RZ, 0x8, R136 ;  /* 0x00000008ff0a7819 */ /* 0x000fe40000011688 */
[----:B------:R-:W-:-:S02]  /*27c70*/  PRMT R60, R19, 0x3340, R0 ;  /* 0x00003340133c7816 */ /* 0x000fc40000000000 */
[----:B------:R-:W-:Y:S02]  /*27c80*/  SHF.R.U32.HI R11, RZ, 0x8, R138 ;  /* 0x00000008ff0b7819 */ /* 0x000fe4000001168a */
[----:B------:R-:W-:Y:S02]  /*27c90*/  SHF.R.U32.HI R17, RZ, 0x8, R83 ;  /* 0x00000008ff117819 */ /* 0x000fe40000011653 */
[----:B------:R-:W-:Y:S01]  /*27ca0*/  SHF.R.U32.HI R19, RZ, 0x8, R87 ;  /* 0x00000008ff137819 */ /* 0x000fe20000011657 */
[----:B------:R-:W0:Y:S01]  /*27cb0*/  S2R R59, SR_TID.X ;  /* 0x00000000003b7919 */ /* 0x000e220000002100 */
[----:B------:R-:W-:Y:S02]  /*27cc0*/  PRMT R50, R39, 0x3340, R0 ;  /* 0x0000334027327816 */ /* 0x000fe40000000000 */
[----:B------:R-:W-:Y:S02]  /*27cd0*/  PRMT R53, R37, 0x3340, R16 ;  /* 0x0000334025357816 */ /* 0x000fe40000000010 */
[----:B------:R-:W-:-:S02]  /*27ce0*/  LOP3.LUT R39, R18, 0xffff, RZ, 0xc0, !PT ;  /* 0x0000ffff12277812 */ /* 0x000fc400078ec0ff */
[----:B------:R-:W-:Y:S02]  /*27cf0*/  LOP3.LUT R37, R10, 0xffff, RZ, 0xc0, !PT ;  /* 0x0000ffff0a257812 */ /* 0x000fe400078ec0ff */
[----:B------:R-:W-:Y:S02]  /*27d00*/  SHF.R.U32.HI R16, RZ, 0x8, R81 ;  /* 0x00000008ff107819 */ /* 0x000fe40000011651 */
[----:B------:R-:W-:Y:S02]  /*27d10*/  SHF.R.U32.HI R18, RZ, 0x8, R85 ;  /* 0x00000008ff127819 */ /* 0x000fe40000011655 */
[----:B------:R-:W-:Y:S02]  /*27d20*/  LOP3.LUT R10, R11, 0xffff, RZ, 0xc0, !PT ;  /* 0x0000ffff0b0a7812 */ /* 0x000fe400078ec0ff */
[----:B------:R-:W-:Y:S02]  /*27d30*/  LOP3.LUT R17, R17, 0xffff, RZ, 0xc0, !PT ;  /* 0x0000ffff11117812 */ /* 0x000fe400078ec0ff */
[----:B------:R-:W-:-:S02]  /*27d40*/  LOP3.LUT R11, R19, 0xffff, RZ, 0xc0, !PT ;  /* 0x0000ffff130b7812 */ /* 0x000fc400078ec0ff */
[--C-:B------:R-:W-:Y:S02]  /*27d50*/  PRMT R58, R39, 0x3340, R0.reuse ;  /* 0x00003340273a7816 */ /* 0x100fe40000000000 */
[----:B------:R-:W-:Y:S02]  /*27d60*/  LOP3.LUT R16, R16, 0xffff, RZ, 0xc0, !PT ;  /* 0x0000ffff10107812 */ /* 0x000fe400078ec0ff */
[----:B------:R-:W-:Y:S02]  /*27d70*/  LOP3.LUT R39, R18, 0xffff, RZ, 0xc0, !PT ;  /* 0x0000ffff12277812 */ /* 0x000fe400078ec0ff */
[----:B------:R-:W-:Y:S02]  /*27d80*/  PRMT R18, R10, 0x3340, R17 ;  /* 0x000033400a127816 */ /* 0x000fe40000000011 */
[----:B------:R-:W-:Y:S02]  /*27d90*/  PRMT R57, R11, 0x3340, R0 ;  /* 0x000033400b397816 */ /* 0x000fe40000000000 */
[----:B------:R-:W-:-:S02]  /*27da0*/  PRMT R22, R23, 0x5410, R22 ;  /* 0x0000541017167816 */ /* 0x000fc40000000016 */
[----:B------:R-:W-:Y:S02]  /*27db0*/  PRMT R26, R26, 0x5410, R27 ;  /* 0x000054101a1a7816 */ /* 0x000fe4000000001b */
[----:B------:R-:W-:Y:S02]  /*27dc0*/  LOP3.LUT R11, R36, 0xffff, RZ, 0xc0, !PT ;  /* 0x0000ffff240b7812 */ /* 0x000fe400078ec0ff */
[----:B------:R-:W-:Y:S02]  /*27dd0*/  LOP3.LUT R17, R38, 0xffff, RZ, 0xc0, !PT ;  /* 0x0000ffff26117812 */ /* 0x000fe400078ec0ff */
[----:B------:R-:W-:Y:S02]  /*27de0*/  PRMT R16, R37, 0x3340, R16 ;  /* 0x0000334025107816 */ /* 0x000fe40000000010 */
[----:B------:R-:W-:Y:S02]  /*27df0*/  PRMT R19, R39, 0x3340, R0 ;  /* 0x0000334027137816 */ /* 0x000fe40000000000 */
[----:B------:R-:W-:-:S02]  /*27e00*/  PRMT R10, R31, 0x5410, R32 ;  /* 0x000054101f0a7816 */ /* 0x000fc40000000020 */
[----:B------:R-:W-:Y:S02]  /*27e10*/  PRMT R37, R33, 0x5410, R34 ;  /* 0x0000541021257816 */ /* 0x000fe40000000022 */
[----:B------:R-:W-:Y:S02]  /*27e20*/  PRMT R39, R35, 0x5410, R40 ;  /* 0x0000541023277816 */ /* 0x000fe40000000028 */
[--C-:B------:R-:W-:Y:S02]  /*27e30*/  PRMT R32, R2, 0x4210, R11.reuse ;  /* 0x0000421002207816 */ /* 0x100fe4000000000b */
[----:B------:R-:W-:Y:S02]  /*27e40*/  PRMT R33, R22, 0x5210, R11 ;  /* 0x0000521016217816 */ /* 0x000fe4000000000b */
[--C-:B------:R-:W-:Y:S02]  /*27e50*/  PRMT R34, R6, 0x4210, R17.reuse ;  /* 0x0000421006227816 */ /* 0x100fe40000000011 */
[----:B------:R-:W-:Y:S01]  /*27e60*/  PRMT R35, R26, 0x5210, R17 ;  /* 0x000052101a237816 */ /* 0x000fe20000000011 */
[----:B------:R-:W-:Y:S01]  /*27e70*/  BAR.SYNC.DEFER_BLOCKING 0x0 ;  /* 0x0000000000007b1d */ /* 0x000fe20000010000 */
[----:B0-----:R-:W-:-:S05]  /*27e80*/  LOP3.LUT R2, R59, 0x7f, RZ, 0xc0, !PT ;  /* 0x0000007f3b027812 */ /* 0x001fca00078ec0ff */
[----:B------:R-:W-:Y:S01]  /*27e90*/  STSM.16.M88.4 [R30], R32 ;  /* 0x000000201e007844 */ /* 0x000fe20000000200 */
[----:B------:R-:W-:Y:S01]  /*27ea0*/  LEA R2, R2, UR7, 0x4 ;  /* 0x0000000702027c11 */ /* 0x000fe2000f8e20ff */
[----:B------:R-:W-:Y:S01]  /*27eb0*/  ULDC UR7, c[0x0][0x248] ;  /* 0x0000920000077ab9 */ /* 0x000fe20000000800 */
[----:B------:R-:W-:Y:S01]  /*27ec0*/  BAR.SYNC.DEFER_BLOCKING 0x0 ;  /* 0x0000000000007b1d */ /* 0x000fe20000010000 */
[----:B------:R-:W-:Y:S02]  /*27ed0*/  PRMT R29, R29, 0x5410, R28 ;  /* 0x000054101d1d7816 */ /* 0x000fe4000000001c */
[----:B------:R-:W-:Y:S02]  /*27ee0*/  LOP3.LUT R52, R52, 0xffff, RZ, 0xc0, !PT ;  /* 0x0000ffff34347812 */ /* 0x000fe400078ec0ff */
[----:B------:R-:W-:Y:S01]  /*27ef0*/  LOP3.LUT R11, R54, 0xffff, RZ, 0xc0, !PT ;  /* 0x0000ffff360b7812 */ /* 0x000fe200078ec0ff */
[----:B------:R-:W0:Y:S01]  /*27f00*/  LDS.128 R32, [R2] ;  /* 0x0000000002207984 */ /* 0x000e220000000c00 */
[----:B------:R-:W-:-:S02]  /*27f10*/  PRMT R26, R16, 0x5410, R19 ;  /* 0x00005410101a7816 */ /* 0x000fc40000000013 */
[----:B------:R-:W-:Y:S02]  /*27f20*/  PRMT R57, R18, 0x5410, R57 ;  /* 0x0000541012397816 */ /* 0x000fe40000000039 */
[--C-:B------:R-:W-:Y:S02]  /*27f30*/  PRMT R16, R5, 0x4210, R52.reuse ;  /* 0x0000421005107816 */ /* 0x100fe40000000034 */
[----:B------:R-:W-:Y:S02]  /*27f40*/  PRMT R17, R29, 0x5210, R52 ;  /* 0x000052101d117816 */ /* 0x000fe40000000034 */
[--C-:B------:R-:W-:Y:S02]  /*27f50*/  PRMT R18, R4, 0x4210, R11.reuse ;  /* 0x0000421004127816 */ /* 0x100fe4000000000b */
[----:B------:R-:W-:Y:S01]  /*27f60*/  PRMT R19, R10, 0x5210, R11 ;  /* 0x000052100a137816 */ /* 0x000fe2000000000b */
[----:B------:R-:W-:Y:S01]  /*27f70*/  BAR.SYNC.DEFER_BLOCKING 0x0 ;  /* 0x0000000000007b1d */ /* 0x000fe20000010000 */
[----:B------:R-:W-:-:S05]  /*27f80*/  LOP3.LUT R70, R70, 0xffff, RZ, 0xc0, !PT ;  /* 0x0000ffff46467812 */ /* 0x000fca00078ec0ff */
[----:B------:R-:W-:Y:S02]  /*27f90*/  STSM.16.M88.4 [R30], R16 ;  /* 0x000000101e007844 */ /* 0x000fe40000000200 */
[----:B------:R-:W-:Y:S01]  /*27fa0*/  BAR.SYNC.DEFER_BLOCKING 0x0 ;  /* 0x0000000000007b1d */ /* 0x000fe20000010000 */
[----:B------:R-:W-:Y:S02]  /*27fb0*/  PRMT R38, R7, 0x4210, R70 ;  /* 0x0000421007267816 */ /* 0x000fe40000000046 */
[----:B------:R-:W-:-:S03]  /*27fc0*/  LOP3.LUT R68, R68, 0xffff, RZ, 0xc0, !PT ;  /* 0x0000ffff44447812 */ /* 0x000fc600078ec0ff */
[----:B------:R-:W1:Y:S01]  /*27fd0*/  LDS.128 R4, [R2] ;  /* 0x0000000002047984 */ /* 0x000e620000000c00 */
[--C-:B------:R-:W-:Y:S02]  /*27fe0*/  PRMT R36, R3, 0x4210, R68.reuse ;  /* 0x0000421003247816 */ /* 0x100fe40000000044 */
[----:B------:R-:W-:Y:S02]  /*27ff0*/  PRMT R37, R37, 0x5210, R68 ;  /* 0x0000521025257816 */ /* 0x000fe40000000044 */
[----:B------:R-:W-:Y:S01]  /*28000*/  PRMT R39, R39, 0x5210, R70 ;  /* 0x0000521027277816 */ /* 0x000fe20000000046 */
[----:B------:R-:W-:Y:S01]  /*28010*/  BAR.SYNC.DEFER_BLOCKING 0x0 ;  /* 0x0000000000007b1d */ /* 0x000fe20000010000 */
[----:B------:R-:W-:Y:S02]  /*28020*/  LOP3.LUT R84, R84, 0xffff, RZ, 0xc0, !PT ;  /* 0x0000ffff54547812 */ /* 0x000fe400078ec0ff */
[----:B------:R-:W-:-:S03]  /*28030*/  LOP3.LUT R3, R86, 0xffff, RZ, 0xc0, !PT ;  /* 0x0000ffff56037812 */ /* 0x000fc600078ec0ff */
[----:B------:R2:W-:Y:S01]  /*28040*/  STSM.16.M88.4 [R30], R36 ;  /* 0x000000241e007844 */ /* 0x0005e20000000200 */
[----:B------:R-:W-:Y:S02]  /*28050*/  PRMT R41, R41, 0x5410, R42 ;  /* 0x0000541029297816 */ /* 0x000fe4000000002a */
[----:B------:R-:W-:Y:S02]  /*28060*/  PRMT R40, R9, 0x4210, R84 ;  /* 0x0000421009287816 */ /* 0x000fe40000000054 */
[----:B------:R-:W-:Y:S01]  /*28070*/  PRMT R42, R8, 0x4210, R3 ;  /* 0x00004210082a7816 */ /* 0x000fe20000000003 */
[----:B------:R-:W-:Y:S01]  /*28080*/  BAR.SYNC.DEFER_BLOCKING 0x0 ;  /* 0x0000000000007b1d */ /* 0x000fe20000010000 */
[----:B------:R-:W-:Y:S02]  /*28090*/  PRMT R44, R43, 0x5410, R44 ;  /* 0x000054102b2c7816 */ /* 0x000fe4000000002c */
[----:B------:R-:W-:-:S03]  /*280a0*/  PRMT R41, R41, 0x5210, R84 ;  /* 0x0000521029297816 */ /* 0x000fc60000000054 */
[----:B------:R-:W4:Y:S01]  /*280b0*/  LDS.128 R8, [R2] ;  /* 0x0000000002087984 */ /* 0x000f220000000c00 */
[----:B------:R-:W-:Y:S01]  /*280c0*/  PRMT R43, R44, 0x5210, R3 ;  /* 0x000052102c2b7816 */ /* 0x000fe20000000003 */
[----:B------:R-:W-:Y:S06]  /*280d0*/  BAR.SYNC.DEFER_BLOCKING 0x0 ;  /* 0x0000000000007b1d */ /* 0x000fec0000010000 */
[----:B------:R3:W-:Y:S02]  /*280e0*/  STSM.16.M88.4 [R30], R40 ;  /* 0x000000281e007844 */ /* 0x0007e40000000200 */
[----:B------:R-:W-:Y:S01]  /*280f0*/  BAR.SYNC.DEFER_BLOCKING 0x0 ;  /* 0x0000000000007b1d */ /* 0x000fe20000010000 */
[----:B------:R-:W-:-:S02]  /*28100*/  PRMT R46, R45, 0x5410, R46 ;  /* 0x000054102d2e7816 */ /* 0x000fc4000000002e */
[----:B------:R-:W-:Y:S02]  /*28110*/  PRMT R47, R47, 0x5410, R48 ;  /* 0x000054102f2f7816 */ /* 0x000fe40000000030 */
[----:B------:R-:W-:Y:S02]  /*28120*/  LOP3.LUT R3, R100, 0xffff, RZ, 0xc0, !PT ;  /* 0x0000ffff64037812 */ /* 0x000fe400078ec0ff */
[----:B------:R-:W-:Y:S01]  /*28130*/  LOP3.LUT R102, R102, 0xffff, RZ, 0xc0, !PT ;  /* 0x0000ffff66667812 */ /* 0x000fe200078ec0ff */
[----:B------:R-:W4:Y:S01]  /*28140*/  LDS.128 R16, [R2] ;  /* 0x0000000002107984 */ /* 0x000f220000000c00 */
[--C-:B--2---:R-:W-:Y:S02]  /*28150*/  PRMT R36, R12, 0x4210, R3.reuse ;  /* 0x000042100c247816 */ /* 0x104fe40000000003 */
[----:B------:R-:W-:Y:S02]  /*28160*/  PRMT R37, R46, 0x5210, R3 ;  /* 0x000052102e257816 */ /* 0x000fe40000000003 */
[----:B------:R-:W-:-:S02]  /*28170*/  PRMT R38, R15, 0x4210, R102 ;  /* 0x000042100f267816 */ /* 0x000fc40000000066 */
[----:B------:R-:W-:Y:S01]  /*28180*/  PRMT R39, R47, 0x5210, R102 ;  /* 0x000052102f277816 */ /* 0x000fe20000000066 */
[----:B------:R-:W-:Y:S01]  /*28190*/  BAR.SYNC.DEFER_BLOCKING 0x0 ;  /* 0x0000000000007b1d */ /* 0x000fe20000010000 */
[----:B------:R-:W-:Y:S02]  /*281a0*/  LOP3.LUT R3, R116, 0xffff, RZ, 0xc0, !PT ;  /* 0x0000ffff74037812 */ /* 0x000fe400078ec0ff */
[----:B------:R-:W-:-:S03]  /*281b0*/  LOP3.LUT R118, R118, 0xffff, RZ, 0xc0, !PT ;  /* 0x0000ffff76767812 */ /* 0x000fc600078ec0ff */
[----:B------:R-:W-:Y:S01]  /*281c0*/  STSM.16.M88.4 [R30], R36 ;  /* 0x000000241e007844 */ /* 0x000fe20000000200 */
[----:B---3--:R-:W-:Y:S02]  /*281d0*/  PRMT R40, R14, 0x4210, R3 ;  /* 0x000042100e287816 */ /* 0x008fe40000000003 */
[----:B------:R-:W-:Y:S01]  /*281e0*/  PRMT R42, R13, 0x4210, R118 ;  /* 0x000042100d2a7816 */ /* 0x000fe20000000076 */
[----:B------:R-:W-:Y:S01]  /*281f0*/  BAR.SYNC.DEFER_BLOCKING 0x0 ;  /* 0x0000000000007b1d */ /* 0x000fe20000010000 */
[----:B------:R-:W-:Y:S02]  /*28200*/  PRMT R50, R49, 0x5410, R50 ;  /* 0x0000541031327816 */ /* 0x000fe40000000032 */
[----:B------:R-:W-:-:S03]  /*28210*/  PRMT R51, R51, 0x5410, R56 ;  /* 0x0000541033337816 */ /* 0x000fc60000000038 */
[----:B------:R-:W2:Y:S01]  /*28220*/  LDS.128 R12, [R2] ;  /* 0x00000000020c7984 */ /* 0x000ea20000000c00 */
[----:B------:R-:W-:Y:S02]  /*28230*/  PRMT R41, R50, 0x5210, R3 ;  /* 0x0000521032297816 */ /* 0x000fe40000000003 */
[----:B------:R-:W-:Y:S01]  /*28240*/  PRMT R43, R51, 0x5210, R118 ;  /* 0x00005210332b7816 */ /* 0x000fe20000000076 */
[----:B------:R-:W-:Y:S01]  /*28250*/  BAR.SYNC.DEFER_BLOCKING 0x0 ;  /* 0x0000000000007b1d */ /* 0x000fe20000010000 */
[----:B------:R-:W-:Y:S02]  /*28260*/  LOP3.LUT R3, R132, 0xffff, RZ, 0xc0, !PT ;  /* 0x0000ffff84037812 */ /* 0x000fe400078ec0ff */
[----:B------:R-:W-:-:S03]  /*28270*/  LOP3.LUT R134, R134, 0xffff, RZ, 0xc0, !PT ;  /* 0x0000ffff86867812 */ /* 0x000fc600078ec0ff */
[----:B------:R3:W-:Y:S01]  /*28280*/  STSM.16.M88.4 [R30], R40 ;  /* 0x000000281e007844 */ /* 0x0007e20000000200 */
[----:B------:R-:W-:Y:S02]  /*28290*/  PRMT R44, R20, 0x4210, R3 ;  /* 0x00004210142c7816 */ /* 0x000fe40000000003 */
        /* <DEDUP_REMOVED lines=10> */
[----:B------:R-:W-:Y:S01]  /*28340*/  STSM.16.M88.4 [R30], R44 ;  /* 0x0000002c1e007844 */ /* 0x000fe20000000200 */
[--C-:B---3--:R-:W-:Y:S02]  /*28350*/  PRMT R40, R24, 0x4210, R27.reuse ;  /* 0x0000421018287816 */ /* 0x108fe4000000001b */
[----:B------:R-:W-:Y:S02]  /*28360*/  PRMT R41, R26, 0x5210, R27 ;  /* 0x000052101a297816 */ /* 0x000fe4000000001b */
[--C-:B------:R-:W-:Y:S01]  /*28370*/  PRMT R42, R25, 0x4210, R150.reuse ;  /* 0x00004210192a7816 */ /* 0x100fe20000000096 */
[----:B------:R-:W-:Y:S01]  /*28380*/  BAR.SYNC.DEFER_BLOCKING 0x0 ;  /* 0x0000000000007b1d */ /* 0x000fe20000010000 */
[----:B------:R-:W-:-:S05]  /*28390*/  PRMT R43, R57, 0x5210, R150 ;  /* 0x00005210392b7816 */ /* 0x000fca0000000096 */
[----:B------:R-:W3:Y:S02]  /*283a0*/  LDS.128 R24, [R2] ;  /* 0x0000000002187984 */ /* 0x000ee40000000c00 */
[----:B------:R-:W-:Y:S01]  /*283b0*/  BAR.SYNC.DEFER_BLOCKING 0x0 ;  /* 0x0000000000007b1d */ /* 0x000fe20000010000 */
[----:B------:R-:W-:Y:S01]  /*283c0*/  SHF.R.U32.HI R29, RZ, 0x6, R152 ;  /* 0x00000006ff1d7819 */ /* 0x000fe20000011698 */
[----:B------:R-:W-:-:S03]  /*283d0*/  IMAD R28, R153, UR4, RZ ;  /* 0x00000004991c7c24 */ /* 0x000fc6000f8e02ff */
[----:B------:R-:W-:Y:S01]  /*283e0*/  SGXT.U32 R29, R29, 0x1 ;  /* 0x000000011d1d781a */ /* 0x000fe20000000000 */
[----:B------:R-:W-:Y:S01]  /*283f0*/  ULDC.64 UR4, c[0x0][0x220] ;  /* 0x0000880000047ab9 */ /* 0x000fe20000000a00 */
[----:B------:R-:W-:Y:S01]  /*28400*/  ISETP.GE.AND P0, PT, R153, UR8, PT ;  /* 0x0000000899007c0c */ /* 0x000fe2000bf06270 */
[----:B------:R-:W-:Y:S01]  /*28410*/  ULDC UR8, c[0x0][0x248] ;  /* 0x0000920000087ab9 */ /* 0x000fe20000000800 */
[----:B------:R-:W-:Y:S01]  /*28420*/  IADD3 R3, P1, R28, UR4, RZ ;  /* 0x000000041c037c10 */ /* 0x000fe2000ff3e0ff */
[----:B------:R-:W-:Y:S01]  /*28430*/  ULDC UR4, c[0x0][0x248] ;  /* 0x0000920000047ab9 */ /* 0x000fe20000000800 */
[----:B------:R-:W-:Y:S02]  /*28440*/  LOP3.LUT R31, R0, R29, RZ, 0xfc, !PT ;  /* 0x0000001d001f7212 */ /* 0x000fe400078efcff */
[----:B------:R-:W-:Y:S01]  /*28450*/  LEA.HI.X.SX32 R28, R28, UR5, 0x1, P1 ;  /* 0x000000051c1c7c11 */ /* 0x000fe200088f0eff */
[----:B------:R-:W-:Y:S01]  /*28460*/  ULDC UR5, c[0x0][0x248] ;  /* 0x0000920000057ab9 */ /* 0x000fe20000000800 */
[----:B------:R1:W-:Y:S01]  /*28470*/  STSM.16.M88.4 [R30], R40 ;  /* 0x000000281e007844 */ /* 0x0003e20000000200 */
[C---:B------:R-:W-:Y:S01]  /*28480*/  ISETP.LT.AND P1, PT, R31.reuse, UR9, !P0 ;  /* 0x000000091f007c0c */ /* 0x040fe2000c721270 */
[----:B------:R-:W-:Y:S01]  /*28490*/  IMAD R31, R31, UR4, RZ ;  /* 0x000000041f1f7c24 */ /* 0x000fe2000f8e02ff */
[C-C-:B------:R-:W-:Y:S01]  /*284a0*/  LOP3.LUT R38, R0.reuse, 0x2, R29.reuse, 0xfe, !PT ;  /* 0x0000000200267812 */ /* 0x140fe200078efe1d */
[----:B------:R-:W-:Y:S01]  /*284b0*/  ULDC UR9, c[0x0][0x22c] ;  /* 0x00008b0000097ab9 */ /* 0x000fe20000000800 */
[--C-:B------:R-:W-:Y:S01]  /*284c0*/  LOP3.LUT R36, R0, 0x4, R29.reuse, 0xfe, !PT ;  /* 0x0000000400247812 */ /* 0x100fe200078efe1d */
[----:B------:R-:W-:Y:S01]  /*284d0*/  ULDC UR4, c[0x0][0x248] ;  /* 0x0000920000047ab9 */ /* 0x000fe20000000800 */
[C---:B------:R-:W-:Y:S01]  /*284e0*/  ISETP.LT.AND P3, PT, R38.reuse, UR9, !P0 ;  /* 0x0000000926007c0c */ /* 0x040fe2000c761270 */
[----:B------:R-:W-:Y:S01]  /*284f0*/  IMAD R39, R38, UR5, RZ ;  /* 0x0000000526277c24 */ /* 0x000fe2000f8e02ff */
[----:B------:R-:W-:Y:S01]  /*28500*/  ISETP.LT.AND P2, PT, R36, UR10, !P0 ;  /* 0x0000000a24007c0c */ /* 0x000fe2000c741270 */
[----:B------:R-:W-:Y:S01]  /*28510*/  ULDC UR9, c[0x0][0x22c] ;  /* 0x00008b0000097ab9 */ /* 0x000fe20000000800 */
[----:B------:R-:W-:Y:S01]  /*28520*/  LOP3.LUT R37, R0, 0x6, R29, 0xfe, !PT ;  /* 0x0000000600257812 */ /* 0x000fe200078efe1d */
[----:B------:R-:W-:Y:S01]  /*28530*/  ULDC UR5, c[0x0][0x248] ;  /* 0x0000920000057ab9 */ /* 0x000fe20000000800 */
[----:B0-----:R-:W-:Y:S01]  /*28540*/  PRMT R49, R32, 0x7770, RZ ;  /* 0x0000777020317816 */ /* 0x001fe200000000ff */
[----:B------:R-:W-:Y:S01]  /*28550*/  ULDC UR10, c[0x0][0x22c] ;  /* 0x00008b00000a7ab9 */ /* 0x000fe20000000800 */
[-C--:B-1----:R-:W-:Y:S01]  /*28560*/  IADD3 R30, P6, R31, R3.reuse, RZ ;  /* 0x000000031f1e7210 */ /* 0x082fe20007fde0ff */
[----:B------:R-:W-:Y:S01]  /*28570*/  IMAD R41, R36, UR7, RZ ;  /* 0x0000000724297c24 */ /* 0x000fe2000f8e02ff */
[-C--:B------:R-:W-:Y:S01]  /*28580*/  IADD3 R36, P5, R39, R3.reuse, RZ ;  /* 0x0000000327247210 */ /* 0x080fe20007fbe0ff */
[----:B------:R-:W-:Y:S01]  /*28590*/  IMAD R42, R37, UR8, RZ ;  /* 0x00000008252a7c24 */ /* 0x000fe2000f8e02ff */
[----:B------:R-:W-:Y:S01]  /*285a0*/  LEA.HI.X.SX32 R31, R31, R28, 0x1, P6 ;  /* 0x0000001c1f1f7211 */ /* 0x000fe200030f0eff */
[----:B------:R-:W-:Y:S01]  /*285b0*/  BAR.SYNC.DEFER_BLOCKING 0x0 ;  /* 0x0000000000007b1d */ /* 0x000fe20000010000 */
[----:B------:R-:W-:-:S02]  /*285c0*/  IADD3 R38, P6, R41, R3, RZ ;  /* 0x0000000329267210 */ /* 0x000fc40007fde0ff */
[----:B------:R-:W-:Y:S02]  /*285d0*/  ISETP.LT.AND P4, PT, R37, UR11, !P0 ;  /* 0x0000000b25007c0c */ /* 0x000fe4000c781270 */
[-C--:B------:R-:W-:Y:S01]  /*285e0*/  LEA.HI.X.SX32 R37, R39, R28.reuse, 0x1, P5 ;  /* 0x0000001c27257211 */ /* 0x080fe200028f0eff */
[----:B------:R-:W-:Y:S01]  /*285f0*/  ULDC UR7, c[0x0][0x248] ;  /* 0x0000920000077ab9 */ /* 0x000fe20000000800 */
[----:B------:R-:W-:Y:S01]  /*28600*/  PRMT R47, R33, 0x7770, RZ ;  /* 0x00007770212f7816 */ /* 0x000fe200000000ff */
[----:B------:R-:W-:Y:S01]  /*28610*/  ULDC UR11, c[0x0][0x22c] ;  /* 0x00008b00000b7ab9 */ /* 0x000fe20000000800 */
[----:B------:R-:W-:Y:S01]  /*28620*/  LEA.HI.X.SX32 R39, R41, R28, 0x1, P6 ;  /* 0x0000001c29277211 */ /* 0x000fe200030f0eff */
[----:B------:R-:W-:Y:S01]  /*28630*/  ULDC UR8, c[0x0][0x248] ;  /* 0x0000920000087ab9 */ /* 0x000fe20000000800 */
[----:B------:R-:W-:Y:S02]  /*28640*/  PRMT R45, R34, 0x7770, RZ ;  /* 0x00007770222d7816 */ /* 0x000fe400000000ff */
[----:B------:R-:W-:Y:S01]  /*28650*/  PRMT R43, R35, 0x7770, RZ ;  /* 0x00007770232b7816 */ /* 0x000fe200000000ff */
[----:B------:R0:W-:Y:S01]  /*28660*/  @P1 STG.E.U8 desc[UR28][R30.64], R49 ;  /* 0x000000311e001986 */ /* 0x0001e2000c10111c */
[----:B------:R-:W-:-:S03]  /*28670*/  IADD3 R40, P1, R42, R3, RZ ;  /* 0x000000032a287210 */ /* 0x000fc60007f3e0ff */
[----:B------:R1:W-:Y:S01]  /*28680*/  @P3 STG.E.U8 desc[UR28][R36.64], R47 ;  /* 0x0000002f24003986 */ /* 0x0003e2000c10111c */
[----:B------:R-:W-:-:S03]  /*28690*/  LEA.HI.X.SX32 R41, R42, R28, 0x1, P1 ;  /* 0x0000001c2a297211 */ /* 0x000fc600008f0eff */
[----:B------:R4:W-:Y:S01]  /*286a0*/  @P2 STG.E.U8 desc[UR28][R38.64], R45 ;  /* 0x0000002d26002986 */ /* 0x0009e2000c10111c */
[C-C-:B0-----:R-:W-:Y:S02]  /*286b0*/  LOP3.LUT R31, R0.reuse, 0x8, R29.reuse, 0xfe, !PT ;  /* 0x00000008001f7812 */ /* 0x141fe400078efe1d */
[C-C-:B------:R-:W-:Y:S02]  /*286c0*/  LOP3.LUT R30, R0.reuse, 0xa, R29.reuse, 0xfe, !PT ;  /* 0x0000000a001e7812 */ /* 0x140fe400078efe1d */
[C---:B------:R-:W-:Y:S02]  /*286d0*/  ISETP.LT.AND P2, PT, R31.reuse, UR9, !P0 ;  /* 0x000000091f007c0c */ /* 0x040fe4000c741270 */
[C---:B-1----:R-:W-:Y:S01]  /*286e0*/  LOP3.LUT R37, R0.reuse, UR35, RZ, 0xfc, !PT ;  /* 0x0000002300257c12 */ /* 0x042fe2000f8efcff */
[----:B------:R0:W-:Y:S01]  /*286f0*/  @P4 STG.E.U8 desc[UR28][R40.64], R43 ;  /* 0x0000002b28004986 */ /* 0x0001e2000c10111c */
[----:B----4-:R-:W-:Y:S01]  /*28700*/  IMAD R38, R31, UR4, RZ ;  /* 0x000000041f267c24 */ /* 0x010fe2000f8e02ff */
[----:B------:R-:W-:Y:S01]  /*28710*/  LOP3.LUT R31, R0, 0xc, R29, 0xfe, !PT ;  /* 0x0000000c001f7812 */ /* 0x000fe200078efe1d */
[C---:B------:R-:W-:Y:S01]  /*28720*/  IMAD R39, R30.reuse, UR5, RZ ;  /* 0x000000051e277c24 */ /* 0x040fe2000f8e02ff */
[----:B------:R-:W-:Y:S01]  /*28730*/  ISETP.LT.AND P3, PT, R30, UR10, !P0 ;  /* 0x0000000a1e007c0c */ /* 0x000fe2000c761270 */
[----:B------:R-:W-:Y:S01]  /*28740*/  IMAD R42, R37, UR8, RZ ;  /* 0x00000008252a7c24 */ /* 0x000fe2000f8e02ff */
[CC--:B------:R-:W-:Y:S01]  /*28750*/  IADD3 R30, P6, R38.reuse, R3.reuse, RZ ;  /* 0x00000003261e7210 */ /* 0x0c0fe20007fde0ff */
[----:B------:R-:W-:Y:S01]  /*28760*/  ULDC UR4, c[0x0][0x248] ;  /* 0x0000920000047ab9 */ /* 0x000fe20000000800 */
[----:B------:R-:W-:Y:S01]  /*28770*/  ISETP.LT.AND P4, PT, R31, UR11, !P0 ;  /* 0x0000000b1f007c0c */ /* 0x000fe2000c781270 */
[----:B------:R-:W-:Y:S01]  /*28780*/  ULDC UR9, c[0x0][0x22c] ;  /* 0x00008b0000097ab9 */ /* 0x000fe20000000800 */
[-C--:B------:R-:W-:Y:S01]  /*28790*/  IADD3 R36, P5, R39, R3.reuse, RZ ;  /* 0x0000000327247210 */ /* 0x080fe20007fbe0ff */
[----:B------:R-:W-:Y:S01]  /*287a0*/  ULDC UR5, c[0x0][0x248] ;  /* 0x0000920000057ab9 */ /* 0x000fe20000000800 */
[----:B0-----:R-:W-:Y:S01]  /*287b0*/  IMAD R41, R31, UR7, RZ ;  /* 0x000000071f297c24 */ /* 0x001fe2000f8e02ff */
[-C--:B------:R-:W-:Y:S01]  /*287c0*/  LEA.HI.X.SX32 R31, R38, R28.reuse, 0x1, P6 ;  /* 0x0000001c261f7211 */ /* 0x080fe200030f0eff */
[----:B------:R-:W-:Y:S01]  /*287d0*/  ULDC UR10, c[0x0][0x22c] ;  /* 0x00008b00000a7ab9 */ /* 0x000fe20000000800 */
[----:B------:R-:W-:Y:S01]  /*287e0*/  PRMT R49, R32, 0x7771, RZ ;  /* 0x0000777120317816 */ /* 0x000fe200000000ff */
[----:B------:R-:W-:Y:S01]  /*287f0*/  ULDC UR7, c[0x0][0x248] ;  /* 0x0000920000077ab9 */ /* 0x000fe20000000800 */
[----:B------:R-:W-:Y:S01]  /*28800*/  ISETP.LT.AND P1, PT, R37, UR12, !P0 ;  /* 0x0000000c25007c0c */ /* 0x000fe2000c721270 */
[----:B------:R-:W-:Y:S01]  /*28810*/  ULDC UR11, c[0x0][0x22c] ;  /* 0x00008b00000b7ab9 */ /* 0x000fe20000000800 */
[-C--:B------:R-:W-:Y:S01]  /*28820*/  LEA.HI.X.SX32 R37, R39, R28.reuse, 0x1, P5 ;  /* 0x0000001c27257211 */ /* 0x080fe200028f0eff */
[----:B------:R0:W-:Y:S01]  /*28830*/  @P2 STG.E.U8 desc[UR28][R30.64], R49 ;  /* 0x000000311e002986 */ /* 0x0001e2000c10111c */
[----:B------:R-:W-:Y:S01]  /*28840*/  PRMT R47, R33, 0x7771, RZ ;  /* 0x00007771212f7816 */ /* 0x000fe200000000ff */
[----:B------:R-:W-:Y:S01]  /*28850*/  ULDC UR8, c[0x0][0x248] ;  /* 0x0000920000087ab9 */ /* 0x000fe20000000800 */
[CC--:B------:R-:W-:Y:S01]  /*28860*/  IADD3 R38, P6, R41.reuse, R3.reuse, RZ ;  /* 0x0000000329267210 */ /* 0x0c0fe20007fde0ff */
[----:B------:R-:W-:Y:S01]  /*28870*/  ULDC UR12, c[0x0][0x22c] ;  /* 0x00008b00000c7ab9 */ /* 0x000fe20000000800 */
[----:B------:R-:W-:Y:S01]  /*28880*/  IADD3 R40, P2, R42, R3, RZ ;  /* 0x000000032a287210 */ /* 0x000fe20007f5e0ff */
[----:B------:R1:W-:Y:S01]  /*28890*/  @P3 STG.E.U8 desc[UR28][R36.64], R47 ;  /* 0x0000002f24003986 */ /* 0x0003e2000c10111c */
[----:B------:R-:W-:-:S02]  /*288a0*/  LEA.HI.X.SX32 R39, R41, R28, 0x1, P6 ;  /* 0x0000001c29277211 */ /* 0x000fc400030f0eff */
[----:B------:R-:W-:Y:S02]  /*288b0*/  PRMT R45, R34, 0x7771, RZ ;  /* 0x00007771222d7816 */ /* 0x000fe400000000ff */
[----:B------:R-:W-:Y:S02]  /*288c0*/  LEA.HI.X.SX32 R41, R42, R28, 0x1, P2 ;  /* 0x0000001c2a297211 */ /* 0x000fe400010f0eff */
[----:B------:R-:W-:Y:S02]  /*288d0*/  PRMT R43, R35, 0x7771, RZ ;  /* 0x00007771232b7816 */ /* 0x000fe400000000ff */
[C-C-:B0-----:R-:W-:Y:S02]  /*288e0*/  LOP3.LUT R30, R0.reuse, 0x12, R29.reuse, 0xfe, !PT ;  /* 0x00000012001e7812 */ /* 0x141fe400078efe1d */
[C-C-:B-1----:R-:W-:Y:S01]  /*288f0*/  LOP3.LUT R36, R0.reuse, 0x10, R29.reuse, 0xfe, !PT ;  /* 0x0000001000247812 */ /* 0x142fe200078efe1d */
[----:B------:R0:W-:Y:S01]  /*28900*/  @P4 STG.E.U8 desc[UR28][R38.64], R45 ;  /* 0x0000002d26004986 */ /* 0x0001e2000c10111c */
[----:B------:R-:W-:-:S03]  /*28910*/  LOP3.LUT R31, R0, 0x14, R29, 0xfe, !PT ;  /* 0x00000014001f7812 */ /* 0x000fc600078efe1d */
[----:B------:R1:W-:Y:S01]  /*28920*/  @P1 STG.E.U8 desc[UR28][R40.64], R43 ;  /* 0x0000002b28001986 */ /* 0x0003e2000c10111c */
[----:B------:R-:W-:Y:S01]  /*28930*/  ISETP.LT.AND P1, PT, R36, UR9, !P0 ;  /* 0x0000000924007c0c */ /* 0x000fe2000c721270 */
[----:B------:R-:W-:Y:S01]  /*28940*/  ULDC UR9, c[0x0][0x22c] ;  /* 0x00008b0000097ab9 */ /* 0x000fe20000000800 */
[----:B------:R-:W-:Y:S01]  /*28950*/  ISETP.LT.AND P3, PT, R30, UR10, !P0 ;  /* 0x0000000a1e007c0c */ /* 0x000fe2000c761270 */
[----:B------:R-:W-:Y:S01]  /*28960*/  ULDC UR10, c[0x0][0x22c] ;  /* 0x00008b00000a7ab9 */ /* 0x000fe20000000800 */
[----:B0-----:R-:W-:Y:S02]  /*28970*/  IMAD R38, R36, UR4, RZ ;  /* 0x0000000424267c24 */ /* 0x001fe4000f8e02ff */
[----:B------:R-:W-:Y:S01]  /*28980*/  IMAD R39, R30, UR5, RZ ;  /* 0x000000051e277c24 */ /* 0x000fe2000f8e02ff */
[----:B------:R-:W-:Y:S01]  /*28990*/  LOP3.LUT R37, R0, 0x16, R29, 0xfe, !PT ;  /* 0x0000001600257812 */ /* 0x000fe200078efe1d */
[----:B-1----:R-:W-:Y:S01]  /*289a0*/  IMAD R41, R31, UR7, RZ ;  /* 0x000000071f297c24 */ /* 0x002fe2000f8e02ff */
[CC--:B------:R-:W-:Y:S01]  /*289b0*/  IADD3 R30, P6, R38.reuse, R3.reuse, RZ ;  /* 0x00000003261e7210 */ /* 0x0c0fe20007fde0ff */
[----:B------:R-:W-:Y:S01]  /*289c0*/  ULDC UR4, c[0x0][0x248] ;  /* 0x0000920000047ab9 */ /* 0x000fe20000000800 */
[----:B------:R-:W-:Y:S01]  /*289d0*/  IADD3 R36, P5, R39, R3, RZ ;  /* 0x0000000327247210 */ /* 0x000fe20007fbe0ff */
[----:B------:R-:W-:Y:S01]  /*289e0*/  IMAD R42, R37, UR8, RZ ;  /* 0x00000008252a7c24 */ /* 0x000fe2000f8e02ff */
[----:B------:R-:W-:Y:S01]  /*289f0*/  ISETP.LT.AND P2, PT, R31, UR11, !P0 ;  /* 0x0000000b1f007c0c */ /* 0x000fe2000c741270 */
[----:B------:R-:W-:Y:S01]  /*28a00*/  ULDC UR5, c[0x0][0x248] ;  /* 0x0000920000057ab9 */ /* 0x000fe20000000800 */
[----:B------:R-:W-:Y:S01]  /*28a10*/  ISETP.LT.AND P4, PT, R37, UR12, !P0 ;  /* 0x0000000c25007c0c */ /* 0x000fe2000c781270 */
[----:B------:R-:W-:Y:S01]  /*28a20*/  ULDC UR7, c[0x0][0x248] ;  /* 0x0000920000077ab9 */ /* 0x000fe20000000800 */
[-C--:B------:R-:W-:Y:S01]  /*28a30*/  LEA.HI.X.SX32 R31, R38, R28.reuse, 0x1, P6 ;  /* 0x0000001c261f7211 */ /* 0x080fe200030f0eff */
[----:B------:R-:W-:Y:S01]  /*28a40*/  ULDC UR11, c[0x0][0x22c] ;  /* 0x00008b00000b7ab9 */ /* 0x000fe20000000800 */
[----:B------:R-:W-:Y:S01]  /*28a50*/  PRMT R49, R32, 0x7772, RZ ;  /* 0x0000777220317816 */ /* 0x000fe200000000ff */
[----:B------:R-:W-:Y:S01]  /*28a60*/  ULDC UR8, c[0x0][0x248] ;  /* 0x0000920000087ab9 */ /* 0x000fe20000000800 */
[----:B------:R-:W-:Y:S01]  /*28a70*/  LEA.HI.X.SX32 R37, R39, R28, 0x1, P5 ;  /* 0x0000001c27257211 */ /* 0x000fe200028f0eff */
[----:B------:R-:W-:Y:S01]  /*28a80*/  ULDC UR12, c[0x0][0x22c] ;  /* 0x00008b00000c7ab9 */ /* 0x000fe20000000800 */
[----:B------:R-:W-:-:S02]  /*28a90*/  PRMT R47, R33, 0x7772, RZ ;  /* 0x00007772212f7816 */ /* 0x000fc400000000ff */
[CC--:B------:R-:W-:Y:S01]  /*28aa0*/  IADD3 R38, P6, R41.reuse, R3.reuse, RZ ;  /* 0x0000000329267210 */ /* 0x0c0fe20007fde0ff */
[----:B------:R0:W-:Y:S01]  /*28ab0*/  @P1 STG.E.U8 desc[UR28][R30.64], R49 ;  /* 0x000000311e001986 */ /* 0x0001e2000c10111c */
[----:B------:R-:W-:Y:S02]  /*28ac0*/  IADD3 R40, P1, R42, R3, RZ ;  /* 0x000000032a287210 */ /* 0x000fe40007f3e0ff */
[-C--:B------:R-:W-:Y:S01]  /*28ad0*/  LEA.HI.X.SX32 R39, R41, R28.reuse, 0x1, P6 ;  /* 0x0000001c29277211 */ /* 0x080fe200030f0eff */
[----:B------:R1:W-:Y:S01]  /*28ae0*/  @P3 STG.E.U8 desc[UR28][R36.64], R47 ;  /* 0x0000002f24003986 */ /* 0x0003e2000c10111c */
[----:B------:R-:W-:Y:S02]  /*28af0*/  PRMT R45, R34, 0x7772, RZ ;  /* 0x00007772222d7816 */ /* 0x000fe400000000ff */
[----:B------:R-:W-:Y:S02]  /*28b00*/  LEA.HI.X.SX32 R41, R42, R28, 0x1, P1 ;  /* 0x0000001c2a297211 */ /* 0x000fe400008f0eff */
[----:B------:R-:W-:Y:S01]  /*28b10*/  PRMT R43, R35, 0x7772, RZ ;  /* 0x00007772232b7816 */ /* 0x000fe200000000ff */
[----:B------:R4:W-:Y:S01]  /*28b20*/  @P2 STG.E.U8 desc[UR28][R38.64], R45 ;  /* 0x0000002d26002986 */ /* 0x0009e2000c10111c */
[C-C-:B0-----:R-:W-:Y:S01]  /*28b30*/  LOP3.LUT R30, R0.reuse, 0x1c, R29.reuse, 0xfe, !PT ;  /* 0x0000001c001e7812 */ /* 0x141fe200078efe1d */
[----:B------:R-:W0:Y:S01]  /*28b40*/  LDC R49, c[0x0][0x248] ;  /* 0x00009200ff317b82 */ /* 0x000e220000000800 */
[----:B-1----:R-:W-:-:S02]  /*28b50*/  LOP3.LUT R37, R0, 0x18, R29, 0xfe, !PT ;  /* 0x0000001800257812 */ /* 0x002fc400078efe1d */
[C---:B------:R-:W-:Y:S02]  /*28b60*/  LOP3.LUT R36, R0.reuse, 0x1a, R29, 0xfe, !PT ;  /* 0x0000001a00247812 */ /* 0x040fe400078efe1d */
[C---:B------:R-:W-:Y:S01]  /*28b70*/  ISETP.LT.AND P1, PT, R37.reuse, UR9, !P0 ;  /* 0x0000000925007c0c */ /* 0x040fe2000c721270 */
[----:B------:R-:W-:Y:S01]  /*28b80*/  IMAD R37, R37, UR4, RZ ;  /* 0x0000000425257c24 */ /* 0x000fe2000f8e02ff */
[----:B------:R-:W-:Y:S01]  /*28b90*/  LOP3.LUT R31, R0, UR34, RZ, 0xfc, !PT ;  /* 0x00000022001f7c12 */ /* 0x000fe2000f8efcff */
[----:B----4-:R-:W-:Y:S01]  /*28ba0*/  IMAD R39, R36, UR5, RZ ;  /* 0x0000000524277c24 */ /* 0x010fe2000f8e02ff */
[----:B------:R1:W-:Y:S01]  /*28bb0*/  @P4 STG.E.U8 desc[UR28][R40.64], R43 ;  /* 0x0000002b28004986 */ /* 0x0003e2000c10111c */
[----:B------:R-:W-:Y:S01]  /*28bc0*/  ISETP.LT.AND P2, PT, R30, UR11, !P0 ;  /* 0x0000000b1e007c0c */ /* 0x000fe2000c741270 */
[----:B------:R-:W-:Y:S01]  /*28bd0*/  ULDC UR9, c[0x0][0x22c] ;  /* 0x00008b0000097ab9 */ /* 0x000fe20000000800 */
[----:B------:R-:W-:Y:S01]  /*28be0*/  ISETP.LT.AND P3, PT, R36, UR10, !P0 ;  /* 0x0000000a24007c0c */ /* 0x000fe2000c761270 */
[----:B------:R-:W-:Y:S01]  /*28bf0*/  ULDC UR4, c[0x0][0x248] ;  /* 0x0000920000047ab9 */ /* 0x000fe20000000800 */
[-C--:B------:R-:W-:Y:S01]  /*28c00*/  IADD3 R36, P5, R39, R3.reuse, RZ ;  /* 0x0000000327247210 */ /* 0x080fe20007fbe0ff */
[----:B------:R-:W-:Y:S01]  /*28c10*/  ULDC UR5, c[0x0][0x248] ;  /* 0x0000920000057ab9 */ /* 0x000fe20000000800 */
[----:B------:R-:W-:Y:S01]  /*28c20*/  ISETP.LT.AND P4, PT, R31, UR12, !P0 ;  /* 0x0000000c1f007c0c */ /* 0x000fe2000c781270 */
[----:B------:R-:W-:Y:S01]  /*28c30*/  ULDC UR10, c[0x0][0x22c] ;  /* 0x00008b00000a7ab9 */ /* 0x000fe20000000800 */
[----:B------:R-:W-:Y:S01]  /*28c40*/  PRMT R47, R32, 0x7773, RZ ;  /* 0x00007773202f7816 */ /* 0x000fe200000000ff */
[----:B------:R-:W-:Y:S01]  /*28c50*/  ULDC UR11, c[0x0][0x22c] ;  /* 0x00008b00000b7ab9 */ /* 0x000fe20000000800 */
[----:B------:R-:W-:Y:S01]  /*28c60*/  PRMT R45, R33, 0x7773, RZ ;  /* 0x00007773212d7816 */ /* 0x000fe200000000ff */
[----:B-1----:R-:W-:Y:S01]  /*28c70*/  IMAD R40, R30, UR7, RZ ;  /* 0x000000071e287c24 */ /* 0x002fe2000f8e02ff */
[-C--:B------:R-:W-:Y:S01]  /*28c80*/  IADD3 R30, P6, R37, R3.reuse, RZ ;  /* 0x00000003251e7210 */ /* 0x080fe20007fde0ff */
[----:B------:R-:W-:Y:S01]  /*28c90*/  IMAD R41, R31, UR8, RZ ;  /* 0x000000081f297c24 */ /* 0x000fe2000f8e02ff */
[----:B------:R-:W-:Y:S01]  /*28ca0*/  PRMT R43, R34, 0x7773, RZ ;  /* 0x00007773222b7816 */ /* 0x000fe200000000ff */
[----:B------:R-:W-:Y:S01]  /*28cb0*/  ULDC UR7, c[0x0][0x248] ;  /* 0x0000920000077ab9 */ /* 0x000fe20000000800 */
[-C--:B------:R-:W-:Y:S01]  /*28cc0*/  LEA.HI.X.SX32 R31, R37, R28.reuse, 0x1, P6 ;  /* 0x0000001c251f7211 */ /* 0x080fe200030f0eff */
[----:B------:R-:W-:Y:S01]  /*28cd0*/  ULDC UR8, c[0x0][0x248] ;  /* 0x0000920000087ab9 */ /* 0x000fe20000000800 */
[----:B------:R-:W-:Y:S01]  /*28ce0*/  IADD3 R38, P6, R40, R3, RZ ;  /* 0x0000000328267210 */ /* 0x000fe20007fde0ff */
[----:B------:R-:W-:Y:S01]  /*28cf0*/  ULDC UR12, c[0x0][0x22c] ;  /* 0x00008b00000c7ab9 */ /* 0x000fe20000000800 */
[----:B------:R-:W-:-:S02]  /*28d00*/  LEA.HI.X.SX32 R37, R39, R28, 0x1, P5 ;  /* 0x0000001c27257211 */ /* 0x000fc400028f0eff */
[-C--:B------:R-:W-:Y:S02]  /*28d10*/  IADD3 R32, P5, R41, R3.reuse, RZ ;  /* 0x0000000329207210 */ /* 0x080fe40007fbe0ff */
[--C-:B------:R-:W-:Y:S01]  /*28d20*/  LOP3.LUT R34, R0, 0x20, R29.reuse, 0xfe, !PT ;  /* 0x0000002000227812 */ /* 0x100fe200078efe1d */
[----:B------:R1:W-:Y:S01]  /*28d30*/  @P1 STG.E.U8 desc[UR28][R30.64], R47 ;  /* 0x0000002f1e001986 */ /* 0x0003e2000c10111c */
[-C--:B------:R-:W-:Y:S02]  /*28d40*/  LEA.HI.X.SX32 R39, R40, R28.reuse, 0x1, P6 ;  /* 0x0000001c28277211 */ /* 0x080fe400030f0eff */
[----:B------:R-:W-:Y:S02]  /*28d50*/  PRMT R35, R35, 0x7773, RZ ;  /* 0x0000777323237816 */ /* 0x000fe400000000ff */
[----:B------:R-:W-:Y:S02]  /*28d60*/  LEA.HI.X.SX32 R33, R41, R28, 0x1, P5 ;  /* 0x0000001c29217211 */ /* 0x000fe400028f0eff */
[C---:B------:R-:W-:Y:S01]  /*28d70*/  ISETP.LT.AND P1, PT, R34.reuse, UR9, !P0 ;  /* 0x0000000922007c0c */ /* 0x040fe2000c721270 */
[----:B------:R-:W-:Y:S01]  /*28d80*/  IMAD R34, R34, UR4, RZ ;  /* 0x0000000422227c24 */ /* 0x000fe2000f8e02ff */
[----:B------:R4:W-:Y:S01]  /*28d90*/  @P3 STG.E.U8 desc[UR28][R36.64], R45 ;  /* 0x0000002d24003986 */ /* 0x0009e2000c10111c */
[C-C-:B-1----:R-:W-:Y:S01]  /*28da0*/  LOP3.LUT R30, R0.reuse, 0x22, R29.reuse, 0xfe, !PT ;  /* 0x00000022001e7812 */ /* 0x142fe200078efe1d */
[----:B------:R-:W1:Y:S01]  /*28db0*/  LDC R47, c[0x0][0x248] ;  /* 0x00009200ff2f7b82 */ /* 0x000e620000000800 */
[--C-:B------:R-:W-:Y:S01]  /*28dc0*/  LOP3.LUT R31, R0, 0x24, R29.reuse, 0xfe, !PT ;  /* 0x00000024001f7812 */ /* 0x100fe200078efe1d */
[----:B------:R-:W-:Y:S01]  /*28dd0*/  @P2 STG.E.U8 desc[UR28][R38.64], R43 ;  /* 0x0000002b26002986 */ /* 0x000fe2000c10111c */
[----:B------:R-:W-:Y:S01]  /*28de0*/  ISETP.LT.AND P3, PT, R30, UR10, !P0 ;  /* 0x0000000a1e007c0c */ /* 0x000fe2000c761270 */
[----:B------:R-:W-:Y:S01]  /*28df0*/  ULDC UR4, c[0x0][0x248] ;  /* 0x0000920000047ab9 */ /* 0x000fe20000000800 */
[C---:B------:R-:W-:Y:S01]  /*28e00*/  ISETP.LT.AND P2, PT, R31.reuse, UR11, !P0 ;  /* 0x0000000b1f007c0c */ /* 0x040fe2000c741270 */
[----:B------:R2:W-:Y:S01]  /*28e10*/  @P4 STG.E.U8 desc[UR28][R32.64], R35 ;  /* 0x0000002320004986 */ /* 0x0005e2000c10111c */
[----:B------:R-:W-:Y:S01]  /*28e20*/  PRMT R41, R6, 0x7770, RZ ;  /* 0x0000777006297816 */ /* 0x000fe200000000ff */
[----:B----4-:R-:W-:Y:S01]  /*28e30*/  IMAD R37, R31, UR7, RZ ;  /* 0x000000071f257c24 */ /* 0x010fe2000f8e02ff */
[----:B------:R-:W-:Y:S01]  /*28e40*/  PRMT R45, R4, 0x7770, RZ ;  /* 0x00007770042d7816 */ /* 0x000fe200000000ff */
[----:B------:R-:W-:Y:S01]  /*28e50*/  ULDC UR9, c[0x0][0x22c] ;  /* 0x00008b0000097ab9 */ /* 0x000fe20000000800 */
[----:B------:R-:W-:Y:S01]  /*28e60*/  ULDC UR10, c[0x0][0x22c] ;  /* 0x00008b00000a7ab9 */ /* 0x000fe20000000800 */
[----:B------:R-:W-:Y:S01]  /*28e70*/  ULDC UR7, c[0x0][0x248] ;  /* 0x0000920000077ab9 */ /* 0x000fe20000000800 */
[----:B------:R-:W-:Y:S01]  /*28e80*/  ULDC UR11, c[0x0][0x22c] ;  /* 0x00008b00000b7ab9 */ /* 0x000fe20000000800 */
[----:B--2---:R-:W-:Y:S01]  /*28e90*/  IMAD R35, R30, UR5, RZ ;  /* 0x000000051e237c24 */ /* 0x004fe2000f8e02ff */
[----:B------:R-:W-:Y:S01]  /*28ea0*/  IADD3 R30, P6, R34, R3, RZ ;  /* 0x00000003221e7210 */ /* 0x000fe20007fde0ff */
[----:B------:R-:W-:Y:S01]  /*28eb0*/  ULDC UR5, c[0x0][0x248] ;  /* 0x0000920000057ab9 */ /* 0x000fe20000000800 */
[----:B------:R-:W-:-:S02]  /*28ec0*/  LOP3.LUT R33, R0, 0x26, R29, 0xfe, !PT ;  /* 0x0000002600217812 */ /* 0x000fc400078efe1d */
[-C--:B------:R-:W-:Y:S02]  /*28ed0*/  IADD3 R32, P5, R35, R3.reuse, RZ ;  /* 0x0000000323207210 */ /* 0x080fe40007fbe0ff */
[-C--:B------:R-:W-:Y:S02]  /*28ee0*/  LEA.HI.X.SX32 R31, R34, R28.reuse, 0x1, P6 ;  /* 0x0000001c221f7211 */ /* 0x080fe400030f0eff */
[----:B------:R-:W-:Y:S01]  /*28ef0*/  IADD3 R34, P6, R37, R3, RZ ;  /* 0x0000000325227210 */ /* 0x000fe20007fde0ff */
[C---:B------:R-:W-:Y:S01]  /*28f00*/  IMAD R38, R33.reuse, UR8, RZ ;  /* 0x0000000821267c24 */ /* 0x040fe2000f8e02ff */
[----:B------:R-:W-:Y:S01]  /*28f10*/  ISETP.LT.AND P4, PT, R33, UR12, !P0 ;  /* 0x0000000c21007c0c */ /* 0x000fe2000c781270 */
[----:B------:R2:W-:Y:S01]  /*28f20*/  @P1 STG.E.U8 desc[UR28][R30.64], R45 ;  /* 0x0000002d1e001986 */ /* 0x0005e2000c10111c */
[-C--:B------:R-:W-:Y:S01]  /*28f30*/  LEA.HI.X.SX32 R33, R35, R28.reuse, 0x1, P5 ;  /* 0x0000001c23217211 */ /* 0x080fe200028f0eff */
[----:B------:R-:W-:Y:S01]  /*28f40*/  ULDC UR8, c[0x0][0x248] ;  /* 0x0000920000087ab9 */ /* 0x000fe20000000800 */
[----:B------:R-:W-:Y:S01]  /*28f50*/  PRMT R43, R5, 0x7770, RZ ;  /* 0x00007770052b7816 */ /* 0x000fe200000000ff */
[----:B------:R-:W-:Y:S01]  /*28f60*/  ULDC UR12, c[0x0][0x22c] ;  /* 0x00008b00000c7ab9 */ /* 0x000fe20000000800 */
[----:B------:R-:W-:-:S02]  /*28f70*/  LEA.HI.X.SX32 R35, R37, R28, 0x1, P6 ;  /* 0x0000001c25237211 */ /* 0x000fc400030f0eff */
[----:B------:R-:W-:Y:S01]  /*28f80*/  IADD3 R36, P1, R38, R3, RZ ;  /* 0x0000000326247210 */ /* 0x000fe20007f3e0ff */
[----:B------:R-:W-:Y:S01]  /*28f90*/  @P3 STG.E.U8 desc[UR28][R32.64], R43 ;  /* 0x0000002b20003986 */ /* 0x000fe2000c10111c */
[----:B--2---:R-:W-:-:S03]  /*28fa0*/  LOP3.LUT R31, R0, 0x28, R29, 0xfe, !PT ;  /* 0x00000028001f7812 */ /* 0x004fc600078efe1d */
[----:B------:R2:W-:Y:S01]  /*28fb0*/  @P2 STG.E.U8 desc[UR28][R34.64], R41 ;  /* 0x0000002922002986 */ /* 0x0005e2000c10111c */
[--C-:B------:R-:W-:Y:S02]  /*28fc0*/  LOP3.LUT R30, R0, 0x2a, R29.reuse, 0xfe, !PT ;  /* 0x0000002a001e7812 */ /* 0x100fe400078efe1d */
[----:B------:R-:W-:Y:S01]  /*28fd0*/  ISETP.LT.AND P2, PT, R31, UR9, !P0 ;  /* 0x000000091f007c0c */ /* 0x000fe2000c741270 */
[----:B------:R-:W-:Y:S01]  /*28fe0*/  ULDC UR9, c[0x0][0x22c] ;  /* 0x00008b0000097ab9 */ /* 0x000fe20000000800 */
[----:B------:R-:W-:Y:S02]  /*28ff0*/  LEA.HI.X.SX32 R37, R38, R28, 0x1, P1 ;  /* 0x0000001c26257211 */ /* 0x000fe400008f0eff */
[----:B------:R-:W-:Y:S01]  /*29000*/  PRMT R39, R7, 0x7770, RZ ;  /* 0x0000777007277816 */ /* 0x000fe200000000ff */
[----:B--2---:R-:W-:Y:S01]  /*29010*/  IMAD R34, R31, UR4, RZ ;  /* 0x000000041f227c24 */ /* 0x004fe2000f8e02ff */
[----:B------:R-:W-:Y:S01]  /*29020*/  LOP3.LUT R31, R0, 0x2c, R29, 0xfe, !PT ;  /* 0x0000002c001f7812 */ /* 0x000fe200078efe1d */
[C---:B------:R-:W-:Y:S01]  /*29030*/  IMAD R35, R30.reuse, UR5, RZ ;  /* 0x000000051e237c24 */ /* 0x040fe2000f8e02ff */
[----:B------:R-:W-:-:S02]  /*29040*/  ISETP.LT.AND P3, PT, R30, UR10, !P0 ;  /* 0x0000000a1e007c0c */ /* 0x000fc4000c761270 */
[----:B------:R-:W-:Y:S01]  /*29050*/  LOP3.LUT R33, R0, UR33, RZ, 0xfc, !PT ;  /* 0x0000002100217c12 */ /* 0x000fe2000f8efcff */
[----:B------:R2:W-:Y:S01]  /*29060*/  @P4 STG.E.U8 desc[UR28][R36.64], R39 ;  /* 0x0000002724004986 */ /* 0x0005e2000c10111c */
[-C--:B------:R-:W-:Y:S01]  /*29070*/  IADD3 R30, P6, R34, R3.reuse, RZ ;  /* 0x00000003221e7210 */ /* 0x080fe20007fde0ff */
[----:B------:R-:W-:Y:S01]  /*29080*/  ULDC UR4, c[0x0][0x248] ;  /* 0x0000920000047ab9 */ /* 0x000fe20000000800 */
[----:B------:R-:W-:Y:S01]  /*29090*/  ISETP.LT.AND P4, PT, R31, UR11, !P0 ;  /* 0x0000000b1f007c0c */ /* 0x000fe2000c781270 */
[----:B------:R-:W-:Y:S01]  /*290a0*/  IMAD R38, R33, UR8, RZ ;  /* 0x0000000821267c24 */ /* 0x000fe2000f8e02ff */
[-C--:B------:R-:W-:Y:S01]  /*290b0*/  IADD3 R32, P5, R35, R3.reuse, RZ ;  /* 0x0000000323207210 */ /* 0x080fe20007fbe0ff */
[----:B------:R-:W-:Y:S01]  /*290c0*/  ULDC UR5, c[0x0][0x248] ;  /* 0x0000920000057ab9 */ /* 0x000fe20000000800 */
[----:B------:R-:W-:Y:S01]  /*290d0*/  PRMT R45, R4, 0x7771, RZ ;  /* 0x00007771042d7816 */ /* 0x000fe200000000ff */
[----:B------:R-:W-:Y:S01]  /*290e0*/  ULDC UR10, c[0x0][0x22c] ;  /* 0x00008b00000a7ab9 */ /* 0x000fe20000000800 */
[----:B------:R-:W-:Y:S01]  /*290f0*/  ISETP.LT.AND P1, PT, R33, UR12, !P0 ;  /* 0x0000000c21007c0c */ /* 0x000fe2000c721270 */
[----:B------:R-:W-:Y:S01]  /*29100*/  ULDC UR11, c[0x0][0x22c] ;  /* 0x00008b00000b7ab9 */ /* 0x000fe20000000800 */
[----:B--2---:R-:W-:Y:S01]  /*29110*/  IMAD R37, R31, UR7, RZ ;  /* 0x000000071f257c24 */ /* 0x004fe2000f8e02ff */
[-C--:B------:R-:W-:Y:S01]  /*29120*/  LEA.HI.X.SX32 R31, R34, R28.reuse, 0x1, P6 ;  /* 0x0000001c221f7211 */ /* 0x080fe200030f0eff */
[----:B------:R-:W-:Y:S01]  /*29130*/  ULDC UR7, c[0x0][0x248] ;  /* 0x0000920000077ab9 */ /* 0x000fe20000000800 */
[-C--:B------:R-:W-:Y:S01]  /*29140*/  LEA.HI.X.SX32 R33, R35, R28.reuse, 0x1, P5 ;  /* 0x0000001c23217211 */ /* 0x080fe200028f0eff */
[----:B------:R-:W-:Y:S01]  /*29150*/  ULDC UR8, c[0x0][0x248] ;  /* 0x0000920000087ab9 */ /* 0x000fe20000000800 */
[----:B------:R-:W-:Y:S01]  /*29160*/  PRMT R43, R5, 0x7771, RZ ;  /* 0x00007771052b7816 */ /* 0x000fe200000000ff */
[----:B------:R2:W-:Y:S01]  /*29170*/  @P2 STG.E.U8 desc[UR28][R30.64], R45 ;  /* 0x0000002d1e002986 */ /* 0x0005e2000c10111c */
        /* <DEDUP_REMOVED lines=8> */
[C-C-:B--2---:R-:W-:Y:S02]  /*29200*/  LOP3.LUT R30, R0.reuse, 0x32, R29.reuse, 0xfe, !PT ;  /* 0x00000032001e7812 */ /* 0x144fe400078efe1d */
[C-C-:B----4-:R-:W-:Y:S01]  /*29210*/  LOP3.LUT R32, R0.reuse, 0x30, R29.reuse, 0xfe, !PT ;  /* 0x0000003000207812 */ /* 0x150fe200078efe1d */
[----:B------:R2:W-:Y:S01]  /*29220*/  @P4 STG.E.U8 desc[UR28][R34.64], R41 ;  /* 0x0000002922004986 */ /* 0x0005e2000c10111c */
[----:B------:R-:W-:-:S03]  /*29230*/  LOP3.LUT R31, R0, 0x34, R29, 0xfe, !PT ;  /* 0x00000034001f7812 */ /* 0x000fc600078efe1d */
[----:B------:R4:W-:Y:S01]  /*29240*/  @P1 STG.E.U8 desc[UR28][R36.64], R39 ;  /* 0x0000002724001986 */ /* 0x0009e2000c10111c */
[----:B------:R-:W-:Y:S01]  /*29250*/  ISETP.LT.AND P1, PT, R32, UR9, !P0 ;  /* 0x0000000920007c0c */ /* 0x000fe2000c721270 */
[----:B------:R-:W-:Y:S01]  /*29260*/  ULDC UR9, c[0x0][0x22c] ;  /* 0x00008b0000097ab9 */ /* 0x000fe20000000800 */
[----:B------:R-:W-:Y:S01]  /*29270*/  ISETP.LT.AND P3, PT, R30, UR10, !P0 ;  /* 0x0000000a1e007c0c */ /* 0x000fe2000c761270 */
[----:B------:R-:W-:Y:S01]  /*29280*/  ULDC UR10, c[0x0][0x22c] ;  /* 0x00008b00000a7ab9 */ /* 0x000fe20000000800 */
[----:B--2---:R-:W-:Y:S02]  /*29290*/  IMAD R34, R32, UR4, RZ ;  /* 0x0000000420227c24 */ /* 0x004fe4000f8e02ff */
[----:B------:R-:W-:Y:S01]  /*292a0*/  IMAD R35, R30, UR5, RZ ;  /* 0x000000051e237c24 */ /* 0x000fe2000f8e02ff */
[----:B------:R-:W-:Y:S01]  /*292b0*/  LOP3.LUT R33, R0, 0x36, R29, 0xfe, !PT ;  /* 0x0000003600217812 */ /* 0x000fe200078efe1d */
[----:B----4-:R-:W-:Y:S01]  /*292c0*/  IMAD R37, R31, UR7, RZ ;  /* 0x000000071f257c24 */ /* 0x010fe2000f8e02ff */
        /* <DEDUP_REMOVED lines=24> */
[----:B--2---:R-:W-:-:S02]  /*29450*/  LOP3.LUT R30, R0, 0x3c, R29, 0xfe, !PT ;  /* 0x0000003c001e7812 */ /* 0x004fc400078efe1d */
[C-C-:B----4-:R-:W-:Y:S02]  /*29460*/  LOP3.LUT R33, R0.reuse, 0x38, R29.reuse, 0xfe, !PT ;  /* 0x0000003800217812 */ /* 0x150fe400078efe1d */
[C---:B------:R-:W-:Y:S02]  /*29470*/  LOP3.LUT R32, R0.reuse, 0x3a, R29, 0xfe, !PT ;  /* 0x0000003a00207812 */ /* 0x040fe400078efe1d */
[C---:B------:R-:W-:Y:S01]  /*29480*/  ISETP.LT.AND P1, PT, R33.reuse, UR9, !P0 ;  /* 0x0000000921007c0c */ /* 0x040fe2000c721270 */
[----:B------:R-:W-:Y:S01]  /*29490*/  IMAD R33, R33, UR4, RZ ;  /* 0x0000000421217c24 */ /* 0x000fe2000f8e02ff */
[----:B------:R-:W-:Y:S01]  /*294a0*/  LOP3.LUT R31, R0, UR32, RZ, 0xfc, !PT ;  /* 0x00000020001f7c12 */ /* 0x000fe2000f8efcff */
[----:B---3--:R-:W-:Y:S01]  /*294b0*/  IMAD R35, R32, UR5, RZ ;  /* 0x0000000520237c24 */ /* 0x008fe2000f8e02ff */
        /* <DEDUP_REMOVED lines=12> */
[----:B--2---:R-:W-:Y:S01]  /*29580*/  IMAD R36, R30, UR7, RZ ;  /* 0x000000071e247c24 */ /* 0x004fe2000f8e02ff */
        /* <DEDUP_REMOVED lines=9> */
[----:B------:R-:W-:Y:S02]  /*29620*/  IADD3 R4, P5, R37, R3, RZ ;  /* 0x0000000325047210 */ /* 0x000fe40007fbe0ff */
[-C--:B------:R-:W-:Y:S02]  /*29630*/  LEA.HI.X.SX32 R35, R36, R28.reuse, 0x1, P6 ;  /* 0x0000001c24237211 */ /* 0x080fe400030f0eff */
[----:B------:R-:W-:Y:S02]  /*29640*/  PRMT R39, R7, 0x7773, RZ ;  /* 0x0000777307277816 */ /* 0x000fe400000000ff */
[----:B------:R-:W-:Y:S01]  /*29650*/  LEA.HI.X.SX32 R5, R37, R28, 0x1, P5 ;  /* 0x0000001c25057211 */ /* 0x000fe200028f0eff */
[----:B------:R2:W-:Y:S01]  /*29660*/  @P1 STG.E.U8 desc[UR28][R30.64], R45 ;  /* 0x0000002d1e001986 */ /* 0x0005e2000c10111c */
[----:B------:R-:W-:-:S03]  /*29670*/  LOP3.LUT R7, R0, 0x40, R29, 0xfe, !PT ;  /* 0x0000004000077812 */ /* 0x000fc600078efe1d */
[----:B------:R3:W-:Y:S01]  /*29680*/  @P3 STG.E.U8 desc[UR28][R32.64], R43 ;  /* 0x0000002b20003986 */ /* 0x0007e2000c10111c */
[----:B------:R-:W-:-:S03]  /*29690*/  LOP3.LUT R6, R0, 0x44, R29, 0xfe, !PT ;  /* 0x0000004400067812 */ /* 0x000fc600078efe1d */
[----:B------:R4:W-:Y:S01]  /*296a0*/  @P2 STG.E.U8 desc[UR28][R34.64], R41 ;  /* 0x0000002922002986 */ /* 0x0009e2000c10111c */
[C---:B------:R-:W-:Y:S01]  /*296b0*/  ISETP.LT.AND P1, PT, R7.reuse, UR9, !P0 ;  /* 0x0000000907007c0c */ /* 0x040fe2000c721270 */
[----:B------:R-:W-:Y:S02]  /*296c0*/  ULDC UR9, c[0x0][0x22c] ;  /* 0x00008b0000097ab9 */ /* 0x000fe40000000800 */
[----:B------:R0:W-:Y:S01]  /*296d0*/  @P4 STG.E.U8 desc[UR28][R4.64], R39 ;  /* 0x0000002704004986 */ /* 0x0001e2000c10111c */
[--C-:B--2---:R-:W-:Y:S02]  /*296e0*/  LOP3.LUT R30, R0, 0x42, R29.reuse, 0xfe, !PT ;  /* 0x00000042001e7812 */ /* 0x104fe400078efe1d */
[C---:B------:R-:W-:Y:S01]  /*296f0*/  ISETP.LT.AND P2, PT, R6.reuse, UR11, !P0 ;  /* 0x0000000b06007c0c */ /* 0x040fe2000c741270 */
[----:B---3--:R-:W-:Y:S01]  /*29700*/  IMAD R33, R6, UR7, RZ ;  /* 0x0000000706217c24 */ /* 0x008fe2000f8e02ff */
[C---:B------:R-:W-:Y:S01]  /*29710*/  ISETP.LT.AND P3, PT, R30.reuse, UR10, !P0 ;  /* 0x0000000a1e007c0c */ /* 0x040fe2000c761270 */
[----:B------:R-:W-:Y:S01]  /*29720*/  IMAD R31, R30, UR5, RZ ;  /* 0x000000051e1f7c24 */ /* 0x000fe2000f8e02ff */
[----:B------:R-:W-:Y:S01]  /*29730*/  PRMT R37, R10, 0x7770, RZ ;  /* 0x000077700a257816 */ /* 0x000fe200000000ff */
[----:B------:R-:W-:Y:S01]  /*29740*/  ULDC UR5, c[0x0][0x248] ;  /* 0x0000920000057ab9 */ /* 0x000fe20000000800 */
[----:B----4-:R-:W-:Y:S01]  /*29750*/  PRMT R41, R8, 0x7770, RZ ;  /* 0x0000777008297816 */ /* 0x010fe200000000ff */
[----:B------:R-:W-:Y:S01]  /*29760*/  ULDC UR10, c[0x0][0x22c] ;  /* 0x00008b00000a7ab9 */ /* 0x000fe20000000800 */
[----:B0-----:R-:W-:Y:S01]  /*29770*/  IMAD R5, R7, UR4, RZ ;  /* 0x0000000407057c24 */ /* 0x001fe2000f8e02ff */
[----:B------:R-:W-:Y:S01]  /*29780*/  LOP3.LUT R7, R0, 0x46, R29, 0xfe, !PT ;  /* 0x0000004600077812 */ /* 0x000fe200078efe1d */
[----:B------:R-:W-:Y:S01]  /*29790*/  ULDC UR4, c[0x0][0x248] ;  /* 0x0000920000047ab9 */ /* 0x000fe20000000800 */
[----:B------:R-:W-:Y:S01]  /*297a0*/  PRMT R39, R9, 0x7770, RZ ;  /* 0x0000777009277816 */ /* 0x000fe200000000ff */
[----:B------:R-:W-:Y:S01]  /*297b0*/  ULDC UR7, c[0x0][0x248] ;  /* 0x0000920000077ab9 */ /* 0x000fe20000000800 */
[-C--:B------:R-:W-:Y:S01]  /*297c0*/  IADD3 R4, P6, R5, R3.reuse, RZ ;  /* 0x0000000305047210 */ /* 0x080fe20007fde0ff */
[----:B------:R-:W-:Y:S01]  /*297d0*/  ULDC UR11, c[0x0][0x22c] ;  /* 0x00008b00000b7ab9 */ /* 0x000fe20000000800 */
[----:B------:R-:W-:-:S02]  /*297e0*/  IADD3 R6, P5, R31, R3, RZ ;  /* 0x000000031f067210 */ /* 0x000fc40007fbe0ff */
[-C--:B------:R-:W-:Y:S02]  /*297f0*/  LEA.HI.X.SX32 R5, R5, R28.reuse, 0x1, P6 ;  /* 0x0000001c05057211 */ /* 0x080fe400030f0eff */
[-C--:B------:R-:W-:Y:S01]  /*29800*/  IADD3 R30, P6, R33, R3.reuse, RZ ;  /* 0x00000003211e7210 */ /* 0x080fe20007fde0ff */
[C---:B------:R-:W-:Y:S01]  /*29810*/  IMAD R34, R7.reuse, UR8, RZ ;  /* 0x0000000807227c24 */ /* 0x040fe2000f8e02ff */
[----:B------:R-:W-:Y:S01]  /*29820*/  ISETP.LT.AND P4, PT, R7, UR12, !P0 ;  /* 0x0000000c07007c0c */ /* 0x000fe2000c781270 */
[----:B------:R0:W-:Y:S01]  /*29830*/  @P1 STG.E.U8 desc[UR28][R4.64], R41 ;  /* 0x0000002904001986 */ /* 0x0001e2000c10111c */
[-C--:B------:R-:W-:Y:S01]  /*29840*/  LEA.HI.X.SX32 R7, R31, R28.reuse, 0x1, P5 ;  /* 0x0000001c1f077211 */ /* 0x080fe200028f0eff */
[----:B------:R-:W-:Y:S01]  /*29850*/  ULDC UR8, c[0x0][0x248] ;  /* 0x0000920000087ab9 */ /* 0x000fe20000000800 */
[----:B------:R-:W-:Y:S01]  /*29860*/  LEA.HI.X.SX32 R31, R33, R28, 0x1, P6 ;  /* 0x0000001c211f7211 */ /* 0x000fe200030f0eff */
[----:B------:R-:W-:Y:S01]  /*29870*/  ULDC UR12, c[0x0][0x22c] ;  /* 0x00008b00000c7ab9 */ /* 0x000fe20000000800 */
[----:B------:R-:W-:Y:S01]  /*29880*/  IADD3 R32, P1, R34, R3, RZ ;  /* 0x0000000322207210 */ /* 0x000fe20007f3e0ff */
[----:B------:R-:W-:Y:S01]  /*29890*/  @P3 STG.E.U8 desc[UR28][R6.64], R39 ;  /* 0x0000002706003986 */ /* 0x000fe2000c10111c */
[----:B0-----:R-:W-:-:S03]  /*298a0*/  LOP3.LUT R5, R0, 0x48, R29, 0xfe, !PT ;  /* 0x0000004800057812 */ /* 0x001fc600078efe1d */
[----:B------:R0:W-:Y:S01]  /*298b0*/  @P2 STG.E.U8 desc[UR28][R30.64], R37 ;  /* 0x000000251e002986 */ /* 0x0001e2000c10111c */
[--C-:B------:R-:W-:Y:S02]  /*298c0*/  LOP3.LUT R4, R0, 0x4a, R29.reuse, 0xfe, !PT ;  /* 0x0000004a00047812 */ /* 0x100fe400078efe1d */
[----:B------:R-:W-:Y:S01]  /*298d0*/  ISETP.LT.AND P2, PT, R5, UR9, !P0 ;  /* 0x0000000905007c0c */ /* 0x000fe2000c741270 */
[----:B------:R-:W-:Y:S01]  /*298e0*/  ULDC UR9, c[0x0][0x22c] ;  /* 0x00008b0000097ab9 */ /* 0x000fe20000000800 */
[----:B------:R-:W-:Y:S02]  /*298f0*/  LEA.HI.X.SX32 R33, R34, R28, 0x1, P1 ;  /* 0x0000001c22217211 */ /* 0x000fe400008f0eff */
[----:B------:R-:W-:Y:S01]  /*29900*/  PRMT R35, R11, 0x7770, RZ ;  /* 0x000077700b237816 */ /* 0x000fe200000000ff */
[----:B0-----:R-:W-:Y:S01]  /*29910*/  IMAD R30, R5, UR4, RZ ;  /* 0x00000004051e7c24 */ /* 0x001fe2000f8e02ff */
        /* <DEDUP_REMOVED lines=15> */
[----:B0-----:R-:W-:Y:S01]  /*29a10*/  IMAD R33, R5, UR7, RZ ;  /* 0x0000000705217c24 */ /* 0x001fe2000f8e02ff */
        /* <DEDUP_REMOVED lines=15> */
[C-C-:B--2---:R-:W-:Y:S01]  /*29b10*/  LOP3.LUT R6, R0.reuse, 0x50, R29.reuse, 0xfe, !PT ;  /* 0x0000005000067812 */ /* 0x144fe200078efe1d */
        /* <DEDUP_REMOVED lines=10> */
[----:B--2---:R-:W-:Y:S01]  /*29bc0*/  IMAD R33, R5, UR7, RZ ;  /* 0x0000000705217c24 */ /* 0x004fe2000f8e02ff */
        /* <DEDUP_REMOVED lines=24> */
[----:B0-----:R-:W-:-:S02]  /*29d50*/  LOP3.LUT R4, R0, 0x5c, R29, 0xfe, !PT ;  /* 0x0000005c00047812 */ /* 0x001fc400078efe1d */
[C-C-:B--2---:R-:W-:Y:S02]  /*29d60*/  LOP3.LUT R7, R0.reuse, 0x58, R29.reuse, 0xfe, !PT ;  /* 0x0000005800077812 */ /* 0x144fe400078efe1d */
[C---:B------:R-:W-:Y:S02]  /*29d70*/  LOP3.LUT R6, R0.reuse, 0x5a, R29, 0xfe, !PT ;  /* 0x0000005a00067812 */ /* 0x040fe400078efe1d */
[C---:B------:R-:W-:Y:S01]  /*29d80*/  ISETP.LT.AND P1, PT, R7.reuse, UR9, !P0 ;  /* 0x0000000907007c0c */ /* 0x040fe2000c721270 */
[----:B------:R-:W-:Y:S01]  /*29d90*/  IMAD R7, R7, UR4, RZ ;  /* 0x0000000407077c24 */ /* 0x000fe2000f8e02ff */
[----:B------:R-:W-:Y:S01]  /*29da0*/  LOP3.LUT R5, R0, UR30, RZ, 0xfc, !PT ;  /* 0x0000001e00057c12 */ /* 0x000fe2000f8efcff */
[C---:B---3--:R-:W-:Y:S01]  /*29db0*/  IMAD R31, R6.reuse, UR5, RZ ;  /* 0x00000005061f7c24 */ /* 0x048fe2000f8e02ff */
[----:B------:R-:W-:Y:S01]  /*29dc0*/  ISETP.LT.AND P3, PT, R6, UR10, !P0 ;  /* 0x0000000a06007c0c */ /* 0x000fe2000c761270 */
[----:B------:R0:W-:Y:S01]  /*29dd0*/  @P4 STG.E.U8 desc[UR28][R32.64], R35 ;  /* 0x0000002320004986 */ /* 0x0001e2000c10111c */
        /* <DEDUP_REMOVED lines=9> */
[----:B------:R-:W-:Y:S01]  /*29e70*/  ULDC UR11, c[0x0][0x22c] ;  /* 0x00008b00000b7ab9 */ /* 0x000fe20000000800 */
[----:B------:R-:W-:Y:S01]  /*29e80*/  PRMT R11, R11, 0x7773, RZ ;  /* 0x000077730b0b7816 */ /* 0x000fe200000000ff */
[----:B0-----:R-:W-:Y:S01]  /*29e90*/  IMAD R32, R4, UR7, RZ ;  /* 0x0000000704207c24 */ /* 0x001fe2000f8e02ff */
        /* <DEDUP_REMOVED lines=9> */
[C---:B------:R-:W-:Y:S01]  /*29f30*/  IADD3 R8, P5, R33.reuse, R3, RZ ;  /* 0x0000000321087210 */ /* 0x040fe20007fbe0ff */
[----:B------:R-:W-:Y:S01]  /*29f40*/  @P1 STG.E.U8 desc[UR28][R4.64], R39 ;  /* 0x0000002704001986 */ /* 0x000fe2000c10111c */
[-C--:B------:R-:W-:Y:S02]  /*29f50*/  LEA.HI.X.SX32 R31, R32, R28.reuse, 0x1, P6 ;  /* 0x0000001c201f7211 */ /* 0x080fe400030f0eff */
[----:B------:R-:W-:Y:S01]  /*29f60*/  LEA.HI.X.SX32 R9, R33, R28, 0x1, P5 ;  /* 0x0000001c21097211 */ /* 0x000fe200028f0eff */
[----:B------:R0:W-:Y:S04]  /*29f70*/  @P3 STG.E.U8 desc[UR28][R6.64], R37 ;  /* 0x0000002506003986 */ /* 0x0001e8000c10111c */
[----:B------:R-:W-:Y:S04]  /*29f80*/  @P2 STG.E.U8 desc[UR28][R30.64], R35 ;  /* 0x000000231e002986 */ /* 0x000fe8000c10111c */
[----:B------:R2:W-:Y:S01]  /*29f90*/  @P4 STG.E.U8 desc[UR28][R8.64], R11 ;  /* 0x0000000b08004986 */ /* 0x0005e2000c10111c */
[----:B0-----:R-:W-:-:S02]  /*29fa0*/  LOP3.LUT R6, R0, 0x60, R29, 0xfe, !PT ;  /* 0x0000006000067812 */ /* 0x001fc400078efe1d */
[C-C-:B------:R-:W-:Y:S02]  /*29fb0*/  LOP3.LUT R4, R0.reuse, 0x62, R29.reuse, 0xfe, !PT ;  /* 0x0000006200047812 */ /* 0x140fe400078efe1d */
[--C-:B------:R-:W-:Y:S02]  /*29fc0*/  LOP3.LUT R5, R0, 0x64, R29.reuse, 0xfe, !PT ;  /* 0x0000006400057812 */ /* 0x100fe400078efe1d */
[C---:B------:R-:W-:Y:S01]  /*29fd0*/  ISETP.LT.AND P1, PT, R6.reuse, UR9, !P0 ;  /* 0x0000000906007c0c */ /* 0x040fe2000c721270 */
[----:B------:R-:W-:Y:S01]  /*29fe0*/  ULDC UR9, c[0x0][0x22c] ;  /* 0x00008b0000097ab9 */ /* 0x000fe20000000800 */
[----:B--2---:R-:W-:Y:S01]  /*29ff0*/  IMAD R8, R6, UR4, RZ ;  /* 0x0000000406087c24 */ /* 0x004fe2000f8e02ff */
[C---:B------:R-:W-:Y:S01]  /*2a000*/  ISETP.LT.AND P3, PT, R4.reuse, UR10, !P0 ;  /* 0x0000000a04007c0c */ /* 0x040fe2000c761270 */
[----:B------:R-:W-:Y:S01]  /*2a010*/  IMAD R9, R4, UR5, RZ ;  /* 0x0000000504097c24 */ /* 0x000fe2000f8e02ff */
[----:B------:R-:W-:Y:S01]  /*2a020*/  LOP3.LUT R7, R0, 0x66, R29, 0xfe, !PT ;  /* 0x0000006600077812 */ /* 0x000fe200078efe1d */
[C---:B------:R-:W-:Y:S01]  /*2a030*/  IMAD R11, R5.reuse, UR7, RZ ;  /* 0x00000007050b7c24 */ /* 0x040fe2000f8e02ff */
[-C--:B------:R-:W-:Y:S01]  /*2a040*/  IADD3 R4, P6, R8, R3.reuse, RZ ;  /* 0x0000000308047210 */ /* 0x080fe20007fde0ff */
[----:B------:R-:W-:Y:S01]  /*2a050*/  ULDC UR4, c[0x0][0x248] ;  /* 0x0000920000047ab9 */ /* 0x000fe20000000800 */
[----:B------:R-:W-:Y:S01]  /*2a060*/  ISETP.LT.AND P2, PT, R5, UR11, !P0 ;  /* 0x0000000b05007c0c */ /* 0x000fe2000c741270 */
[----:B------:R-:W-:Y:S01]  /*2a070*/  ULDC UR5, c[0x0][0x248] ;  /* 0x0000920000057ab9 */ /* 0x000fe20000000800 */
[----:B------:R-:W-:-:S02]  /*2a080*/  IADD3 R6, P5, R9, R3, RZ ;  /* 0x0000000309067210 */ /* 0x000fc40007fbe0ff */
[----:B------:R-:W-:Y:S01]  /*2a090*/  PRMT R37, R16, 0x7770, RZ ;  /* 0x0000777010257816 */ /* 0x000fe200000000ff */
[----:B------:R-:W-:Y:S01]  /*2a0a0*/  IMAD R30, R7, UR8, RZ ;  /* 0x00000008071e7c24 */ /* 0x000fe2000f8e02ff */
[-C--:B------:R-:W-:Y:S01]  /*2a0b0*/  LEA.HI.X.SX32 R5, R8, R28.reuse, 0x1, P6 ;  /* 0x0000001c08057211 */ /* 0x080fe200030f0eff */
[----:B------:R-:W-:Y:S01]  /*2a0c0*/  ULDC UR10, c[0x0][0x22c] ;  /* 0x00008b00000a7ab9 */ /* 0x000fe20000000800 */
[----:B------:R-:W-:Y:S01]  /*2a0d0*/  IADD3 R8, P6, R11, R3, RZ ;  /* 0x000000030b087210 */ /* 0x000fe20007fde0ff */
[----:B------:R-:W-:Y:S01]  /*2a0e0*/  ULDC UR7, c[0x0][0x248] ;  /* 0x0000920000077ab9 */ /* 0x000fe20000000800 */
[----:B------:R-:W-:Y:S01]  /*2a0f0*/  ISETP.LT.AND P4, PT, R7, UR12, !P0 ;  /* 0x0000000c07007c0c */ /* 0x000fe2000c781270 */
[----:B------:R0:W-:Y:S01]  /*2a100*/  @P1 STG.E.U8 desc[UR28][R4.64], R37 ;  /* 0x0000002504001986 */ /* 0x0001e2000c10111c */
[-C--:B------:R-:W-:Y:S01]  /*2a110*/  LEA.HI.X.SX32 R7, R9, R28.reuse, 0x1, P5 ;  /* 0x0000001c09077211 */ /* 0x080fe200028f0eff */
[----:B------:R-:W-:Y:S01]  /*2a120*/  ULDC UR11, c[0x0][0x22c] ;  /* 0x00008b00000b7ab9 */ /* 0x000fe20000000800 */
[----:B------:R-:W-:Y:S01]  /*2a130*/  PRMT R35, R17, 0x7770, RZ ;  /* 0x0000777011237816 */ /* 0x000fe200000000ff */
[----:B------:R-:W-:Y:S01]  /*2a140*/  ULDC UR8, c[0x0][0x248] ;  /* 0x0000920000087ab9 */ /* 0x000fe20000000800 */
[----:B------:R-:W-:Y:S01]  /*2a150*/  LEA.HI.X.SX32 R9, R11, R28, 0x1, P6 ;  /* 0x0000001c0b097211 */ /* 0x000fe200030f0eff */
[----:B------:R-:W-:Y:S01]  /*2a160*/  ULDC UR12, c[0x0][0x22c] ;  /* 0x00008b00000c7ab9 */ /* 0x000fe20000000800 */
[----:B------:R-:W-:-:S02]  /*2a170*/  PRMT R33, R18, 0x7770, RZ ;  /* 0x0000777012217816 */ /* 0x000fc400000000ff */
[-C--:B------:R-:W-:Y:S02]  /*2a180*/  IADD3 R10, P1, R30, R3.reuse, RZ ;  /* 0x000000031e0a7210 */ /* 0x080fe40007f3e0ff */
[--C-:B0-----:R-:W-:Y:S01]  /*2a190*/  LOP3.LUT R5, R0, 0x68, R29.reuse, 0xfe, !PT ;  /* 0x0000006800057812 */ /* 0x101fe200078efe1d */
[----:B------:R-:W-:Y:S01]  /*2a1a0*/  @P3 STG.E.U8 desc[UR28][R6.64], R35 ;  /* 0x0000002306003986 */ /* 0x000fe2000c10111c */
[-C--:B------:R-:W-:Y:S02]  /*2a1b0*/  LEA.HI.X.SX32 R11, R30, R28.reuse, 0x1, P1 ;  /* 0x0000001c1e0b7211 */ /* 0x080fe400008f0eff */
[----:B------:R-:W-:Y:S01]  /*2a1c0*/  PRMT R31, R19, 0x7770, RZ ;  /* 0x00007770131f7816 */ /* 0x000fe200000000ff */
[----:B------:R0:W-:Y:S01]  /*2a1d0*/  @P2 STG.E.U8 desc[UR28][R8.64], R33 ;  /* 0x0000002108002986 */ /* 0x0001e2000c10111c */
[--C-:B------:R-:W-:Y:S02]  /*2a1e0*/  LOP3.LUT R4, R0, 0x6a, R29.reuse, 0xfe, !PT ;  /* 0x0000006a00047812 */ /* 0x100fe400078efe1d */
[C---:B------:R-:W-:Y:S01]  /*2a1f0*/  ISETP.LT.AND P2, PT, R5.reuse, UR9, !P0 ;  /* 0x0000000905007c0c */ /* 0x040fe2000c741270 */
[----:B------:R2:W-:Y:S01]  /*2a200*/  @P4 STG.E.U8 desc[UR28][R10.64], R31 ;  /* 0x0000001f0a004986 */ /* 0x0005e2000c10111c */
[----:B------:R-:W-:Y:S01]  /*2a210*/  ISETP.LT.AND P3, PT, R4, UR10, !P0 ;  /* 0x0000000a04007c0c */ /* 0x000fe2000c761270 */
[----:B------:R-:W-:Y:S01]  /*2a220*/  ULDC UR9, c[0x0][0x22c] ;  /* 0x00008b0000097ab9 */ /* 0x000fe20000000800 */
[----:B------:R-:W-:Y:S01]  /*2a230*/  PRMT R37, R16, 0x7771, RZ ;  /* 0x0000777110257816 */ /* 0x000fe200000000ff */
[----:B------:R-:W-:Y:S01]  /*2a240*/  ULDC UR10, c[0x0][0x22c] ;  /* 0x00008b00000a7ab9 */ /* 0x000fe20000000800 */
[----:B0-----:R-:W-:Y:S01]  /*2a250*/  IMAD R8, R5, UR4, RZ ;  /* 0x0000000405087c24 */ /* 0x001fe2000f8e02ff */
[----:B------:R-:W-:Y:S01]  /*2a260*/  LOP3.LUT R5, R0, 0x6c, R29, 0xfe, !PT ;  /* 0x0000006c00057812 */ /* 0x000fe200078efe1d */
[----:B------:R-:W-:Y:S01]  /*2a270*/  IMAD R9, R4, UR5, RZ ;  /* 0x0000000504097c24 */ /* 0x000fe2000f8e02ff */
[----:B------:R-:W-:Y:S01]  /*2a280*/  LOP3.LUT R7, R0, UR19, RZ, 0xfc, !PT ;  /* 0x0000001300077c12 */ /* 0x000fe2000f8efcff */
[----:B------:R-:W-:Y:S01]  /*2a290*/  ULDC UR4, c[0x0][0x248] ;  /* 0x0000920000047ab9 */ /* 0x000fe20000000800 */
[CC--:B------:R-:W-:Y:S01]  /*2a2a0*/  IADD3 R4, P6, R8.reuse, R3.reuse, RZ ;  /* 0x0000000308047210 */ /* 0x0c0fe20007fde0ff */
[C---:B--2---:R-:W-:Y:S01]  /*2a2b0*/  IMAD R11, R5.reuse, UR7, RZ ;  /* 0x00000007050b7c24 */ /* 0x044fe2000f8e02ff */
[----:B------:R-:W-:Y:S01]  /*2a2c0*/  ISETP.LT.AND P4, PT, R5, UR11, !P0 ;  /* 0x0000000b05007c0c */ /* 0x000fe2000c781270 */
[----:B------:R-:W-:Y:S01]  /*2a2d0*/  ULDC UR5, c[0x0][0x248] ;  /* 0x0000920000057ab9 */ /* 0x000fe20000000800 */
[-C--:B------:R-:W-:Y:S01]  /*2a2e0*/  IADD3 R6, P5, R9, R3.reuse, RZ ;  /* 0x0000000309067210 */ /* 0x080fe20007fbe0ff */
[----:B------:R-:W-:Y:S01]  /*2a2f0*/  IMAD R30, R7, UR8, RZ ;  /* 0x00000008071e7c24 */ /* 0x000fe2000f8e02ff */
[-C--:B------:R-:W-:Y:S01]  /*2a300*/  LEA.HI.X.SX32 R5, R8, R28.reuse, 0x1, P6 ;  /* 0x0000001c08057211 */ /* 0x080fe200030f0eff */
[----:B------:R-:W-:Y:S01]  /*2a310*/  ULDC UR8, c[0x0][0x22c] ;  /* 0x00008b0000087ab9 */ /* 0x000fe20000000800 */
[----:B------:R-:W-:Y:S01]  /*2a320*/  IADD3 R8, P6, R11, R3, RZ ;  /* 0x000000030b087210 */ /* 0x000fe20007fde0ff */
[----:B------:R-:W-:Y:S01]  /*2a330*/  ULDC UR7, c[0x0][0x248] ;  /* 0x0000920000077ab9 */ /* 0x000fe20000000800 */
[----:B------:R-:W-:Y:S01]  /*2a340*/  ISETP.LT.AND P1, PT, R7, UR12, !P0 ;  /* 0x0000000c07007c0c */ /* 0x000fe2000c721270 */
[----:B------:R0:W-:Y:S01]  /*2a350*/  @P2 STG.E.U8 desc[UR28][R4.64], R37 ;  /* 0x0000002504002986 */ /* 0x0001e2000c10111c */
[----:B------:R-:W-:Y:S01]  /*2a360*/  LEA.HI.X.SX32 R7, R9, R28, 0x1, P5 ;  /* 0x0000001c09077211 */ /* 0x000fe200028f0eff */
[----:B------:R-:W-:Y:S01]  /*2a370*/  ULDC UR11, c[0x0][0x22c] ;  /* 0x00008b00000b7ab9 */ /* 0x000fe20000000800 */
[----:B------:R-:W-:-:S02]  /*2a380*/  PRMT R35, R17, 0x7771, RZ ;  /* 0x0000777111237816 */ /* 0x000fc400000000ff */
[-C--:B------:R-:W-:Y:S02]  /*2a390*/  LEA.HI.X.SX32 R9, R11, R28.reuse, 0x1, P6 ;  /* 0x0000001c0b097211 */ /* 0x080fe400030f0eff */
[----:B------:R-:W-:Y:S02]  /*2a3a0*/  PRMT R33, R18, 0x7771, RZ ;  /* 0x0000777112217816 */ /* 0x000fe400000000ff */
[----:B------:R-:W-:Y:S02]  /*2a3b0*/  IADD3 R10, P2, R30, R3, RZ ;  /* 0x000000031e0a7210 */ /* 0x000fe40007f5e0ff */
[C-C-:B0-----:R-:W-:Y:S01]  /*2a3c0*/  LOP3.LUT R5, R0.reuse, 0x70, R29.reuse, 0xfe, !PT ;  /* 0x0000007000057812 */ /* 0x141fe200078efe1d */
[----:B------:R0:W-:Y:S01]  /*2a3d0*/  @P3 STG.E.U8 desc[UR28][R6.64], R35 ;  /* 0x0000002306003986 */ /* 0x0001e2000c10111c */
[----:B------:R-:W-:Y:S02]  /*2a3e0*/  LOP3.LUT R4, R0, 0x72, R29, 0xfe, !PT ;  /* 0x0000007200047812 */ /* 0x000fe400078efe1d */
[----:B------:R-:W-:Y:S01]  /*2a3f0*/  LEA.HI.X.SX32 R11, R30, R28, 0x1, P2 ;  /* 0x0000001c1e0b7211 */ /* 0x000fe200010f0eff */
[----:B------:R2:W-:Y:S01]  /*2a400*/  @P4 STG.E.U8 desc[UR28][R8.64], R33 ;  /* 0x0000002108004986 */ /* 0x0005e2000c10111c */
[----:B------:R-:W-:-:S02]  /*2a410*/  PRMT R31, R19, 0x7771, RZ ;  /* 0x00007771131f7816 */ /* 0x000fc400000000ff */
[C---:B------:R-:W-:Y:S01]  /*2a420*/  ISETP.LT.AND P4, PT, R5.reuse, UR8, !P0 ;  /* 0x0000000805007c0c */ /* 0x040fe2000c781270 */
[----:B------:R-:W-:Y:S01]  /*2a430*/  ULDC UR8, c[0x0][0x22c] ;  /* 0x00008b0000087ab9 */ /* 0x000fe20000000800 */
[----:B0-----:R-:W-:Y:S01]  /*2a440*/  IMAD R7, R5, UR4, RZ ;  /* 0x0000000405077c24 */ /* 0x001fe2000f8e02ff */
[--C-:B------:R-:W-:Y:S01]  /*2a450*/  LOP3.LUT R5, R0, 0x74, R29.reuse, 0xfe, !PT ;  /* 0x0000007400057812 */ /* 0x100fe200078efe1d */
[----:B------:R0:W-:Y:S01]  /*2a460*/  @P1 STG.E.U8 desc[UR28][R10.64], R31 ;  /* 0x0000001f0a001986 */ /* 0x0001e2000c10111c */
[C---:B------:R-:W-:Y:S01]  /*2a470*/  ISETP.LT.AND P2, PT, R4.reuse, UR9, !P0 ;  /* 0x0000000904007c0c */ /* 0x040fe2000c741270 */
[----:B--2---:R-:W-:Y:S01]  /*2a480*/  IMAD R9, R4, UR5, RZ ;  /* 0x0000000504097c24 */ /* 0x004fe2000f8e02ff */
[-C--:B------:R-:W-:Y:S01]  /*2a490*/  IADD3 R4, P3, R7, R3.reuse, RZ ;  /* 0x0000000307047210 */ /* 0x080fe20007f7e0ff */
[----:B------:R-:W-:Y:S01]  /*2a4a0*/  ULDC UR4, c[0x0][0x248] ;  /* 0x0000920000047ab9 */ /* 0x000fe20000000800 */
[----:B------:R-:W-:Y:S01]  /*2a4b0*/  LOP3.LUT R8, R0, 0x82, R29, 0xfe, !PT ;  /* 0x0000008200087812 */ /* 0x000fe200078efe1d */
[----:B------:R-:W-:Y:S01]  /*2a4c0*/  ULDC UR9, c[0x0][0x22c] ;  /* 0x00008b0000097ab9 */ /* 0x000fe20000000800 */
[C---:B------:R-:W-:Y:S01]  /*2a4d0*/  ISETP.LT.AND P1, PT, R5.reuse, UR10, !P0 ;  /* 0x0000000a05007c0c */ /* 0x040fe2000c721270 */
[----:B------:R-:W-:Y:S01]  /*2a4e0*/  ULDC UR5, c[0x0][0x248] ;  /* 0x0000920000057ab9 */ /* 0x000fe20000000800 */
[----:B0-----:R-:W-:Y:S01]  /*2a4f0*/  IMAD R10, R5, UR7, RZ ;  /* 0x00000007050a7c24 */ /* 0x001fe2000f8e02ff */
[----:B------:R-:W-:Y:S01]  /*2a500*/  LEA.HI.X.SX32 R5, R7, R28, 0x1, P3 ;  /* 0x0000001c07057211 */ /* 0x000fe200018f0eff */
[----:B------:R-:W-:Y:S01]  /*2a510*/  ULDC UR10, c[0x0][0x22c] ;  /* 0x00008b00000a7ab9 */ /* 0x000fe20000000800 */
[----:B------:R-:W-:Y:S01]  /*2a520*/  IADD3 R6, P5, R9, R3, RZ ;  /* 0x0000000309067210 */ /* 0x000fe20007fbe0ff */
[----:B------:R-:W-:Y:S01]  /*2a530*/  ULDC UR7, c[0x0][0x248] ;  /* 0x0000920000077ab9 */ /* 0x000fe20000000800 */
[----:B------:R-:W-:-:S02]  /*2a540*/  ISETP.LT.AND P3, PT, R8, UR11, !P0 ;  /* 0x0000000b08007c0c */ /* 0x000fc4000c761270 */
[----:B------:R-:W-:Y:S02]  /*2a550*/  IADD3 R8, P6, R10, R3, RZ ;  /* 0x000000030a087210 */ /* 0x000fe40007fde0ff */
[----:B------:R-:W-:Y:S02]  /*2a560*/  PRMT R33, R16, 0x7772, RZ ;  /* 0x0000777210217816 */ /* 0x000fe400000000ff */
[-C--:B------:R-:W-:Y:S02]  /*2a570*/  LEA.HI.X.SX32 R7, R9, R28.reuse, 0x1, P5 ;  /* 0x0000001c09077211 */ /* 0x080fe400028f0eff */
[----:B------:R-:W-:Y:S02]  /*2a580*/  PRMT R31, R17, 0x7772, RZ ;  /* 0x00007772111f7816 */ /* 0x000fe400000000ff */
[----:B------:R-:W-:Y:S01]  /*2a590*/  LEA.HI.X.SX32 R9, R10, R28, 0x1, P6 ;  /* 0x0000001c0a097211 */ /* 0x000fe200030f0eff */
[----:B------:R0:W-:Y:S01]  /*2a5a0*/  @P4 STG.E.U8 desc[UR28][R4.64], R33 ;  /* 0x0000002104004986 */ /* 0x0001e2000c10111c */
[----:B------:R-:W-:-:S02]  /*2a5b0*/  LOP3.LUT R10, R0, 0x76, R29, 0xfe, !PT ;  /* 0x00000076000a7812 */ /* 0x000fc400078efe1d */
[----:B------:R-:W-:Y:S01]  /*2a5c0*/  PRMT R11, R18, 0x7772, RZ ;  /* 0x00007772120b7816 */ /* 0x000fe200000000ff */
[----:B------:R2:W-:Y:S01]  /*2a5d0*/  @P2 STG.E.U8 desc[UR28][R6.64], R31 ;  /* 0x0000001f06002986 */ /* 0x0005e2000c10111c */
[----:B------:R-:W-:Y:S01]  /*2a5e0*/  ISETP.LT.AND P5, PT, R10, UR8, !P0 ;  /* 0x000000080a007c0c */ /* 0x000fe2000c7a1270 */
[----:B------:R-:W-:Y:S01]  /*2a5f0*/  ULDC UR8, c[0x0][0x22c] ;  /* 0x00008b0000087ab9 */ /* 0x000fe20000000800 */
[C-C-:B0-----:R-:W-:Y:S02]  /*2a600*/  LOP3.LUT R5, R0.reuse, 0x78, R29.reuse, 0xfe, !PT ;  /* 0x0000007800057812 */ /* 0x141fe400078efe1d */
[--C-:B------:R-:W-:Y:S01]  /*2a610*/  LOP3.LUT R4, R0, 0x7a, R29.reuse, 0xfe, !PT ;  /* 0x0000007a00047812 */ /* 0x100fe200078efe1d */
[----:B--2---:R-:W-:Y:S01]  /*2a620*/  IMAD R6, R10, UR4, RZ ;  /* 0x000000040a067c24 */ /* 0x004fe2000f8e02ff */
[C---:B------:R-:W-:Y:S01]  /*2a630*/  ISETP.LT.AND P2, PT, R5.reuse, UR9, !P0 ;  /* 0x0000000905007c0c */ /* 0x040fe2000c741270 */
[----:B------:R-:W-:Y:S01]  /*2a640*/  IMAD R5, R5, UR5, RZ ;  /* 0x0000000505057c24 */ /* 0x000fe2000f8e02ff */
[----:B------:R0:W-:Y:S01]  /*2a650*/  @P1 STG.E.U8 desc[UR28][R8.64], R11 ;  /* 0x0000000b08001986 */ /* 0x0001e2000c10111c */
[C---:B------:R-:W-:Y:S01]  /*2a660*/  ISETP.LT.AND P1, PT, R4.reuse, UR10, !P0 ;  /* 0x0000000a04007c0c */ /* 0x040fe2000c721270 */
[----:B------:R-:W-:Y:S01]  /*2a670*/  IMAD R4, R4, UR7, RZ ;  /* 0x0000000704047c24 */ /* 0x000fe2000f8e02ff */
[----:B------:R-:W-:Y:S01]  /*2a680*/  PRMT R33, R19, 0x7772, RZ ;  /* 0x0000777213217816 */ /* 0x000fe200000000ff */
[----:B------:R-:W-:Y:S01]  /*2a690*/  ULDC UR4, c[0x0][0x22c] ;  /* 0x00008b0000047ab9 */ /* 0x000fe20000000800 */
[-C--:B------:R-:W-:Y:S01]  /*2a6a0*/  IADD3 R10, P6, R5, R3.reuse, RZ ;  /* 0x00000003050a7210 */ /* 0x080fe20007fde0ff */
[----:B------:R-:W-:Y:S01]  /*2a6b0*/  ULDC UR5, c[0x0][0x22c] ;  /* 0x00008b0000057ab9 */ /* 0x000fe20000000800 */
[----:B------:R-:W-:Y:S01]  /*2a6c0*/  LOP3.LUT R7, R0, 0x84, R29, 0xfe, !PT ;  /* 0x0000008400077812 */ /* 0x000fe200078efe1d */
[----:B------:R-:W-:Y:S01]  /*2a6d0*/  ULDC UR7, c[0x0][0x22c] ;  /* 0x00008b0000077ab9 */ /* 0x000fe20000000800 */
[----:B0-----:R-:W-:-:S02]  /*2a6e0*/  IADD3 R8, P4, R6, R3, RZ ;  /* 0x0000000306087210 */ /* 0x001fc40007f9e0ff */
[-C--:B------:R-:W-:Y:S02]  /*2a6f0*/  LEA.HI.X.SX32 R11, R5, R28.reuse, 0x1, P6 ;  /* 0x0000001c050b7211 */ /* 0x080fe400030f0eff */
[-C--:B------:R-:W-:Y:S02]  /*2a700*/  LEA.HI.X.SX32 R9, R6, R28.reuse, 0x1, P4 ;  /* 0x0000001c06097211 */ /* 0x080fe400020f0eff */
[----:B------:R-:W-:Y:S02]  /*2a710*/  IADD3 R30, P6, R4, R3, RZ ;  /* 0x00000003041e7210 */ /* 0x000fe40007fde0ff */
[----:B------:R-:W-:Y:S01]  /*2a720*/  PRMT R35, R16, 0x7773, RZ ;  /* 0x0000777310237816 */ /* 0x000fe200000000ff */
[----:B------:R0:W-:Y:S01]  /*2a730*/  @P5 STG.E.U8 desc[UR28][R8.64], R33 ;  /* 0x0000002108005986 */ /* 0x0001e2000c10111c */
[----:B------:R-:W-:Y:S02]  /*2a740*/  PRMT R37, R17, 0x7773, RZ ;  /* 0x0000777311257816 */ /* 0x000fe400000000ff */
[----:B------:R-:W-:-:S02]  /*2a750*/  LEA.HI.X.SX32 R31, R4, R28, 0x1, P6 ;  /* 0x0000001c041f7211 */ /* 0x000fc400030f0eff */
[----:B------:R-:W-:Y:S01]  /*2a760*/  ISETP.LT.AND P4, PT, R7, UR4, !P0 ;  /* 0x0000000407007c0c */ /* 0x000fe2000c781270 */
[----:B------:R-:W-:Y:S01]  /*2a770*/  ULDC UR4, c[0x0][0x248] ;  /* 0x0000920000047ab9 */ /* 0x000fe20000000800 */
[----:B------:R-:W-:Y:S01]  /*2a780*/  @P2 STG.E.U8 desc[UR28][R10.64], R35 ;  /* 0x000000230a002986 */ /* 0x000fe2000c10111c */
[----:B0-----:R-:W-:-:S03]  /*2a790*/  LOP3.LUT R8, R0, 0x7c, R29, 0xfe, !PT ;  /* 0x0000007c00087812 */ /* 0x001fc600078efe1d */
[----:B------:R0:W-:Y:S01]  /*2a7a0*/  @P1 STG.E.U8 desc[UR28][R30.64], R37 ;  /* 0x000000251e001986 */ /* 0x0001e2000c10111c */
[----:B------:R-:W-:Y:S01]  /*2a7b0*/  SHF.R.U32.HI R39, RZ, 0x6, R152 ;  /* 0x00000006ff277819 */ /* 0x000fe20000011698 */
[C---:B------:R-:W-:Y:S01]  /*2a7c0*/  IMAD R9, R8.reuse, UR4, RZ ;  /* 0x0000000408097c24 */ /* 0x040fe2000f8e02ff */
[----:B------:R-:W-:Y:S01]  /*2a7d0*/  ISETP.LT.AND P2, PT, R8, UR5, !P0 ;  /* 0x0000000508007c0c */ /* 0x000fe2000c741270 */
[----:B------:R-:W-:Y:S01]  /*2a7e0*/  ULDC UR5, c[0x0][0x22c] ;  /* 0x00008b0000057ab9 */ /* 0x000fe20000000800 */
[----:B------:R-:W-:Y:S01]  /*2a7f0*/  PRMT R17, R18, 0x7773, RZ ;  /* 0x0000777312117816 */ /* 0x000fe200000000ff */
[----:B------:R-:W-:Y:S01]  /*2a800*/  ULDC UR4, c[0x0][0x248] ;  /* 0x0000920000047ab9 */ /* 0x000fe20000000800 */
[C-C-:B------:R-:W-:Y:S01]  /*2a810*/  LOP3.LUT R16, R0.reuse, 0x80, R29.reuse, 0xfe, !PT ;  /* 0x0000008000107812 */ /* 0x140fe200078efe1d */
[----:B0-----:R-:W0:Y:S01]  /*2a820*/  LDC R31, c[0x0][0x248] ;  /* 0x00009200ff1f7b82 */ /* 0x001e220000000800 */
[C-C-:B------:R-:W-:Y:S02]  /*2a830*/  LOP3.LUT R30, R0.reuse, 0x86, R29.reuse, 0xfe, !PT ;  /* 0x00000086001e7812 */ /* 0x140fe400078efe1d */
[----:B------:R-:W-:-:S02]  /*2a840*/  LOP3.LUT R18, R0, 0x88, R29, 0xfe, !PT ;  /* 0x0000008800127812 */ /* 0x000fc400078efe1d */
[C-C-:B------:R-:W-:Y:S02]  /*2a850*/  LOP3.LUT R89, R0.reuse, 0x8a, R29.reuse, 0xfe, !PT ;  /* 0x0000008a00597812 */ /* 0x140fe400078efe1d */
[C-C-:B------:R-:W-:Y:S01]  /*2a860*/  LOP3.LUT R88, R0.reuse, 0x8c, R29.reuse, 0xfe, !PT ;  /* 0x0000008c00587812 */ /* 0x140fe200078efe1d */
[----:B------:R-:W2:Y:S01]  /*2a870*/  LDC R37, c[0x0][0x248] ;  /* 0x00009200ff257b82 */ /* 0x000ea20000000800 */
[C-C-:B------:R-:W-:Y:S02]  /*2a880*/  LOP3.LUT R87, R0.reuse, 0x90, R29.reuse, 0xfe, !PT ;  /* 0x0000009000577812 */ /* 0x140fe400078efe1d */
[C-C-:B------:R-:W-:Y:S02]  /*2a890*/  LOP3.LUT R86, R0.reuse, 0x92, R29.reuse, 0xfe, !PT ;  /* 0x0000009200567812 */ /* 0x140fe400078efe1d */
[C-C-:B------:R-:W-:Y:S02]  /*2a8a0*/  LOP3.LUT R85, R0.reuse, 0x94, R29.reuse, 0xfe, !PT ;  /* 0x0000009400557812 */ /* 0x140fe400078efe1d */
[----:B------:R-:W-:-:S02]  /*2a8b0*/  LOP3.LUT R84, R0, 0x96, R29, 0xfe, !PT ;  /* 0x0000009600547812 */ /* 0x000fc400078efe1d */
[C-C-:B------:R-:W-:Y:S02]  /*2a8c0*/  LOP3.LUT R83, R0.reuse, 0x98, R29.reuse, 0xfe, !PT ;  /* 0x0000009800537812 */ /* 0x140fe400078efe1d */
[C-C-:B------:R-:W-:Y:S02]  /*2a8d0*/  LOP3.LUT R82, R0.reuse, 0x9a, R29.reuse, 0xfe, !PT ;  /* 0x0000009a00527812 */ /* 0x140fe400078efe1d */
        /* <DEDUP_REMOVED lines=41> */
[C---:B------:R-:W-:Y:S02]  /*2ab70*/  LOP3.LUT R36, R0.reuse, 0xfa, R29, 0xfe, !PT ;  /* 0x000000fa00247812 */ /* 0x040fe400078efe1d */
[C-C-:B------:R-:W-:Y:S02]  /*2ab80*/  LOP3.LUT R4, R0.reuse, 0xfe, R39.reuse, 0xfe, !PT ;  /* 0x000000fe00047812 */ /* 0x140fe400078efe27 */
[C-C-:B------:R-:W-:Y:S02]  /*2ab90*/  LOP3.LUT R5, R0.reuse, 0xee, R39.reuse, 0xfe, !PT ;  /* 0x000000ee00057812 */ /* 0x140fe400078efe27 */
[C-C-:B------:R-:W-:Y:S02]  /*2aba0*/  LOP3.LUT R6, R0.reuse, 0xde, R39.reuse, 0xfe, !PT ;  /* 0x000000de00067812 */ /* 0x140fe400078efe27 */
[----:B------:R-:W-:-:S02]  /*2abb0*/  LOP3.LUT R7, R0, 0xce, R39, 0xfe, !PT ;  /* 0x000000ce00077812 */ /* 0x000fc400078efe27 */
[C-C-:B------:R-:W-:Y:S02]  /*2abc0*/  LOP3.LUT R32, R0.reuse, 0xbe, R39.reuse, 0xfe, !PT ;  /* 0x000000be00207812 */ /* 0x140fe400078efe27 */
[C-C-:B------:R-:W-:Y:S02]  /*2abd0*/  LOP3.LUT R33, R0.reuse, 0xae, R39.reuse, 0xfe, !PT ;  /* 0x000000ae00217812 */ /* 0x140fe400078efe27 */
[C-C-:B------:R-:W-:Y:S02]  /*2abe0*/  LOP3.LUT R34, R0.reuse, 0x9e, R39.reuse, 0xfe, !PT ;  /* 0x0000009e00227812 */ /* 0x140fe400078efe27 */
[C---:B------:R-:W-:Y:S02]  /*2abf0*/  LOP3.LUT R35, R0.reuse, 0x8e, R39, 0xfe, !PT ;  /* 0x0000008e00237812 */ /* 0x040fe400078efe27 */
[----:B------:R-:W-:Y:S02]  /*2ac00*/  LOP3.LUT R29, R0, 0xfc, R29, 0xfe, !PT ;  /* 0x000000fc001d7812 */ /* 0x000fe400078efe1d */
[----:B------:R-:W-:-:S02]  /*2ac10*/  IADD3 R8, P1, R9, R3, RZ ;  /* 0x0000000309087210 */ /* 0x000fc40007f3e0ff */
[----:B------:R-:W-:Y:S02]  /*2ac20*/  LOP3.LUT R0, R0, UR16, RZ, 0xfc, !PT ;  /* 0x0000001000007c12 */ /* 0x000fe4000f8efcff */
[----:B------:R-:W-:Y:S02]  /*2ac30*/  LEA.HI.X.SX32 R9, R9, R28, 0x1, P1 ;  /* 0x0000001c09097211 */ /* 0x000fe400008f0eff */
[C---:B------:R-:W-:Y:S01]  /*2ac40*/  ISETP.LT.AND P1, PT, R0.reuse, UR5, !P0 ;  /* 0x0000000500007c0c */ /* 0x040fe2000c721270 */
[----:B------:R-:W-:Y:S01]  /*2ac50*/  IMAD R0, R0, UR4, RZ ;  /* 0x0000000400007c24 */ /* 0x000fe2000f8e02ff */
[----:B------:R-:W-:Y:S01]  /*2ac60*/  ULDC UR5, c[0x0][0x22c] ;  /* 0x00008b0000057ab9 */ /* 0x000fe20000000800 */
[----:B------:R3:W-:Y:S01]  /*2ac70*/  @P2 STG.E.U8 desc[UR28][R8.64], R17 ;  /* 0x0000001108002986 */ /* 0x0007e2000c10111c */
[----:B------:R-:W-:Y:S02]  /*2ac80*/  ULDC UR4, c[0x0][0x248] ;  /* 0x0000920000047ab9 */ /* 0x000fe40000000800 */
[----:B------:R-:W-:-:S02]  /*2ac90*/  IADD3 R10, P2, R0, R3, RZ ;  /* 0x00000003000a7210 */ /* 0x000fc40007f5e0ff */
[----:B------:R-:W-:Y:S02]  /*2aca0*/  PRMT R19, R19, 0x7773, RZ ;  /* 0x0000777313137816 */ /* 0x000fe400000000ff */
[-C--:B------:R-:W-:Y:S02]  /*2acb0*/  LEA.HI.X.SX32 R11, R0, R28.reuse, 0x1, P2 ;  /* 0x0000001c000b7211 */ /* 0x080fe400010f0eff */
[C---:B------:R-:W-:Y:S01]  /*2acc0*/  ISETP.LT.AND P6, PT, R16.reuse, UR5, !P0 ;  /* 0x0000000510007c0c */ /* 0x040fe2000c7c1270 */
[----:B------:R-:W-:Y:S01]  /*2acd0*/  IMAD R16, R16, UR4, RZ ;  /* 0x0000000410107c24 */ /* 0x000fe2000f8e02ff */
[----:B------:R-:W-:Y:S01]  /*2ace0*/  ISETP.LT.AND P5, PT, R30, UR7, !P0 ;  /* 0x000000071e007c0c */ /* 0x000fe2000c7a1270 */
[----:B------:R4:W-:Y:S01]  /*2acf0*/  @P1 STG.E.U8 desc[UR28][R10.64], R19 ;  /* 0x000000130a001986 */ /* 0x0009e2000c10111c */
[----:B------:R-:W4:Y:S01]  /*2ad00*/  LDC R30, c[0x0][0x248] ;  /* 0x00009200ff1e7b82 */ /* 0x000f220000000800 */
[----:B0-----:R-:W-:Y:S01]  /*2ad10*/  IMAD R0, R31, 0x2, R16 ;  /* 0x000000021f007824 */ /* 0x001fe200078e0210 */
[-C--:B---3--:R-:W-:Y:S01]  /*2ad20*/  IADD3 R8, P1, R16, R3.reuse, RZ ;  /* 0x0000000310087210 */ /* 0x088fe20007f3e0ff */
[----:B------:R-:W-:Y:S01]  /*2ad30*/  ULDC UR4, c[0x0][0x22c] ;  /* 0x00008b0000047ab9 */ /* 0x000fe20000000800 */
[----:B------:R-:W-:Y:S01]  /*2ad40*/  ISETP.LT.AND P2, PT, R18, UR8, !P0 ;  /* 0x0000000812007c0c */ /* 0x000fe2000c741270 */
[----:B------:R-:W-:Y:S01]  /*2ad50*/  ULDC UR5, c[0x0][0x22c] ;  /* 0x00008b0000057ab9 */ /* 0x000fe20000000800 */
[----:B------:R-:W-:Y:S01]  /*2ad60*/  LEA.HI.X.SX32 R9, R16, R28, 0x1, P1 ;  /* 0x0000001c10097211 */ /* 0x000fe200008f0eff */
[----:B--2---:R-:W-:Y:S01]  /*2ad70*/  IMAD R18, R37, 0x2, R0 ;  /* 0x0000000225127824 */ /* 0x004fe200078e0200 */
[----:B------:R-:W-:Y:S01]  /*2ad80*/  IADD3 R16, P1, R0, R3, RZ ;  /* 0x0000000300107210 */ /* 0x000fe20007f3e0ff */
[----:B------:R-:W-:Y:S01]  /*2ad90*/  ULDC UR7, c[0x0][0x22c] ;  /* 0x00008b0000077ab9 */ /* 0x000fe20000000800 */
[----:B------:R-:W-:-:S02]  /*2ada0*/  PRMT R39, R12, 0x7770, RZ ;  /* 0x000077700c277816 */ /* 0x000fc400000000ff */
[----:B------:R-:W-:Y:S01]  /*2adb0*/  LEA.HI.X.SX32 R17, R0, R28, 0x1, P1 ;  /* 0x0000001c00117211 */ /* 0x000fe200008f0eff */
[----:B-1----:R-:W-:Y:S02]  /*2adc0*/  IMAD R0, R47, 0x2, R18 ;  /* 0x000000022f007824 */ /* 0x002fe400078e0212 */
[----:B------:R0:W-:Y:S01]  /*2add0*/  @P6 STG.E.U8 desc[UR28][R8.64], R39 ;  /* 0x0000002708006986 */ /* 0x0001e2000c10111c */
[----:B------:R-:W1:Y:S01]  /*2ade0*/  LDC R47, c[0x0][0x248] ;  /* 0x00009200ff2f7b82 */ /* 0x000e620000000800 */
[----:B----4-:R-:W-:-:S04]  /*2adf0*/  IADD3 R10, P6, R18, R3, RZ ;  /* 0x00000003120a7210 */ /* 0x010fc80007fde0ff */
[-C--:B------:R-:W-:Y:S02]  /*2ae00*/  LEA.HI.X.SX32 R11, R18, R28.reuse, 0x1, P6 ;  /* 0x0000001c120b7211 */ /* 0x080fe400030f0eff */
[-C--:B------:R-:W-:Y:S02]  /*2ae10*/  IADD3 R18, P6, R0, R3.reuse, RZ ;  /* 0x0000000300127210 */ /* 0x080fe40007fde0ff */
[----:B------:R-:W-:Y:S02]  /*2ae20*/  PRMT R37, R13, 0x7770, RZ ;  /* 0x000077700d257816 */ /* 0x000fe400000000ff */
[----:B------:R-:W-:Y:S01]  /*2ae30*/  PRMT R31, R14, 0x7770, RZ ;  /* 0x000077700e1f7816 */ /* 0x000fe200000000ff */
[----:B0-----:R-:W-:Y:S01]  /*2ae40*/  IMAD R9, R49, 0x2, R0 ;  /* 0x0000000231097824 */ /* 0x001fe200078e0200 */
[----:B------:R-:W-:Y:S01]  /*2ae50*/  LEA.HI.X.SX32 R19, R0, R28, 0x1, P6 ;  /* 0x0000001c00137211 */ /* 0x000fe200030f0eff */
[----:B------:R-:W0:Y:S01]  /*2ae60*/  LDC R49, c[0x0][0x248] ;  /* 0x00009200ff317b82 */ /* 0x000e220000000800 */
[----:B------:R-:W-:Y:S01]  /*2ae70*/  PRMT R39, R15, 0x7770, RZ ;  /* 0x000077700f277816 */ /* 0x000fe200000000ff */
[----:B------:R2:W-:Y:S01]  /*2ae80*/  @P3 STG.E.U8 desc[UR28][R16.64], R37 ;  /* 0x0000002510003986 */ /* 0x0005e2000c10111c */
[----:B------:R-:W-:Y:S01]  /*2ae90*/  IMAD R0, R30, 0x2, R9 ;  /* 0x000000021e007824 */ /* 0x000fe200078e0209 */
[----:B------:R-:W-:Y:S01]  /*2aea0*/  ISETP.LT.AND P1, PT, R89, UR4, !P0 ;  /* 0x0000000459007c0c */ /* 0x000fe2000c721270 */
[----:B------:R-:W-:Y:S01]  /*2aeb0*/  ULDC UR4, c[0x0][0x22c] ;  /* 0x00008b0000047ab9 */ /* 0x000fe20000000800 */
[----:B------:R-:W-:Y:S01]  /*2aec0*/  @P4 STG.E.U8 desc[UR28][R10.64], R31 ;  /* 0x0000001f0a004986 */ /* 0x000fe2000c10111c */
[-C--:B------:R-:W-:Y:S01]  /*2aed0*/  IADD3 R8, P4, R9, R3.reuse, RZ ;  /* 0x0000000309087210 */ /* 0x080fe20007f9e0ff */
[----:B------:R-:W3:Y:S02]  /*2aee0*/  LDC R30, c[0x0][0x248] ;  /* 0x00009200ff1e7b82 */ /* 0x000ee40000000800 */
[----:B------:R4:W-:Y:S01]  /*2aef0*/  @P5 STG.E.U8 desc[UR28][R18.64], R39 ;  /* 0x0000002712005986 */ /* 0x0009e2000c10111c */
[----:B------:R-:W-:Y:S01]  /*2af00*/  ISETP.LT.AND P3, PT, R88, UR4, !P0 ;  /* 0x0000000458007c0c */ /* 0x000fe2000c761270 */
[----:B------:R-:W-:Y:S01]  /*2af10*/  ULDC UR4, c[0x0][0x22c] ;  /* 0x00008b0000047ab9 */ /* 0x000fe20000000800 */
[----:B--2---:R-:W-:-:S02]  /*2af20*/  IADD3 R16, P5, R0, R3, RZ ;  /* 0x0000000300107210 */ /* 0x004fc40007fbe0ff */
[-C--:B------:R-:W-:Y:S01]  /*2af30*/  LEA.HI.X.SX32 R9, R9, R28.reuse, 0x1, P4 ;  /* 0x0000001c09097211 */ /* 0x080fe200020f0eff */
[----:B----4-:R-:W2:Y:S01]  /*2af40*/  LDC R39, c[0x0][0x248] ;  /* 0x00009200ff277b82 */ /* 0x010ea20000000800 */
[----:B------:R-:W-:Y:S02]  /*2af50*/  PRMT R37, R12, 0x7771, RZ ;  /* 0x000077710c257816 */ /* 0x000fe400000000ff */
[----:B------:R-:W-:Y:S02]  /*2af60*/  LEA.HI.X.SX32 R17, R0, R28, 0x1, P5 ;  /* 0x0000001c00117211 */ /* 0x000fe400028f0eff */
[----:B------:R-:W-:Y:S01]  /*2af70*/  PRMT R31, R13, 0x7771, RZ ;  /* 0x000077710d1f7816 */ /* 0x000fe200000000ff */
[----:B-1----:R-:W-:Y:S01]  /*2af80*/  IMAD R0, R47, 0x2, R0 ;  /* 0x000000022f007824 */ /* 0x002fe200078e0200 */
[----:B------:R-:W-:Y:S01]  /*2af90*/  ISETP.LT.AND P6, PT, R87, UR4, !P0 ;  /* 0x0000000457007c0c */ /* 0x000fe2000c7c1270 */
[----:B------:R-:W-:Y:S01]  /*2afa0*/  ULDC UR4, c[0x0][0x22c] ;  /* 0x00008b0000047ab9 */ /* 0x000fe20000000800 */
[----:B------:R-:W1:Y:S01]  /*2afb0*/  LDC R18, c[0x0][0x248] ;  /* 0x00009200ff127b82 */ /* 0x000e620000000800 */
[----:B------:R-:W-:Y:S01]  /*2afc0*/  ISETP.LT.AND P4, PT, R86, UR4, !P0 ;  /* 0x0000000456007c0c */ /* 0x000fe2000c781270 */
[----:B------:R4:W-:Y:S01]  /*2afd0*/  @P2 STG.E.U8 desc[UR28][R8.64], R37 ;  /* 0x0000002508002986 */ /* 0x0009e2000c10111c */
[----:B------:R-:W-:Y:S01]  /*2afe0*/  ULDC UR4, c[0x0][0x248] ;  /* 0x0000920000047ab9 */ /* 0x000fe20000000800 */
[----:B------:R-:W-:-:S02]  /*2aff0*/  IADD3 R10, P2, R0, R3, RZ ;  /* 0x00000003000a7210 */ /* 0x000fc40007f5e0ff */
[----:B------:R4:W-:Y:S01]  /*2b000*/  @P1 STG.E.U8 desc[UR28][R16.64], R31 ;  /* 0x0000001f10001986 */ /* 0x0009e2000c10111c */
[C---:B------:R-:W-:Y:S01]  /*2b010*/  ISETP.LT.AND P1, PT, R35.reuse, UR5, !P0 ;  /* 0x0000000523007c0c */ /* 0x040fe2000c721270 */
[----:B------:R-:W-:Y:S01]  /*2b020*/  IMAD R35, R35, UR4, RZ ;  /* 0x0000000423237c24 */ /* 0x000fe2000f8e02ff */
[----:B------:R-:W3:Y:S01]  /*2b030*/  LDC R47, c[0x0][0x248] ;  /* 0x00009200ff2f7b82 */ /* 0x000ee20000000800 */
[----:B------:R-:W-:Y:S01]  /*2b040*/  LEA.HI.X.SX32 R11, R0, R28, 0x1, P2 ;  /* 0x0000001c000b7211 */ /* 0x000fe200010f0eff */
[----:B0-----:R-:W-:Y:S01]  /*2b050*/  IMAD R0, R49, 0x4, R0 ;  /* 0x0000000431007824 */ /* 0x001fe200078e0200 */
[----:B------:R-:W-:Y:S01]  /*2b060*/  PRMT R19, R15, 0x7771, RZ ;  /* 0x000077710f137816 */ /* 0x000fe200000000ff */
[----:B------:R-:W-:Y:S01]  /*2b070*/  ULDC UR4, c[0x0][0x22c] ;  /* 0x00008b0000047ab9 */ /* 0x000fe20000000800 */
[----:B----4-:R-:W-:Y:S01]  /*2b080*/  IADD3 R8, P2, R35, R3, RZ ;  /* 0x0000000323087210 */ /* 0x010fe20007f5e0ff */
[----:B------:R-:W-:Y:S01]  /*2b090*/  ULDC UR5, c[0x0][0x22c] ;  /* 0x00008b0000057ab9 */ /* 0x000fe20000000800 */
[----:B------:R-:W-:-:S02]  /*2b0a0*/  PRMT R31, R14, 0x7771, RZ ;  /* 0x000077710e1f7816 */ /* 0x000fc400000000ff */
[----:B------:R-:W-:-:S03]  /*2b0b0*/  LEA.HI.X.SX32 R9, R35, R28, 0x1, P2 ;  /* 0x0000001c23097211 */ /* 0x000fc600010f0eff */
[----:B------:R2:W-:Y:S04]  /*2b0c0*/  @P3 STG.E.U8 desc[UR28][R10.64], R31 ;  /* 0x0000001f0a003986 */ /* 0x0005e8000c10111c */
[----:B------:R3:W-:Y:S01]  /*2b0d0*/  @P1 STG.E.U8 desc[UR28][R8.64], R19 ;  /* 0x0000001308001986 */ /* 0x0007e2000c10111c */
[C---:B------:R-:W-:Y:S01]  /*2b0e0*/  IADD3 R16, P1, R0.reuse, R3, RZ ;  /* 0x0000000300107210 */ /* 0x040fe20007f3e0ff */
[----:B--2---:R-:W-:Y:S02]  /*2b0f0*/  IMAD R11, R39, 0x2, R0 ;  /* 0x00000002270b7824 */ /* 0x004fe400078e0200 */
[----:B------:R-:W0:Y:S01]  /*2b100*/  LDC R39, c[0x0][0x248] ;  /* 0x00009200ff277b82 */ /* 0x000e220000000800 */
[----:B------:R-:W-:Y:S01]  /*2b110*/  LEA.HI.X.SX32 R17, R0, R28, 0x1, P1 ;  /* 0x0000001c00117211 */ /* 0x000fe200008f0eff */
[----:B-1----:R-:W-:Y:S01]  /*2b120*/  IMAD R0, R18, 0x2, R11 ;  /* 0x0000000212007824 */ /* 0x002fe200078e020b */
[----:B------:R-:W-:-:S02]  /*2b130*/  PRMT R37, R12, 0x7772, RZ ;  /* 0x000077720c257816 */ /* 0x000fc400000000ff */
[-C--:B------:R-:W-:Y:S01]  /*2b140*/  IADD3 R10, P1, R11, R3.reuse, RZ ;  /* 0x000000030b0a7210 */ /* 0x080fe20007f3e0ff */
[----:B---3--:R-:W-:Y:S01]  /*2b150*/  IMAD R19, R47, 0x2, R0 ;  /* 0x000000022f137824 */ /* 0x008fe200078e0200 */
[----:B------:R-:W-:Y:S01]  /*2b160*/  ISETP.LT.AND P5, PT, R85, UR7, !P0 ;  /* 0x0000000755007c0c */ /* 0x000fe2000c7a1270 */
[----:B------:R1:W-:Y:S01]  /*2b170*/  @P6 STG.E.U8 desc[UR28][R16.64], R37 ;  /* 0x0000002510006986 */ /* 0x0003e2000c10111c */
[----:B------:R-:W2:Y:S01]  /*2b180*/  LDC R47, c[0x0][0x248] ;  /* 0x00009200ff2f7b82 */ /* 0x000ea20000000800 */
[----:B------:R-:W-:Y:S01]  /*2b190*/  IADD3 R8, P6, R0, R3, RZ ;  /* 0x0000000300087210 */ /* 0x000fe20007fde0ff */
[----:B------:R-:W-:Y:S01]  /*2b1a0*/  ULDC UR7, c[0x0][0x22c] ;  /* 0x00008b0000077ab9 */ /* 0x000fe20000000800 */
[----:B------:R-:W-:Y:S01]  /*2b1b0*/  ISETP.LT.AND P3, PT, R84, UR4, !P0 ;  /* 0x0000000454007c0c */ /* 0x000fe2000c761270 */
[----:B------:R-:W-:Y:S01]  /*2b1c0*/  ULDC UR4, c[0x0][0x22c] ;  /* 0x00008b0000047ab9 */ /* 0x000fe20000000800 */
[----:B------:R-:W-:Y:S02]  /*2b1d0*/  LEA.HI.X.SX32 R11, R11, R28, 0x1, P1 ;  /* 0x0000001c0b0b7211 */ /* 0x000fe400008f0eff */
[----:B------:R-:W-:-:S02]  /*2b1e0*/  PRMT R35, R13, 0x7772, RZ ;  /* 0x000077720d237816 */ /* 0x000fc400000000ff */
[-C--:B------:R-:W-:Y:S01]  /*2b1f0*/  LEA.HI.X.SX32 R9, R0, R28.reuse, 0x1, P6 ;  /* 0x0000001c00097211 */ /* 0x080fe200030f0eff */
[----:B------:R-:W-:Y:S01]  /*2b200*/  IMAD R0, R30, 0x2, R19 ;  /* 0x000000021e007824 */ /* 0x000fe200078e0213 */
[----:B------:R-:W-:Y:S01]  /*2b210*/  IADD3 R18, P6, R19, R3, RZ ;  /* 0x0000000313127210 */ /* 0x000fe20007fde0ff */
[----:B------:R3:W-:Y:S01]  /*2b220*/  @P4 STG.E.U8 desc[UR28][R10.64], R35 ;  /* 0x000000230a004986 */ /* 0x0007e2000c10111c */
[----:B------:R-:W-:Y:S01]  /*2b230*/  ISETP.LT.AND P2, PT, R83, UR4, !P0 ;  /* 0x0000000453007c0c */ /* 0x000fe2000c741270 */
[----:B------:R-:W-:Y:S01]  /*2b240*/  ULDC UR4, c[0x0][0x22c] ;  /* 0x00008b0000047ab9 */ /* 0x000fe20000000800 */
[----:B------:R-:W-:Y:S01]  /*2b250*/  PRMT R31, R14, 0x7772, RZ ;  /* 0x000077720e1f7816 */ /* 0x000fe200000000ff */
[----:B-1----:R-:W1:Y:S01]  /*2b260*/  LDC R37, c[0x0][0x248] ;  /* 0x00009200ff257b82 */ /* 0x002e620000000800 */
[----:B------:R-:W-:Y:S01]  /*2b270*/  LEA.HI.X.SX32 R19, R19, R28, 0x1, P6 ;  /* 0x0000001c13137211 */ /* 0x000fe200030f0eff */
[----:B0-----:R-:W-:Y:S01]  /*2b280*/  IMAD R30, R39, 0x2, R0 ;  /* 0x00000002271e7824 */ /* 0x001fe200078e0200 */
[----:B------:R-:W-:Y:S01]  /*2b290*/  ISETP.LT.AND P1, PT, R82, UR4, !P0 ;  /* 0x0000000452007c0c */ /* 0x000fe2000c721270 */
[----:B------:R0:W-:Y:S01]  /*2b2a0*/  @P5 STG.E.U8 desc[UR28][R8.64], R31 ;  /* 0x0000001f08005986 */ /* 0x0001e2000c10111c */
[----:B------:R-:W-:Y:S01]  /*2b2b0*/  ULDC UR4, c[0x0][0x22c] ;  /* 0x00008b0000047ab9 */ /* 0x000fe20000000800 */
[----:B---3--:R-:W-:-:S02]  /*2b2c0*/  PRMT R35, R15, 0x7772, RZ ;  /* 0x000077720f237816 */ /* 0x008fc400000000ff */
[----:B------:R-:W3:Y:S01]  /*2b2d0*/  LDC R39, c[0x0][0x248] ;  /* 0x00009200ff277b82 */ /* 0x000ee20000000800 */
[-C--:B------:R-:W-:Y:S02]  /*2b2e0*/  IADD3 R10, P5, R0, R3.reuse, RZ ;  /* 0x00000003000a7210 */ /* 0x080fe40007fbe0ff */
[----:B------:R4:W-:Y:S01]  /*2b2f0*/  @P3 STG.E.U8 desc[UR28][R18.64], R35 ;  /* 0x0000002312003986 */ /* 0x0009e2000c10111c */
[----:B------:R-:W-:Y:S02]  /*2b300*/  IADD3 R16, P3, R30, R3, RZ ;  /* 0x000000031e107210 */ /* 0x000fe40007f7e0ff */
[----:B------:R-:W-:Y:S01]  /*2b310*/  ISETP.LT.AND P4, PT, R81, UR4, !P0 ;  /* 0x0000000451007c0c */ /* 0x000fe2000c781270 */
[----:B------:R-:W-:Y:S01]  /*2b320*/  ULDC UR4, c[0x0][0x22c] ;  /* 0x00008b0000047ab9 */ /* 0x000fe20000000800 */
[----:B------:R-:W-:Y:S02]  /*2b330*/  LEA.HI.X.SX32 R11, R0, R28, 0x1, P5 ;  /* 0x0000001c000b7211 */ /* 0x000fe400028f0eff */
[----:B0-----:R-:W-:-:S02]  /*2b340*/  PRMT R31, R12, 0x7773, RZ ;  /* 0x000077730c1f7816 */ /* 0x001fc400000000ff */
[-C--:B------:R-:W-:Y:S01]  /*2b350*/  LEA.HI.X.SX32 R17, R30, R28.reuse, 0x1, P3 ;  /* 0x0000001c1e117211 */ /* 0x080fe200018f0eff */
[----:B----4-:R-:W0:Y:S01]  /*2b360*/  LDC R19, c[0x0][0x248] ;  /* 0x00009200ff137b82 */ /* 0x010e220000000800 */
[----:B------:R-:W-:Y:S02]  /*2b370*/  PRMT R13, R13, 0x7773, RZ ;  /* 0x000077730d0d7816 */ /* 0x000fe400000000ff */
[----:B------:R-:W-:Y:S01]  /*2b380*/  ISETP.LT.AND P6, PT, R80, UR4, !P0 ;  /* 0x0000000450007c0c */ /* 0x000fe2000c7c1270 */
[----:B------:R-:W-:Y:S01]  /*2b390*/  ULDC UR4, c[0x0][0x22c] ;  /* 0x00008b0000047ab9 */ /* 0x000fe20000000800 */
[----:B------:R4:W-:Y:S01]  /*2b3a0*/  @P2 STG.E.U8 desc[UR28][R10.64], R31 ;  /* 0x0000001f0a002986 */ /* 0x0009e2000c10111c */
[----:B------:R-:W-:Y:S01]  /*2b3b0*/  ISETP.LT.AND P5, PT, R79, UR4, !P0 ;  /* 0x000000044f007c0c */ /* 0x000fe2000c7a1270 */
[----:B--2---:R-:W-:Y:S01]  /*2b3c0*/  IMAD R30, R47, 0x2, R30 ;  /* 0x000000022f1e7824 */ /* 0x004fe200078e021e */
[----:B------:R-:W2:Y:S01]  /*2b3d0*/  LDC R35, c[0x0][0x248] ;  /* 0x00009200ff237b82 */ /* 0x000ea20000000800 */
[----:B------:R1:W-:Y:S01]  /*2b3e0*/  @P1 STG.E.U8 desc[UR28][R16.64], R13 ;  /* 0x0000000d10001986 */ /* 0x0003e2000c10111c */
[----:B------:R-:W-:Y:S01]  /*2b3f0*/  ULDC UR4, c[0x0][0x248] ;  /* 0x0000920000047ab9 */ /* 0x000fe20000000800 */
[C---:B------:R-:W-:Y:S01]  /*2b400*/  ISETP.LT.AND P1, PT, R34.reuse, UR5, !P0 ;  /* 0x0000000522007c0c */ /* 0x040fe2000c721270 */
[----:B------:R-:W-:Y:S01]  /*2b410*/  IMAD R34, R34, UR4, RZ ;  /* 0x0000000422227c24 */ /* 0x000fe2000f8e02ff */
[-C--:B------:R-:W-:Y:S01]  /*2b420*/  IADD3 R8, P2, R30, R3.reuse, RZ ;  /* 0x000000031e087210 */ /* 0x080fe20007f5e0ff */
[----:B------:R-:W-:Y:S01]  /*2b430*/  ULDC UR4, c[0x0][0x22c] ;  /* 0x00008b0000047ab9 */ /* 0x000fe20000000800 */
[----:B------:R-:W-:Y:S01]  /*2b440*/  PRMT R15, R15, 0x7773, RZ ;  /* 0x000077730f0f7816 */ /* 0x000fe200000000ff */
[----:B------:R-:W-:Y:S01]  /*2b450*/  ULDC UR5, c[0x0][0x22c] ;  /* 0x00008b0000057ab9 */ /* 0x000fe20000000800 */
[----:B----4-:R-:W-:Y:S01]  /*2b460*/  IADD3 R10, P3, R34, R3, RZ ;  /* 0x00000003220a7210 */ /* 0x010fe20007f7e0ff */
[----:B------:R-:W4:Y:S01]  /*2b470*/  LDC R18, c[0x0][0x248] ;  /* 0x00009200ff127b82 */ /* 0x000f220000000800 */
[----:B------:R-:W-:Y:S01]  /*2b480*/  LEA.HI.X.SX32 R9, R30, R28, 0x1, P2 ;  /* 0x0000001c1e097211 */ /* 0x000fe200010f0eff */
[----:B-1----:R-:W-:Y:S01]  /*2b490*/  IMAD R30, R37, 0x4, R30 ;  /* 0x00000004251e7824 */ /* 0x002fe200078e021e */
[----:B------:R-:W-:-:S02]  /*2b4a0*/  PRMT R17, R14, 0x7773, RZ ;  /* 0x000077730e117816 */ /* 0x000fc400000000ff */
[----:B------:R-:W-:-:S03]  /*2b4b0*/  LEA.HI.X.SX32 R11, R34, R28, 0x1, P3 ;  /* 0x0000001c220b7211 */ /* 0x000fc600018f0eff */
[----:B------:R-:W1:Y:S01]  /*2b4c0*/  LDC R37, c[0x0][0x248] ;  /* 0x00009200ff257b82 */ /* 0x000e620000000800 */
[----:B------:R3:W-:Y:S01]  /*2b4d0*/  @P4 STG.E.U8 desc[UR28][R8.64], R17 ;  /* 0x0000001108004986 */ /* 0x0007e2000c10111c */
[----:B0-----:R-:W-:-:S03]  /*2b4e0*/  IMAD R0, R19, 0x2, R30 ;  /* 0x0000000213007824 */ /* 0x001fc600078e021e */
[----:B------:R0:W-:Y:S01]  /*2b4f0*/  @P1 STG.E.U8 desc[UR28][R10.64], R15 ;  /* 0x0000000f0a001986 */ /* 0x0001e2000c10111c */
[-C--:B------:R-:W-:Y:S02]  /*2b500*/  IADD3 R12, P1, R30, R3.reuse, RZ ;  /* 0x000000031e0c7210 */ /* 0x080fe40007f3e0ff */
[----:B------:R-:W4:Y:S01]  /*2b510*/  LDC R16, c[0x0][0x248] ;  /* 0x00009200ff107b82 */ /* 0x000f220000000800 */
[----:B------:R-:W-:Y:S01]  /*2b520*/  PRMT R31, R20, 0x7770, RZ ;  /* 0x00007770141f7816 */ /* 0x000fe200000000ff */
[----:B--2---:R-:W-:Y:S01]  /*2b530*/  IMAD R14, R35, 0x2, R0 ;  /* 0x00000002230e7824 */ /* 0x004fe200078e0200 */
[-C--:B------:R-:W-:Y:S02]  /*2b540*/  LEA.HI.X.SX32 R13, R30, R28.reuse, 0x1, P1 ;  /* 0x0000001c1e0d7211 */ /* 0x080fe400008f0eff */
[-C--:B---3--:R-:W-:Y:S02]  /*2b550*/  IADD3 R8, P1, R0, R3.reuse, RZ ;  /* 0x0000000300087210 */ /* 0x088fe40007f3e0ff */
[----:B------:R-:W-:Y:S01]  /*2b560*/  ISETP.LT.AND P2, PT, R78, UR7, !P0 ;  /* 0x000000074e007c0c */ /* 0x000fe2000c741270 */
[----:B------:R-:W2:Y:S01]  /*2b570*/  LDC R35, c[0x0][0x248] ;  /* 0x00009200ff237b82 */ /* 0x000ea20000000800 */
[-C--:B------:R-:W-:Y:S01]  /*2b580*/  LEA.HI.X.SX32 R9, R0, R28.reuse, 0x1, P1 ;  /* 0x0000001c00097211 */ /* 0x080fe200008f0eff */
[----:B------:R1:W-:Y:S01]  /*2b590*/  @P6 STG.E.U8 desc[UR28][R12.64], R31 ;  /* 0x0000001f0c006986 */ /* 0x0003e2000c10111c */
[C---:B0-----:R-:W-:Y:S01]  /*2b5a0*/  IADD3 R10, P6, R14.reuse, R3, RZ ;  /* 0x000000030e0a7210 */ /* 0x041fe20007fde0ff */
[----:B------:R-:W-:Y:S01]  /*2b5b0*/  IMAD R0, R39, 0x2, R14 ;  /* 0x0000000227007824 */ /* 0x000fe200078e020e */
[----:B------:R-:W-:Y:S01]  /*2b5c0*/  ISETP.LT.AND P4, PT, R77, UR4, !P0 ;  /* 0x000000044d007c0c */ /* 0x000fe2000c781270 */
[----:B------:R-:W-:Y:S01]  /*2b5d0*/  ULDC UR4, c[0x0][0x22c] ;  /* 0x00008b0000047ab9 */ /* 0x000fe20000000800 */
[----:B------:R-:W-:Y:S01]  /*2b5e0*/  LEA.HI.X.SX32 R11, R14, R28, 0x1, P6 ;  /* 0x0000001c0e0b7211 */ /* 0x000fe200030f0eff */
[----:B------:R-:W-:Y:S01]  /*2b5f0*/  ULDC UR7, c[0x0][0x22c] ;  /* 0x00008b0000077ab9 */ /* 0x000fe20000000800 */
[----:B------:R-:W-:-:S02]  /*2b600*/  PRMT R19, R21, 0x7770, RZ ;  /* 0x0000777015137816 */ /* 0x000fc400000000ff */
[-C--:B------:R-:W-:Y:S02]  /*2b610*/  IADD3 R14, P6, R0, R3.reuse, RZ ;  /* 0x00000003000e7210 */ /* 0x080fe40007fde0ff */
[----:B------:R-:W-:Y:S01]  /*2b620*/  PRMT R17, R22, 0x7770, RZ ;  /* 0x0000777016117816 */ /* 0x000fe200000000ff */
[----:B-1----:R-:W-:Y:S01]  /*2b630*/  IMAD R13, R37, 0x2, R0 ;  /* 0x00000002250d7824 */ /* 0x002fe200078e0200 */
[----:B------:R-:W-:Y:S01]  /*2b640*/  ISETP.LT.AND P3, PT, R76, UR4, !P0 ;  /* 0x000000044c007c0c */ /* 0x000fe2000c761270 */
[----:B------:R-:W-:Y:S01]  /*2b650*/  ULDC UR4, c[0x0][0x22c] ;  /* 0x00008b0000047ab9 */ /* 0x000fe20000000800 */
[----:B------:R-:W-:Y:S01]  /*2b660*/  LEA.HI.X.SX32 R15, R0, R28, 0x1, P6 ;  /* 0x0000001c000f7211 */ /* 0x000fe200030f0eff */
[----:B------:R-:W0:Y:S01]  /*2b670*/  LDC R37, c[0x0][0x248] ;  /* 0x00009200ff257b82 */ /* 0x000e220000000800 */
[----:B------:R-:W-:Y:S01]  /*2b680*/  PRMT R31, R23, 0x7770, RZ ;  /* 0x00007770171f7816 */ /* 0x000fe200000000ff */
[----:B------:R1:W-:Y:S01]  /*2b690*/  @P5 STG.E.U8 desc[UR28][R8.64], R19 ;  /* 0x0000001308005986 */ /* 0x0003e2000c10111c */
[----:B------:R-:W-:Y:S01]  /*2b6a0*/  ISETP.LT.AND P1, PT, R75, UR4, !P0 ;  /* 0x000000044b007c0c */ /* 0x000fe2000c721270 */
[----:B------:R-:W-:Y:S01]  /*2b6b0*/  ULDC UR4, c[0x0][0x22c] ;  /* 0x00008b0000047ab9 */ /* 0x000fe20000000800 */
[----:B----4-:R-:W-:Y:S01]  /*2b6c0*/  IMAD R0, R16, 0x2, R13 ;  /* 0x0000000210007824 */ /* 0x010fe200078e020d */
[----:B------:R-:W-:Y:S01]  /*2b6d0*/  @P2 STG.E.U8 desc[UR28][R10.64], R17 ;  /* 0x000000110a002986 */ /* 0x000fe2000c10111c */
[----:B------:R-:W-:Y:S01]  /*2b6e0*/  ISETP.LT.AND P5, PT, R74, UR4, !P0 ;  /* 0x000000044a007c0c */ /* 0x000fe2000c7a1270 */
[----:B------:R-:W-:Y:S01]  /*2b6f0*/  ULDC UR4, c[0x0][0x22c] ;  /* 0x00008b0000047ab9 */ /* 0x000fe20000000800 */
[----:B------:R-:W3:Y:S01]  /*2b700*/  LDC R16, c[0x0][0x248] ;  /* 0x00009200ff107b82 */ /* 0x000ee20000000800 */
[----:B------:R4:W-:Y:S01]  /*2b710*/  @P4 STG.E.U8 desc[UR28][R14.64], R31 ;  /* 0x0000001f0e004986 */ /* 0x0009e2000c10111c */
[----:B-1----:R-:W-:-:S02]  /*2b720*/  IADD3 R8, P2, R13, R3, RZ ;  /* 0x000000030d087210 */ /* 0x002fc40007f5e0ff */
[----:B------:R-:W-:Y:S02]  /*2b730*/  PRMT R19, R20, 0x7771, RZ ;  /* 0x0000777114137816 */ /* 0x000fe400000000ff */
[-C--:B------:R-:W-:Y:S02]  /*2b740*/  LEA.HI.X.SX32 R9, R13, R28.reuse, 0x1, P2 ;  /* 0x0000001c0d097211 */ /* 0x080fe400010f0eff */
[----:B------:R-:W-:Y:S01]  /*2b750*/  ISETP.LT.AND P6, PT, R73, UR4, !P0 ;  /* 0x0000000449007c0c */ /* 0x000fe2000c7c1270 */
[----:B------:R-:W-:Y:S01]  /*2b760*/  ULDC UR4, c[0x0][0x22c] ;  /* 0x00008b0000047ab9 */ /* 0x000fe20000000800 */
[----:B----4-:R-:W1:Y:S01]  /*2b770*/  LDC R31, c[0x0][0x248] ;  /* 0x00009200ff1f7b82 */ /* 0x010e620000000800 */
[----:B------:R-:W-:Y:S01]  /*2b780*/  IADD3 R12, P4, R0, R3, RZ ;  /* 0x00000003000c7210 */ /* 0x000fe20007f9e0ff */
[----:B------:R4:W-:Y:S01]  /*2b790*/  @P3 STG.E.U8 desc[UR28][R8.64], R19 ;  /* 0x0000001308003986 */ /* 0x0009e2000c10111c */
[----:B------:R-:W-:Y:S01]  /*2b7a0*/  ISETP.LT.AND P2, PT, R72, UR4, !P0 ;  /* 0x0000000448007c0c */ /* 0x000fe2000c741270 */
[----:B------:R-:W-:Y:S01]  /*2b7b0*/  ULDC UR4, c[0x0][0x248] ;  /* 0x0000920000047ab9 */ /* 0x000fe20000000800 */
[----:B------:R-:W-:-:S03]  /*2b7c0*/  LEA.HI.X.SX32 R13, R0, R28, 0x1, P4 ;  /* 0x0000001c000d7211 */ /* 0x000fc600020f0eff */
[----:B------:R-:W3:Y:S01]  /*2b7d0*/  LDC R14, c[0x0][0x248] ;  /* 0x00009200ff0e7b82 */ /* 0x000ee20000000800 */
[----:B------:R-:W-:Y:S01]  /*2b7e0*/  PRMT R17, R21, 0x7771, RZ ;  /* 0x0000777115117816 */ /* 0x000fe200000000ff */
[----:B--2---:R-:W-:Y:S01]  /*2b7f0*/  IMAD R0, R35, 0x2, R0 ;  /* 0x0000000223007824 */ /* 0x004fe200078e0200 */
[C---:B------:R-:W-:Y:S01]  /*2b800*/  ISETP.LT.AND P3, PT, R33.reuse, UR5, !P0 ;  /* 0x0000000521007c0c */ /* 0x040fe2000c761270 */
[----:B------:R-:W-:Y:S01]  /*2b810*/  IMAD R33, R33, UR4, RZ ;  /* 0x0000000421217c24 */ /* 0x000fe2000f8e02ff */
[----:B------:R-:W-:Y:S01]  /*2b820*/  PRMT R15, R23, 0x7771, RZ ;  /* 0x00007771170f7816 */ /* 0x000fe200000000ff */
[----:B------:R2:W-:Y:S02]  /*2b830*/  @P1 STG.E.U8 desc[UR28][R12.64], R17 ;  /* 0x000000110c001986 */ /* 0x0005e4000c10111c */
[----:B------:R-:W3:Y:S01]  /*2b840*/  LDC R35, c[0x0][0x248] ;  /* 0x00009200ff237b82 */ /* 0x000ee20000000800 */
[CC--:B------:R-:W-:Y:S01]  /*2b850*/  IADD3 R10, P1, R0.reuse, R3.reuse, RZ ;  /* 0x00000003000a7210 */ /* 0x0c0fe20007f3e0ff */
[----:B------:R-:W-:Y:S01]  /*2b860*/  ULDC UR4, c[0x0][0x22c] ;  /* 0x00008b0000047ab9 */ /* 0x000fe20000000800 */
[----:B----4-:R-:W-:Y:S01]  /*2b870*/  IADD3 R8, P4, R33, R3, RZ ;  /* 0x0000000321087210 */ /* 0x010fe20007f9e0ff */
[----:B------:R-:W-:Y:S01]  /*2b880*/  ULDC UR5, c[0x0][0x22c] ;  /* 0x00008b0000057ab9 */ /* 0x000fe20000000800 */
[-C--:B------:R-:W-:Y:S01]  /*2b890*/  LEA.HI.X.SX32 R11, R0, R28.reuse, 0x1, P1 ;  /* 0x0000001c000b7211 */ /* 0x080fe200008f0eff */
[----:B0-----:R-:W-:Y:S01]  /*2b8a0*/  IMAD R0, R37, 0x4, R0 ;  /* 0x0000000425007824 */ /* 0x001fe200078e0200 */
[----:B------:R-:W-:-:S02]  /*2b8b0*/  LEA.HI.X.SX32 R9, R33, R28, 0x1, P4 ;  /* 0x0000001c21097211 */ /* 0x000fc400020f0eff */
[----:B------:R-:W0:Y:S01]  /*2b8c0*/  LDC R33, c[0x0][0x248] ;  /* 0x00009200ff217b82 */ /* 0x000e220000000800 */
[----:B--2---:R-:W-:-:S05]  /*2b8d0*/  PRMT R17, R22, 0x7771, RZ ;  /* 0x0000777116117816 */ /* 0x004fca00000000ff */
[----:B------:R1:W-:Y:S04]  /*2b8e0*/  @P5 STG.E.U8 desc[UR28][R10.64], R17 ;  /* 0x000000110a005986 */ /* 0x0003e8000c10111c */
[----:B------:R2:W-:Y:S01]  /*2b8f0*/  @P3 STG.E.U8 desc[UR28][R8.64], R15 ;  /* 0x0000000f08003986 */ /* 0x0005e2000c10111c */
[----:B------:R-:W-:-:S04]  /*2b900*/  IADD3 R12, P3, R0, R3, RZ ;  /* 0x00000003000c7210 */ /* 0x000fc80007f7e0ff */
[----:B------:R-:W-:Y:S01]  /*2b910*/  LEA.HI.X.SX32 R13, R0, R28, 0x1, P3 ;  /* 0x0000001c000d7211 */ /* 0x000fe200018f0eff */
[----:B-1----:R-:W-:Y:S01]  /*2b920*/  IMAD R11, R31, 0x2, R0 ;  /* 0x000000021f0b7824 */ /* 0x002fe200078e0200 */
[----:B------:R-:W-:-:S03]  /*2b930*/  PRMT R31, R20, 0x7772, RZ ;  /* 0x00007772141f7816 */ /* 0x000fc600000000ff */
[----:B---3--:R-:W-:-:S04]  /*2b940*/  IMAD R0, R14, 0x2, R11 ;  /* 0x000000020e007824 */ /* 0x008fc800078e020b */
[----:B--2---:R-:W-:Y:S02]  /*2b950*/  IMAD R15, R35, 0x2, R0 ;  /* 0x00000002230f7824 */ /* 0x004fe400078e0200 */
[----:B------:R-:W1:Y:S01]  /*2b960*/  LDC R35, c[0x0][0x248] ;  /* 0x00009200ff237b82 */ /* 0x000e620000000800 */
[-C--:B------:R-:W-:Y:S01]  /*2b970*/  IADD3 R10, P3, R11, R3.reuse, RZ ;  /* 0x000000030b0a7210 */ /* 0x080fe20007f7e0ff */
[----:B------:R2:W-:Y:S01]  /*2b980*/  @P6 STG.E.U8 desc[UR28][R12.64], R31 ;  /* 0x0000001f0c006986 */ /* 0x0005e2000c10111c */
[----:B------:R-:W-:Y:S01]  /*2b990*/  ISETP.LT.AND P1, PT, R71, UR7, !P0 ;  /* 0x0000000747007c0c */ /* 0x000fe2000c721270 */
[----:B------:R-:W-:Y:S01]  /*2b9a0*/  ULDC UR7, c[0x0][0x22c] ;  /* 0x00008b0000077ab9 */ /* 0x000fe20000000800 */
[----:B------:R-:W-:Y:S02]  /*2b9b0*/  IADD3 R8, P6, R0, R3, RZ ;  /* 0x0000000300087210 */ /* 0x000fe40007fde0ff */
[----:B------:R-:W-:Y:S01]  /*2b9c0*/  ISETP.LT.AND P5, PT, R70, UR4, !P0 ;  /* 0x0000000446007c0c */ /* 0x000fe2000c7a1270 */
[----:B------:R-:W-:Y:S01]  /*2b9d0*/  ULDC UR4, c[0x0][0x22c] ;  /* 0x00008b0000047ab9 */ /* 0x000fe20000000800 */
[----:B------:R-:W-:-:S02]  /*2b9e0*/  LEA.HI.X.SX32 R11, R11, R28, 0x1, P3 ;  /* 0x0000001c0b0b7211 */ /* 0x000fc400018f0eff */
[----:B------:R-:W-:Y:S02]  /*2b9f0*/  PRMT R19, R21, 0x7772, RZ ;  /* 0x0000777215137816 */ /* 0x000fe400000000ff */
[-C--:B------:R-:W-:Y:S01]  /*2ba00*/  LEA.HI.X.SX32 R9, R0, R28.reuse, 0x1, P6 ;  /* 0x0000001c00097211 */ /* 0x080fe200030f0eff */
[----:B------:R-:W-:Y:S01]  /*2ba10*/  IMAD R0, R16, 0x2, R15 ;  /* 0x0000000210007824 */ /* 0x000fe200078e020f */
[----:B------:R-:W-:Y:S01]  /*2ba20*/  IADD3 R14, P6, R15, R3, RZ ;  /* 0x000000030f0e7210 */ /* 0x000fe20007fde0ff */
[----:B------:R3:W-:Y:S01]  /*2ba30*/  @P2 STG.E.U8 desc[UR28][R10.64], R19 ;  /* 0x000000130a002986 */ /* 0x0007e2000c10111c */
[----:B------:R-:W-:Y:S01]  /*2ba40*/  ISETP.LT.AND P4, PT, R69, UR4, !P0 ;  /* 0x0000000445007c0c */ /* 0x000fe2000c781270 */
[----:B------:R-:W-:Y:S01]  /*2ba50*/  ULDC UR4, c[0x0][0x22c] ;  /* 0x00008b0000047ab9 */ /* 0x000fe20000000800 */
[----:B------:R-:W-:Y:S01]  /*2ba60*/  PRMT R17, R22, 0x7772, RZ ;  /* 0x0000777216117816 */ /* 0x000fe200000000ff */
[----:B0-----:R-:W-:Y:S01]  /*2ba70*/  IMAD R16, R33, 0x2, R0 ;  /* 0x0000000221107824 */ /* 0x001fe200078e0200 */
[----:B------:R-:W-:Y:S01]  /*2ba80*/  LEA.HI.X.SX32 R15, R15, R28, 0x1, P6 ;  /* 0x0000001c0f0f7211 */ /* 0x000fe200030f0eff */
[----:B--2---:R-:W0:Y:S01]  /*2ba90*/  LDC R31, c[0x0][0x248] ;  /* 0x00009200ff1f7b82 */ /* 0x004e220000000800 */
[----:B------:R-:W-:Y:S01]  /*2baa0*/  ISETP.LT.AND P3, PT, R68, UR4, !P0 ;  /* 0x0000000444007c0c */ /* 0x000fe2000c761270 */
[----:B------:R2:W-:Y:S01]  /*2bab0*/  @P1 STG.E.U8 desc[UR28][R8.64], R17 ;  /* 0x0000001108001986 */ /* 0x0005e2000c10111c */
[----:B------:R-:W-:Y:S01]  /*2bac0*/  ULDC UR4, c[0x0][0x22c] ;  /* 0x00008b0000047ab9 */ /* 0x000fe20000000800 */
[----:B---3--:R-:W-:-:S02]  /*2bad0*/  PRMT R19, R23, 0x7772, RZ ;  /* 0x0000777217137816 */ /* 0x008fc400000000ff */
[-C--:B------:R-:W-:Y:S02]  /*2bae0*/  IADD3 R10, P6, R0, R3.reuse, RZ ;  /* 0x00000003000a7210 */ /* 0x080fe40007fde0ff */
[----:B------:R-:W3:Y:S01]  /*2baf0*/  LDC R33, c[0x0][0x248] ;  /* 0x00009200ff217b82 */ /* 0x000ee20000000800 */
[----:B------:R4:W-:Y:S01]  /*2bb00*/  @P5 STG.E.U8 desc[UR28][R14.64], R19 ;  /* 0x000000130e005986 */ /* 0x0009e2000c10111c */
[----:B------:R-:W-:Y:S02]  /*2bb10*/  IADD3 R12, P5, R16, R3, RZ ;  /* 0x00000003100c7210 */ /* 0x000fe40007fbe0ff */
[----:B------:R-:W-:Y:S01]  /*2bb20*/  ISETP.LT.AND P2, PT, R67, UR4, !P0 ;  /* 0x0000000443007c0c */ /* 0x000fe2000c741270 */
[----:B------:R-:W-:Y:S01]  /*2bb30*/  ULDC UR4, c[0x0][0x22c] ;  /* 0x00008b0000047ab9 */ /* 0x000fe20000000800 */
[----:B------:R-:W-:Y:S02]  /*2bb40*/  LEA.HI.X.SX32 R11, R0, R28, 0x1, P6 ;  /* 0x0000001c000b7211 */ /* 0x000fe400030f0eff */
[----:B--2---:R-:W-:-:S02]  /*2bb50*/  PRMT R17, R20, 0x7773, RZ ;  /* 0x0000777314117816 */ /* 0x004fc400000000ff */
[----:B------:R-:W-:Y:S01]  /*2bb60*/  ISETP.LT.AND P1, PT, R66, UR4, !P0 ;  /* 0x0000000442007c0c */ /* 0x000fe2000c721270 */
[----:B------:R-:W-:Y:S01]  /*2bb70*/  ULDC UR4, c[0x0][0x22c] ;  /* 0x00008b0000047ab9 */ /* 0x000fe20000000800 */
[-C--:B------:R-:W-:Y:S01]  /*2bb80*/  LEA.HI.X.SX32 R13, R16, R28.reuse, 0x1, P5 ;  /* 0x0000001c100d7211 */ /* 0x080fe200028f0eff */
[----:B-1----:R-:W-:Y:S01]  /*2bb90*/  IMAD R16, R35, 0x2, R16 ;  /* 0x0000000223107824 */ /* 0x002fe200078e0210 */
[----:B------:R-:W-:Y:S01]  /*2bba0*/  PRMT R21, R21, 0x7773, RZ ;  /* 0x0000777315157816 */ /* 0x000fe200000000ff */
[----:B----4-:R-:W1:Y:S01]  /*2bbb0*/  LDC R19, c[0x0][0x248] ;  /* 0x00009200ff137b82 */ /* 0x010e620000000800 */
[----:B------:R-:W-:Y:S01]  /*2bbc0*/  ISETP.LT.AND P6, PT, R65, UR4, !P0 ;  /* 0x0000000441007c0c */ /* 0x000fe2000c7c1270 */
[----:B------:R2:W-:Y:S01]  /*2bbd0*/  @P4 STG.E.U8 desc[UR28][R10.64], R17 ;  /* 0x000000110a004986 */ /* 0x0005e2000c10111c */
[----:B------:R-:W-:Y:S01]  /*2bbe0*/  ULDC UR4, c[0x0][0x248] ;  /* 0x0000920000047ab9 */ /* 0x000fe20000000800 */
[C---:B------:R-:W-:Y:S01]  /*2bbf0*/  ISETP.LT.AND P4, PT, R32.reuse, UR5, !P0 ;  /* 0x0000000520007c0c */ /* 0x040fe2000c781270 */
[----:B------:R-:W-:Y:S01]  /*2bc00*/  IMAD R32, R32, UR4, RZ ;  /* 0x0000000420207c24 */ /* 0x000fe2000f8e02ff */
[----:B------:R4:W-:Y:S01]  /*2bc10*/  @P3 STG.E.U8 desc[UR28][R12.64], R21 ;  /* 0x000000150c003986 */ /* 0x0009e2000c10111c */
[-C--:B------:R-:W-:Y:S01]  /*2bc20*/  IADD3 R8, P3, R16, R3.reuse, RZ ;  /* 0x0000000310087210 */ /* 0x080fe20007f7e0ff */
[----:B------:R-:W-:Y:S01]  /*2bc30*/  ULDC UR4, c[0x0][0x22c] ;  /* 0x00008b0000047ab9 */ /* 0x000fe20000000800 */
[----:B------:R-:W-:Y:S01]  /*2bc40*/  PRMT R15, R22, 0x7773, RZ ;  /* 0x00007773160f7816 */ /* 0x000fe200000000ff */
[----:B------:R-:W-:Y:S01]  /*2bc50*/  ULDC UR5, c[0x0][0x22c] ;  /* 0x00008b0000057ab9 */ /* 0x000fe20000000800 */
[----:B------:R-:W-:Y:S01]  /*2bc60*/  LEA.HI.X.SX32 R9, R16, R28, 0x1, P3 ;  /* 0x0000001c10097211 */ /* 0x000fe200018f0eff */
[----:B------:R-:W3:Y:S01]  /*2bc70*/  LDC R35, c[0x0][0x248] ;  /* 0x00009200ff237b82 */ /* 0x000ee20000000800 */
[----:B--2---:R-:W-:-:S07]  /*2bc80*/  IADD3 R10, P3, R32, R3, RZ ;  /* 0x00000003200a7210 */ /* 0x004fce0007f7e0ff */
[----:B------:R-:W2:Y:S01]  /*2bc90*/  LDC R17, c[0x0][0x248] ;  /* 0x00009200ff117b82 */ /* 0x000ea20000000800 */
[----:B------:R-:W-:Y:S01]  /*2bca0*/  PRMT R23, R23, 0x7773, RZ ;  /* 0x0000777317177816 */ /* 0x000fe200000000ff */
[----:B0-----:R-:W-:Y:S01]  /*2bcb0*/  IMAD R16, R31, 0x4, R16 ;  /* 0x000000041f107824 */ /* 0x001fe200078e0210 */
[----:B------:R-:W-:-:S05]  /*2bcc0*/  LEA.HI.X.SX32 R11, R32, R28, 0x1, P3 ;  /* 0x0000001c200b7211 */ /* 0x000fca00018f0eff */
[----:B----4-:R-:W0:Y:S01]  /*2bcd0*/  LDC R21, c[0x0][0x248] ;  /* 0x00009200ff157b82 */ /* 0x010e220000000800 */
[----:B------:R4:W-:Y:S04]  /*2bce0*/  @P2 STG.E.U8 desc[UR28][R8.64], R15 ;  /* 0x0000000f08002986 */ /* 0x0009e8000c10111c */
[----:B------:R4:W-:Y:S03]  /*2bcf0*/  @P4 STG.E.U8 desc[UR28][R10.64], R23 ;  /* 0x000000170a004986 */ /* 0x0009e6000c10111c */
[----:B------:R-:W3:Y:S01]  /*2bd00*/  LDC R31, c[0x0][0x248] ;  /* 0x00009200ff1f7b82 */ /* 0x000ee20000000800 */
[----:B------:R-:W-:-:S04]  /*2bd10*/  IADD3 R12, P4, R16, R3, RZ ;  /* 0x00000003100c7210 */ /* 0x000fc80007f9e0ff */
[-C--:B------:R-:W-:Y:S01]  /*2bd20*/  LEA.HI.X.SX32 R13, R16, R28.reuse, 0x1, P4 ;  /* 0x0000001c100d7211 */ /* 0x080fe200020f0eff */
[----:B-1----:R-:W-:Y:S01]  /*2bd30*/  IMAD R16, R19, 0x2, R16 ;  /* 0x0000000213107824 */ /* 0x002fe200078e0210 */
[----:B----4-:R-:W-:Y:S01]  /*2bd40*/  PRMT R15, R24, 0x7770, RZ ;  /* 0x00007770180f7816 */ /* 0x010fe200000000ff */
[----:B------:R-:W1:Y:S02]  /*2bd50*/  LDC R23, c[0x0][0x248] ;  /* 0x00009200ff177b82 */ /* 0x000e640000000800 */
[----:B--2---:R-:W-:Y:S02]  /*2bd60*/  IMAD R0, R17, 0x2, R16 ;  /* 0x0000000211007824 */ /* 0x004fe400078e0210 */
[----:B------:R2:W-:Y:S01]  /*2bd70*/  @P1 STG.E.U8 desc[UR28][R12.64], R15 ;  /* 0x0000000f0c001986 */ /* 0x0005e2000c10111c */
[C---:B------:R-:W-:Y:S02]  /*2bd80*/  IADD3 R8, P1, R16.reuse, R3, RZ ;  /* 0x0000000310087210 */ /* 0x040fe40007f3e0ff */
[----:B------:R-:W-:Y:S01]  /*2bd90*/  PRMT R19, R25, 0x7770, RZ ;  /* 0x0000777019137816 */ /* 0x000fe200000000ff */
[----:B0-----:R-:W-:Y:S01]  /*2bda0*/  IMAD R14, R21, 0x2, R0 ;  /* 0x00000002150e7824 */ /* 0x001fe200078e0200 */
[----:B------:R-:W-:-:S02]  /*2bdb0*/  LEA.HI.X.SX32 R9, R16, R28, 0x1, P1 ;  /* 0x0000001c10097211 */ /* 0x000fc400008f0eff */
[----:B------:R-:W-:-:S03]  /*2bdc0*/  IADD3 R10, P1, R0, R3, RZ ;  /* 0x00000003000a7210 */ /* 0x000fc60007f3e0ff */
[----:B------:R0:W-:Y:S01]  /*2bdd0*/  @P6 STG.E.U8 desc[UR28][R8.64], R19 ;  /* 0x0000001308006986 */ /* 0x0001e2000c10111c */
[-C--:B------:R-:W-:Y:S01]  /*2bde0*/  LEA.HI.X.SX32 R11, R0, R28.reuse, 0x1, P1 ;  /* 0x0000001c000b7211 */ /* 0x080fe200008f0eff */
[----:B---3--:R-:W-:Y:S01]  /*2bdf0*/  IMAD R0, R31, 0x2, R14 ;  /* 0x000000021f007824 */ /* 0x008fe200078e020e */
[CC--:B--2---:R-:W-:Y:S01]  /*2be00*/  IADD3 R12, P6, R14.reuse, R3.reuse, RZ ;  /* 0x000000030e0c7210 */ /* 0x0c4fe20007fde0ff */
[----:B------:R-:W2:Y:S02]  /*2be10*/  LDC R31, c[0x0][0x248] ;  /* 0x00009200ff1f7b82 */ /* 0x000ea40000000800 */
[----:B------:R-:W-:Y:S01]  /*2be20*/  IMAD R16, R33, 0x2, R0 ;  /* 0x0000000221107824 */ /* 0x000fe200078e0200 */
[-C--:B------:R-:W-:Y:S02]  /*2be30*/  LEA.HI.X.SX32 R13, R14, R28.reuse, 0x1, P6 ;  /* 0x0000001c0e0d7211 */ /* 0x080fe400030f0eff */
[-C--:B------:R-:W-:Y:S02]  /*2be40*/  IADD3 R14, P6, R0, R3.reuse, RZ ;  /* 0x00000003000e7210 */ /* 0x080fe40007fde0ff */
[----:B------:R-:W-:Y:S01]  /*2be50*/  ISETP.LT.AND P5, PT, R64, UR7, !P0 ;  /* 0x0000000740007c0c */ /* 0x000fe2000c7a1270 */
[----:B------:R-:W-:Y:S01]  /*2be60*/  ULDC UR7, c[0x0][0x22c] ;  /* 0x00008b0000077ab9 */ /* 0x000fe20000000800 */
[----:B------:R-:W-:Y:S01]  /*2be70*/  LEA.HI.X.SX32 R15, R0, R28, 0x1, P6 ;  /* 0x0000001c000f7211 */ /* 0x000fe200030f0eff */
[----:B------:R-:W3:Y:S01]  /*2be80*/  LDC R33, c[0x0][0x248] ;  /* 0x00009200ff217b82 */ /* 0x000ee20000000800 */
[----:B0-----:R-:W-:-:S02]  /*2be90*/  IADD3 R8, P6, R16, R3, RZ ;  /* 0x0000000310087210 */ /* 0x001fc40007fde0ff */
[----:B------:R-:W-:Y:S01]  /*2bea0*/  ISETP.LT.AND P3, PT, R63, UR4, !P0 ;  /* 0x000000043f007c0c */ /* 0x000fe2000c761270 */
[----:B------:R-:W-:Y:S01]  /*2beb0*/  ULDC UR4, c[0x0][0x22c] ;  /* 0x00008b0000047ab9 */ /* 0x000fe20000000800 */
[----:B------:R-:W-:Y:S01]  /*2bec0*/  LEA.HI.X.SX32 R9, R16, R28, 0x1, P6 ;  /* 0x0000001c10097211 */ /* 0x000fe200030f0eff */
[----:B-1----:R-:W-:Y:S01]  /*2bed0*/  IMAD R16, R23, 0x2, R16 ;  /* 0x0000000217107824 */ /* 0x002fe200078e0210 */
[----:B------:R-:W-:Y:S01]  /*2bee0*/  ISETP.LT.AND P2, PT, R62, UR4, !P0 ;  /* 0x000000043e007c0c */ /* 0x000fe2000c741270 */
[----:B------:R-:W0:Y:S01]  /*2bef0*/  LDC R23, c[0x0][0x248] ;  /* 0x00009200ff177b82 */ /* 0x000e220000000800 */
[----:B------:R-:W-:Y:S01]  /*2bf00*/  PRMT R17, R26, 0x7770, RZ ;  /* 0x000077701a117816 */ /* 0x000fe200000000ff */
[----:B------:R-:W-:Y:S01]  /*2bf10*/  ULDC UR4, c[0x0][0x22c] ;  /* 0x00008b0000047ab9 */ /* 0x000fe20000000800 */
[----:B------:R-:W-:Y:S02]  /*2bf20*/  PRMT R21, R27, 0x7770, RZ ;  /* 0x000077701b157816 */ /* 0x000fe400000000ff */
[----:B------:R-:W-:Y:S01]  /*2bf30*/  ISETP.LT.AND P4, PT, R61, UR4, !P0 ;  /* 0x000000043d007c0c */ /* 0x000fe2000c781270 */
[----:B------:R-:W-:Y:S01]  /*2bf40*/  ULDC UR4, c[0x0][0x22c] ;  /* 0x00008b0000047ab9 */ /* 0x000fe20000000800 */
[----:B------:R1:W-:Y:S01]  /*2bf50*/  @P5 STG.E.U8 desc[UR28][R10.64], R17 ;  /* 0x000000110a005986 */ /* 0x0003e2000c10111c */
[----:B------:R-:W-:-:S02]  /*2bf60*/  PRMT R19, R24, 0x7771, RZ ;  /* 0x0000777118137816 */ /* 0x000fc400000000ff */
[----:B------:R-:W-:Y:S01]  /*2bf70*/  ISETP.LT.AND P1, PT, R60, UR4, !P0 ;  /* 0x000000043c007c0c */ /* 0x000fe2000c721270 */
[----:B------:R4:W-:Y:S01]  /*2bf80*/  @P3 STG.E.U8 desc[UR28][R12.64], R21 ;  /* 0x000000150c003986 */ /* 0x0009e2000c10111c */
[----:B------:R-:W-:Y:S02]  /*2bf90*/  ULDC UR4, c[0x0][0x22c] ;  /* 0x00008b0000047ab9 */ /* 0x000fe40000000800 */
[----:B------:R-:W-:Y:S01]  /*2bfa0*/  ISETP.LT.AND P5, PT, R59, UR4, !P0 ;  /* 0x000000043b007c0c */ /* 0x000fe2000c7a1270 */
[----:B------:R2:W-:Y:S01]  /*2bfb0*/  @P2 STG.E.U8 desc[UR28][R14.64], R19 ;  /* 0x000000130e002986 */ /* 0x0005e2000c10111c */
[----:B------:R-:W-:Y:S01]  /*2bfc0*/  ULDC UR4, c[0x0][0x22c] ;  /* 0x00008b0000047ab9 */ /* 0x000fe20000000800 */
[----:B-1----:R-:W-:Y:S01]  /*2bfd0*/  IADD3 R10, P2, R16, R3, RZ ;  /* 0x00000003100a7210 */ /* 0x002fe20007f5e0ff */
[----:B----4-:R-:W1:Y:S01]  /*2bfe0*/  LDC R21, c[0x0][0x248] ;  /* 0x00009200ff157b82 */ /* 0x010e620000000800 */
[----:B------:R-:W-:Y:S01]  /*2bff0*/  ISETP.LT.AND P3, PT, R58, UR4, !P0 ;  /* 0x000000043a007c0c */ /* 0x000fe2000c761270 */
[----:B------:R-:W-:Y:S01]  /*2c000*/  ULDC UR4, c[0x0][0x248] ;  /* 0x0000920000047ab9 */ /* 0x000fe20000000800 */
[----:B------:R-:W-:-:S02]  /*2c010*/  PRMT R17, R25, 0x7771, RZ ;  /* 0x0000777119117816 */ /* 0x000fc400000000ff */
[C---:B------:R-:W-:Y:S01]  /*2c020*/  ISETP.LT.AND P6, PT, R7.reuse, UR5, !P0 ;  /* 0x0000000507007c0c */ /* 0x040fe2000c7c1270 */
[----:B------:R-:W-:Y:S01]  /*2c030*/  IMAD R7, R7, UR4, RZ ;  /* 0x0000000407077c24 */ /* 0x000fe2000f8e02ff */
[----:B------:R-:W-:Y:S01]  /*2c040*/  LEA.HI.X.SX32 R11, R16, R28, 0x1, P2 ;  /* 0x0000001c100b7211 */ /* 0x000fe200010f0eff */
[----:B--2---:R-:W2:Y:S01]  /*2c050*/  LDC R14, c[0x0][0x248] ;  /* 0x00009200ff0e7b82 */ /* 0x004ea20000000800 */
[----:B------:R-:W-:Y:S01]  /*2c060*/  PRMT R13, R26, 0x7771, RZ ;  /* 0x000077711a0d7816 */ /* 0x000fe200000000ff */
[----:B------:R4:W-:Y:S01]  /*2c070*/  @P4 STG.E.U8 desc[UR28][R8.64], R17 ;  /* 0x0000001108004986 */ /* 0x0009e2000c10111c */
[----:B0-----:R-:W-:Y:S01]  /*2c080*/  IMAD R16, R23, 0x4, R16 ;  /* 0x0000000417107824 */ /* 0x001fe200078e0210 */
[----:B------:R-:W-:Y:S01]  /*2c090*/  PRMT R15, R27, 0x7771, RZ ;  /* 0x000077711b0f7816 */ /* 0x000fe200000000ff */
[----:B------:R-:W-:Y:S01]  /*2c0a0*/  ULDC UR4, c[0x0][0x22c] ;  /* 0x00008b0000047ab9 */ /* 0x000fe20000000800 */
[----:B------:R0:W-:Y:S01]  /*2c0b0*/  @P1 STG.E.U8 desc[UR28][R10.64], R13 ;  /* 0x0000000d0a001986 */ /* 0x0001e2000c10111c */
[----:B------:R-:W-:Y:S01]  /*2c0c0*/  PRMT R19, R25, 0x7772, RZ ;  /* 0x0000777219137816 */ /* 0x000fe200000000ff */
[----:B------:R-:W3:Y:S01]  /*2c0d0*/  LDC R23, c[0x0][0x248] ;  /* 0x00009200ff177b82 */ /* 0x000ee20000000800 */
[----:B------:R-:W-:Y:S01]  /*2c0e0*/  ULDC UR5, c[0x0][0x22c] ;  /* 0x00008b0000057ab9 */ /* 0x000fe20000000800 */
[----:B----4-:R-:W-:-:S04]  /*2c0f0*/  IADD3 R8, P1, R7, R3, RZ ;  /* 0x0000000307087210 */ /* 0x010fc80007f3e0ff */
[----:B------:R-:W-:Y:S01]  /*2c100*/  LEA.HI.X.SX32 R9, R7, R28, 0x1, P1 ;  /* 0x0000001c07097211 */ /* 0x000fe200008f0eff */
[----:B-1----:R-:W-:-:S04]  /*2c110*/  IMAD R0, R21, 0x2, R16 ;  /* 0x0000000215007824 */ /* 0x002fc800078e0210 */
[----:B------:R1:W-:Y:S01]  /*2c120*/  @P6 STG.E.U8 desc[UR28][R8.64], R15 ;  /* 0x0000000f08006986 */ /* 0x0003e2000c10111c */
[CC--:B0-----:R-:W-:Y:S01]  /*2c130*/  IADD3 R10, P6, R16.reuse, R3.reuse, RZ ;  /* 0x00000003100a7210 */ /* 0x0c1fe20007fde0ff */
[----:B------:R-:W-:Y:S02]  /*2c140*/  IMAD R7, R31, 0x2, R0 ;  /* 0x000000021f077824 */ /* 0x000fe400078e0200 */
[----:B------:R-:W0:Y:S01]  /*2c150*/  LDC R31, c[0x0][0x248] ;  /* 0x00009200ff1f7b82 */ /* 0x000e220000000800 */
[-C--:B------:R-:W-:Y:S02]  /*2c160*/  LEA.HI.X.SX32 R11, R16, R28.reuse, 0x1, P6 ;  /* 0x0000001c100b7211 */ /* 0x080fe400030f0eff */
[CC--:B------:R-:W-:Y:S02]  /*2c170*/  IADD3 R12, P6, R0.reuse, R3.reuse, RZ ;  /* 0x00000003000c7210 */ /* 0x0c0fe40007fde0ff */
[----:B------:R-:W-:Y:S01]  /*2c180*/  ISETP.LT.AND P4, PT, R57, UR7, !P0 ;  /* 0x0000000739007c0c */ /* 0x000fe2000c781270 */
[----:B------:R-:W-:Y:S01]  /*2c190*/  ULDC UR7, c[0x0][0x22c] ;  /* 0x00008b0000077ab9 */ /* 0x000fe20000000800 */
[----:B------:R-:W-:Y:S01]  /*2c1a0*/  LEA.HI.X.SX32 R13, R0, R28, 0x1, P6 ;  /* 0x0000001c000d7211 */ /* 0x000fe200030f0eff */
[----:B--2---:R-:W-:Y:S01]  /*2c1b0*/  IMAD R0, R14, 0x2, R7 ;  /* 0x000000020e007824 */ /* 0x004fe200078e0207 */
[----:B-1----:R-:W-:-:S02]  /*2c1c0*/  IADD3 R8, P6, R7, R3, RZ ;  /* 0x0000000307087210 */ /* 0x002fc40007fde0ff */
[----:B------:R-:W-:Y:S01]  /*2c1d0*/  ISETP.LT.AND P2, PT, R55, UR4, !P0 ;  /* 0x0000000437007c0c */ /* 0x000fe2000c741270 */
[----:B------:R-:W-:Y:S01]  /*2c1e0*/  ULDC UR4, c[0x0][0x22c] ;  /* 0x00008b0000047ab9 */ /* 0x000fe20000000800 */
[----:B------:R-:W-:Y:S02]  /*2c1f0*/  PRMT R21, R24, 0x7772, RZ ;  /* 0x0000777218157816 */ /* 0x000fe400000000ff */
[-C--:B------:R-:W-:Y:S01]  /*2c200*/  LEA.HI.X.SX32 R9, R7, R28.reuse, 0x1, P6 ;  /* 0x0000001c07097211 */ /* 0x080fe200030f0eff */
[----:B---3--:R-:W-:Y:S01]  /*2c210*/  IMAD R7, R23, 0x2, R0 ;  /* 0x0000000217077824 */ /* 0x008fe200078e0200 */
[----:B------:R-:W-:Y:S01]  /*2c220*/  IADD3 R14, P6, R0, R3, RZ ;  /* 0x00000003000e7210 */ /* 0x000fe20007fde0ff */
[----:B------:R1:W-:Y:S01]  /*2c230*/  @P5 STG.E.U8 desc[UR28][R10.64], R21 ;  /* 0x000000150a005986 */ /* 0x0003e2000c10111c */
[----:B------:R-:W-:Y:S02]  /*2c240*/  PRMT R17, R26, 0x7772, RZ ;  /* 0x000077721a117816 */ /* 0x000fe400000000ff */
[----:B------:R-:W-:Y:S01]  /*2c250*/  LEA.HI.X.SX32 R15, R0, R28, 0x1, P6 ;  /* 0x0000001c000f7211 */ /* 0x000fe200030f0eff */
[----:B------:R2:W-:Y:S01]  /*2c260*/  @P3 STG.E.U8 desc[UR28][R12.64], R19 ;  /* 0x000000130c003986 */ /* 0x0005e2000c10111c */
[----:B------:R-:W-:Y:S01]  /*2c270*/  ISETP.LT.AND P1, PT, R56, UR5, !P0 ;  /* 0x0000000538007c0c */ /* 0x000fe2000c721270 */
[----:B------:R-:W-:Y:S01]  /*2c280*/  IMAD R0, R18, 0x2, R7 ;  /* 0x0000000212007824 */ /* 0x000fe200078e0207 */
[----:B------:R-:W-:Y:S01]  /*2c290*/  ISETP.LT.AND P5, PT, R54, UR4, !P0 ;  /* 0x0000000436007c0c */ /* 0x000fe2000c7a1270 */
[----:B------:R-:W-:Y:S01]  /*2c2a0*/  ULDC UR4, c[0x0][0x22c] ;  /* 0x00008b0000047ab9 */ /* 0x000fe20000000800 */
[----:B------:R-:W-:Y:S01]  /*2c2b0*/  @P4 STG.E.U8 desc[UR28][R8.64], R17 ;  /* 0x0000001108004986 */ /* 0x000fe2000c10111c */
[----:B-1----:R-:W1:Y:S01]  /*2c2c0*/  LDC R21, c[0x0][0x248] ;  /* 0x00009200ff157b82 */ /* 0x002e620000000800 */
[----:B--2---:R-:W-:-:S02]  /*2c2d0*/  PRMT R19, R27, 0x7772, RZ ;  /* 0x000077721b137816 */ /* 0x004fc400000000ff */
[----:B------:R-:W2:Y:S01]  /*2c2e0*/  LDS.128 R8, [R2] ;  /* 0x0000000002087984 */ /* 0x000ea20000000c00 */
[-C--:B------:R-:W-:Y:S01]  /*2c2f0*/  IADD3 R12, P6, R7, R3.reuse, RZ ;  /* 0x00000003070c7210 */ /* 0x080fe20007fde0ff */
[----:B------:R-:W-:Y:S01]  /*2c300*/  ULDC UR5, c[0x0][0x22c] ;  /* 0x00008b0000057ab9 */ /* 0x000fe20000000800 */
[----:B------:R-:W-:Y:S01]  /*2c310*/  ISETP.LT.AND P3, PT, R53, UR4, !P0 ;  /* 0x0000000435007c0c */ /* 0x000fe2000c761270 */
[----:B------:R3:W-:Y:S01]  /*2c320*/  @P2 STG.E.U8 desc[UR28][R14.64], R19 ;  /* 0x000000130e002986 */ /* 0x0007e2000c10111c */
[----:B------:R-:W-:Y:S01]  /*2c330*/  LEA.HI.X.SX32 R13, R7, R28, 0x1, P6 ;  /* 0x0000001c070d7211 */ /* 0x000fe200030f0eff */
[----:B------:R-:W-:Y:S01]  /*2c340*/  ULDC UR4, c[0x0][0x22c] ;  /* 0x00008b0000047ab9 */ /* 0x000fe20000000800 */
[----:B------:R-:W-:Y:S01]  /*2c350*/  IADD3 R16, P6, R0, R3, RZ ;  /* 0x0000000300107210 */ /* 0x000fe20007fde0ff */
[----:B------:R-:W4:Y:S01]  /*2c360*/  LDC R18, c[0x0][0x248] ;  /* 0x00009200ff127b82 */ /* 0x000f220000000800 */
[----:B------:R-:W-:Y:S01]  /*2c370*/  ISETP.LT.AND P4, PT, R52, UR4, !P0 ;  /* 0x0000000434007c0c */ /* 0x000fe2000c781270 */
[----:B------:R-:W-:Y:S01]  /*2c380*/  ULDC UR4, c[0x0][0x22c] ;  /* 0x00008b0000047ab9 */ /* 0x000fe20000000800 */
[----:B------:R-:W-:-:S05]  /*2c390*/  PRMT R7, R24, 0x7773, RZ ;  /* 0x0000777318077816 */ /* 0x000fca00000000ff */
[----:B---3--:R-:W3:Y:S01]  /*2c3a0*/  LDC R19, c[0x0][0x248] ;  /* 0x00009200ff137b82 */ /* 0x008ee20000000800 */
[----:B------:R-:W-:Y:S01]  /*2c3b0*/  LEA.HI.X.SX32 R17, R0, R28, 0x1, P6 ;  /* 0x0000001c00117211 */ /* 0x000fe200030f0eff */
[----:B0-----:R-:W-:Y:S01]  /*2c3c0*/  IMAD R0, R31, 0x2, R0 ;  /* 0x000000021f007824 */ /* 0x001fe200078e0200 */
[----:B------:R-:W-:Y:S02]  /*2c3d0*/  PRMT R25, R25, 0x7773, RZ ;  /* 0x0000777319197816 */ /* 0x000fe400000000ff */
[----:B------:R-:W-:Y:S01]  /*2c3e0*/  ISETP.LT.AND P2, PT, R51, UR4, !P0 ;  /* 0x0000000433007c0c */ /* 0x000fe2000c741270 */
[----:B------:R-:W-:Y:S02]  /*2c3f0*/  ULDC UR4, c[0x0][0x248] ;  /* 0x0000920000047ab9 */ /* 0x000fe40000000800 */
[----:B------:R-:W0:Y:S01]  /*2c400*/  LDC R31, c[0x0][0x248] ;  /* 0x00009200ff1f7b82 */ /* 0x000e220000000800 */
[----:B------:R-:W-:Y:S01]  /*2c410*/  @P1 STG.E.U8 desc[UR28][R12.64], R7 ;  /* 0x000000070c001986 */ /* 0x000fe2000c10111c */
[C---:B------:R-:W-:Y:S01]  /*2c420*/  IMAD R2, R6.reuse, UR4, RZ ;  /* 0x0000000406027c24 */ /* 0x040fe2000f8e02ff */
[----:B------:R-:W-:Y:S01]  /*2c430*/  ISETP.LT.AND P6, PT, R6, UR5, !P0 ;  /* 0x0000000506007c0c */ /* 0x000fe2000c7c1270 */
[----:B------:R-:W-:Y:S01]  /*2c440*/  ULDC UR4, c[0x0][0x22c] ;  /* 0x00008b0000047ab9 */ /* 0x000fe20000000800 */
[----:B------:R2:W-:Y:S01]  /*2c450*/  @P5 STG.E.U8 desc[UR28][R16.64], R25 ;  /* 0x0000001910005986 */ /* 0x0005e2000c10111c */
[-C--:B------:R-:W-:Y:S01]  /*2c460*/  IADD3 R14, P1, R0, R3.reuse, RZ ;  /* 0x00000003000e7210 */ /* 0x080fe20007f3e0ff */
[----:B------:R-:W-:Y:S01]  /*2c470*/  ULDC UR5, c[0x0][0x22c] ;  /* 0x00008b0000057ab9 */ /* 0x000fe20000000800 */
[----:B------:R-:W-:-:S02]  /*2c480*/  IADD3 R6, P5, R2, R3, RZ ;  /* 0x0000000302067210 */ /* 0x000fc40007fbe0ff */
[-C--:B------:R-:W-:Y:S01]  /*2c490*/  LEA.HI.X.SX32 R15, R0, R28.reuse, 0x1, P1 ;  /* 0x0000001c000f7211 */ /* 0x080fe200008f0eff */
[----:B--2---:R-:W2:Y:S01]  /*2c4a0*/  LDC R25, c[0x0][0x248] ;  /* 0x00009200ff197b82 */ /* 0x004ea20000000800 */
[----:B------:R-:W-:Y:S01]  /*2c4b0*/  PRMT R17, R26, 0x7773, RZ ;  /* 0x000077731a117816 */ /* 0x000fe200000000ff */
[----:B-1----:R-:W-:Y:S01]  /*2c4c0*/  IMAD R0, R21, 0x4, R0 ;  /* 0x0000000415007824 */ /* 0x002fe200078e0200 */
[----:B------:R-:W-:Y:S02]  /*2c4d0*/  PRMT R27, R27, 0x7773, RZ ;  /* 0x000077731b1b7816 */ /* 0x000fe400000000ff */
[----:B------:R-:W-:Y:S01]  /*2c4e0*/  LEA.HI.X.SX32 R7, R2, R28, 0x1, P5 ;  /* 0x0000001c02077211 */ /* 0x000fe200028f0eff */
[----:B------:R1:W-:Y:S01]  /*2c4f0*/  @P3 STG.E.U8 desc[UR28][R14.64], R17 ;  /* 0x000000110e003986 */ /* 0x0003e2000c10111c */
[----:B---3--:R-:W-:-:S03]  /*2c500*/  IMAD R2, R19, 0x2, R0 ;  /* 0x0000000213027824 */ /* 0x008fc600078e0200 */
[----:B------:R3:W-:Y:S01]  /*2c510*/  @P6 STG.E.U8 desc[UR28][R6.64], R27 ;  /* 0x0000001b06006986 */ /* 0x0007e2000c10111c */
[----:B------:R-:W-:-:S04]  /*2c520*/  IADD3 R12, P6, R0, R3, RZ ;  /* 0x00000003000c7210 */ /* 0x000fc80007fde0ff */
[----:B------:R-:W-:Y:S01]  /*2c530*/  LEA.HI.X.SX32 R13, R0, R28, 0x1, P6 ;  /* 0x0000001c000d7211 */ /* 0x000fe200030f0eff */
[----:B0-----:R-:W-:Y:S01]  /*2c540*/  IMAD R0, R31, 0x2, R2 ;  /* 0x000000021f007824 */ /* 0x001fe200078e0202 */
[----:B-1----:R-:W-:-:S04]  /*2c550*/  IADD3 R14, P6, R2, R3, RZ ;  /* 0x00000003020e7210 */ /* 0x002fc80007fde0ff */
[----:B------:R-:W-:Y:S01]  /*2c560*/  LEA.HI.X.SX32 R15, R2, R28, 0x1, P6 ;  /* 0x0000001c020f7211 */ /* 0x000fe200030f0eff */
[----:B---3--:R-:W0:Y:S01]  /*2c570*/  LDC R27, c[0x0][0x248] ;  /* 0x00009200ff1b7b82 */ /* 0x008e220000000800 */
[----:B--2---:R-:W-:Y:S01]  /*2c580*/  IMAD R2, R25, 0x2, R0 ;  /* 0x0000000219027824 */ /* 0x004fe200078e0200 */
[----:B------:R-:W-:Y:S02]  /*2c590*/  IADD3 R6, P6, R0, R3, RZ ;  /* 0x0000000300067210 */ /* 0x000fe40007fde0ff */
[----:B------:R-:W-:Y:S01]  /*2c5a0*/  ISETP.LT.AND P1, PT, R50, UR7, !P0 ;  /* 0x0000000732007c0c */ /* 0x000fe2000c721270 */
[----:B------:R-:W-:-:S03]  /*2c5b0*/  ULDC UR7, c[0x0][0x22c] ;  /* 0x00008b0000077ab9 */ /* 0x000fc60000000800 */
[----:B------:R-:W1:Y:S01]  /*2c5c0*/  LDC R25, c[0x0][0x248] ;  /* 0x00009200ff197b82 */ /* 0x000e620000000800 */
[-C--:B------:R-:W-:Y:S02]  /*2c5d0*/  LEA.HI.X.SX32 R7, R0, R28.reuse, 0x1, P6 ;  /* 0x0000001c00077211 */ /* 0x080fe400030f0eff */
[----:B------:R-:W-:Y:S01]  /*2c5e0*/  ISETP.LT.AND P5, PT, R46, UR4, !P0 ;  /* 0x000000042e007c0c */ /* 0x000fe2000c7a1270 */
[----:B------:R-:W-:Y:S01]  /*2c5f0*/  ULDC UR4, c[0x0][0x22c] ;  /* 0x00008b0000047ab9 */ /* 0x000fe20000000800 */
[----:B------:R-:W-:Y:S02]  /*2c600*/  IADD3 R16, P6, R2, R3, RZ ;  /* 0x0000000302107210 */ /* 0x000fe40007fde0ff */
[----:B------:R-:W-:Y:S02]  /*2c610*/  PRMT R23, R8, 0x7770, RZ ;  /* 0x0000777008177816 */ /* 0x000fe400000000ff */
[----:B------:R-:W-:Y:S01]  /*2c620*/  LEA.HI.X.SX32 R17, R2, R28, 0x1, P6 ;  /* 0x0000001c02117211 */ /* 0x000fe200030f0eff */
[----:B------:R-:W-:Y:S01]  /*2c630*/  IMAD R2, R33, 0x2, R2 ;  /* 0x0000000221027824 */ /* 0x000fe200078e0202 */
[----:B------:R-:W-:Y:S01]  /*2c640*/  PRMT R21, R9, 0x7770, RZ ;  /* 0x0000777009157816 */ /* 0x000fe200000000ff */
[----:B------:R2:W-:Y:S01]  /*2c650*/  @P4 STG.E.U8 desc[UR28][R12.64], R23 ;  /* 0x000000170c004986 */ /* 0x0005e2000c10111c */
[----:B------:R-:W-:Y:S01]  /*2c660*/  PRMT R19, R10, 0x7770, RZ ;  /* 0x000077700a137816 */ /* 0x000fe200000000ff */
[----:B------:R-:W-:Y:S01]  /*2c670*/  IMAD R0, R35, 0x2, R2 ;  /* 0x0000000223007824 */ /* 0x000fe200078e0202 */
[----:B------:R-:W-:Y:S01]  /*2c680*/  ISETP.LT.AND P3, PT, R48, UR5, !P0 ;  /* 0x0000000530007c0c */ /* 0x000fe2000c761270 */
[----:B------:R-:W-:Y:S01]  /*2c690*/  @P2 STG.E.U8 desc[UR28][R14.64], R21 ;  /* 0x000000150e002986 */ /* 0x000fe2000c10111c */
[----:B--2---:R-:W-:-:S03]  /*2c6a0*/  PRMT R23, R11, 0x7770, RZ ;  /* 0x000077700b177816 */ /* 0x004fc600000000ff */
[----:B------:R2:W-:Y:S01]  /*2c6b0*/  @P1 STG.E.U8 desc[UR28][R6.64], R19 ;  /* 0x0000001306001986 */ /* 0x0005e2000c10111c */
[CC--:B------:R-:W-:Y:S01]  /*2c6c0*/  IADD3 R12, P6, R2.reuse, R3.reuse, RZ ;  /* 0x00000003020c7210 */ /* 0x0c0fe20007fde0ff */
[----:B------:R-:W-:Y:S02]  /*2c6d0*/  ULDC UR5, c[0x0][0x22c] ;  /* 0x00008b0000057ab9 */ /* 0x000fe40000000800 */
[----:B------:R3:W-:Y:S01]  /*2c6e0*/  @P5 STG.E.U8 desc[UR28][R16.64], R23 ;  /* 0x0000001710005986 */ /* 0x0007e2000c10111c */
[----:B------:R-:W-:Y:S01]  /*2c6f0*/  ISETP.LT.AND P4, PT, R45, UR4, !P0 ;  /* 0x000000042d007c0c */ /* 0x000fe2000c781270 */
[----:B------:R-:W-:Y:S01]  /*2c700*/  ULDC UR4, c[0x0][0x22c] ;  /* 0x00008b0000047ab9 */ /* 0x000fe20000000800 */
[----:B------:R-:W-:Y:S02]  /*2c710*/  LEA.HI.X.SX32 R13, R2, R28, 0x1, P6 ;  /* 0x0000001c020d7211 */ /* 0x000fe400030f0eff */
[----:B--2---:R-:W-:Y:S02]  /*2c720*/  IADD3 R6, P5, R0, R3, RZ ;  /* 0x0000000300067210 */ /* 0x004fe40007fbe0ff */
[----:B------:R-:W-:-:S02]  /*2c730*/  PRMT R21, R8, 0x7771, RZ ;  /* 0x0000777108157816 */ /* 0x000fc400000000ff */
[-C--:B------:R-:W-:Y:S01]  /*2c740*/  LEA.HI.X.SX32 R7, R0, R28.reuse, 0x1, P5 ;  /* 0x0000001c00077211 */ /* 0x080fe200028f0eff */
[----:B-1----:R-:W-:Y:S01]  /*2c750*/  IMAD R0, R25, 0x2, R0 ;  /* 0x0000000219007824 */ /* 0x002fe200078e0200 */
[----:B------:R-:W-:Y:S01]  /*2c760*/  ISETP.LT.AND P2, PT, R44, UR4, !P0 ;  /* 0x000000042c007c0c */ /* 0x000fe2000c741270 */
[----:B---3--:R-:W1:Y:S01]  /*2c770*/  LDC R23, c[0x0][0x248] ;  /* 0x00009200ff177b82 */ /* 0x008e620000000800 */
[----:B------:R-:W-:Y:S01]  /*2c780*/  ULDC UR4, c[0x0][0x22c] ;  /* 0x00008b0000047ab9 */ /* 0x000fe20000000800 */
[----:B------:R2:W-:Y:S01]  /*2c790*/  @P3 STG.E.U8 desc[UR28][R12.64], R21 ;  /* 0x000000150c003986 */ /* 0x0005e2000c10111c */
[----:B------:R-:W-:Y:S01]  /*2c7a0*/  ISETP.LT.AND P1, PT, R43, UR4, !P0 ;  /* 0x000000042b007c0c */ /* 0x000fe2000c721270 */
[----:B------:R-:W-:Y:S01]  /*2c7b0*/  ULDC UR4, c[0x0][0x22c] ;  /* 0x00008b0000047ab9 */ /* 0x000fe20000000800 */
[----:B------:R-:W-:Y:S02]  /*2c7c0*/  IADD3 R14, P3, R0, R3, RZ ;  /* 0x00000003000e7210 */ /* 0x000fe40007f7e0ff */
[----:B------:R-:W-:Y:S01]  /*2c7d0*/  PRMT R19, R9, 0x7771, RZ ;  /* 0x0000777109137816 */ /* 0x000fe200000000ff */
[----:B------:R-:W3:Y:S01]  /*2c7e0*/  LDC R25, c[0x0][0x248] ;  /* 0x00009200ff197b82 */ /* 0x000ee20000000800 */
[----:B------:R-:W-:Y:S01]  /*2c7f0*/  ISETP.LT.AND P6, PT, R42, UR4, !P0 ;  /* 0x000000042a007c0c */ /* 0x000fe2000c7c1270 */
[----:B------:R-:W-:Y:S01]  /*2c800*/  ULDC UR4, c[0x0][0x248] ;  /* 0x0000920000047ab9 */ /* 0x000fe20000000800 */
[----:B------:R-:W-:Y:S01]  /*2c810*/  LEA.HI.X.SX32 R15, R0, R28, 0x1, P3 ;  /* 0x0000001c000f7211 */ /* 0x000fe200018f0eff */
[----:B------:R4:W-:Y:S01]  /*2c820*/  @P4 STG.E.U8 desc[UR28][R6.64], R19 ;  /* 0x0000001306004986 */ /* 0x0009e2000c10111c */
[----:B------:R-:W-:-:S02]  /*2c830*/  PRMT R17, R10, 0x7771, RZ ;  /* 0x000077710a117816 */ /* 0x000fc400000000ff */
[C---:B------:R-:W-:Y:S01]  /*2c840*/  ISETP.LT.AND P3, PT, R5.reuse, UR5, !P0 ;  /* 0x0000000505007c0c */ /* 0x040fe2000c761270 */
[----:B------:R-:W-:Y:S01]  /*2c850*/  IMAD R5, R5, UR4, RZ ;  /* 0x0000000405057c24 */ /* 0x000fe2000f8e02ff */
[----:B--2---:R-:W2:Y:S01]  /*2c860*/  LDC R21, c[0x0][0x248] ;  /* 0x00009200ff157b82 */ /* 0x004ea20000000800 */
[----:B------:R1:W-:Y:S01]  /*2c870*/  @P2 STG.E.U8 desc[UR28][R14.64], R17 ;  /* 0x000000110e002986 */ /* 0x0003e2000c10111c */
[----:B0-----:R-:W-:Y:S01]  /*2c880*/  IMAD R0, R27, 0x4, R0 ;  /* 0x000000041b007824 */ /* 0x001fe200078e0200 */
[----:B------:R-:W-:Y:S01]  /*2c890*/  ULDC UR4, c[0x0][0x22c] ;  /* 0x00008b0000047ab9 */ /* 0x000fe20000000800 */
[----:B------:R-:W-:Y:S01]  /*2c8a0*/  ISETP.LT.AND P5, PT, R41, UR7, !P0 ;  /* 0x0000000729007c0c */ /* 0x000fe2000c7a1270 */
[----:B------:R-:W-:-:S03]  /*2c8b0*/  ULDC UR5, c[0x0][0x22c] ;  /* 0x00008b0000057ab9 */ /* 0x000fc60000000800 */
[----:B----4-:R-:W0:Y:S01]  /*2c8c0*/  LDC R19, c[0x0][0x248] ;  /* 0x00009200ff137b82 */ /* 0x010e220000000800 */
[----:B------:R-:W-:-:S04]  /*2c8d0*/  IADD3 R6, P2, R5, R3, RZ ;  /* 0x0000000305067210 */ /* 0x000fc80007f5e0ff */
[-C--:B------:R-:W-:Y:S02]  /*2c8e0*/  LEA.HI.X.SX32 R7, R5, R28.reuse, 0x1, P2 ;  /* 0x0000001c05077211 */ /* 0x080fe400010f0eff */
[CC--:B------:R-:W-:Y:S01]  /*2c8f0*/  IADD3 R12, P2, R0.reuse, R3.reuse, RZ ;  /* 0x00000003000c7210 */ /* 0x0c0fe20007f5e0ff */
[----:B------:R-:W4:Y:S01]  /*2c900*/  LDC R27, c[0x0][0x248] ;  /* 0x00009200ff1b7b82 */ /* 0x000f220000000800 */
[----:B------:R-:W-:Y:S02]  /*2c910*/  PRMT R5, R11, 0x7771, RZ ;  /* 0x000077710b057816 */ /* 0x000fe400000000ff */
[----:B------:R-:W-:Y:S01]  /*2c920*/  LEA.HI.X.SX32 R13, R0, R28, 0x1, P2 ;  /* 0x0000001c000d7211 */ /* 0x000fe200010f0eff */
[----:B-1----:R-:W-:Y:S01]  /*2c930*/  IMAD R0, R23, 0x2, R0 ;  /* 0x0000000217007824 */ /* 0x002fe200078e0200 */
[----:B------:R-:W-:Y:S01]  /*2c940*/  PRMT R17, R8, 0x7772, RZ ;  /* 0x0000777208117816 */ /* 0x000fe200000000ff */
[----:B------:R1:W-:Y:S04]  /*2c950*/  @P3 STG.E.U8 desc[UR28][R6.64], R5 ;  /* 0x0000000506003986 */ /* 0x0003e8000c10111c */
[----:B------:R3:W-:Y:S01]  /*2c960*/  @P1 STG.E.U8 desc[UR28][R12.64], R17 ;  /* 0x000000110c001986 */ /* 0x0007e2000c10111c */
[----:B------:R-:W-:-:S04]  /*2c970*/  IADD3 R14, P1, R0, R3, RZ ;  /* 0x00000003000e7210 */ /* 0x000fc80007f3e0ff */
[-C--:B------:R-:W-:Y:S01]  /*2c980*/  LEA.HI.X.SX32 R15, R0, R28.reuse, 0x1, P1 ;  /* 0x0000001c000f7211 */ /* 0x080fe200008f0eff */
[----:B0-----:R-:W-:Y:S01]  /*2c990*/  IMAD R0, R19, 0x2, R0 ;  /* 0x0000000213007824 */ /* 0x001fe200078e0200 */
[----:B-1----:R-:W-:Y:S02]  /*2c9a0*/  PRMT R5, R9, 0x7772, RZ ;  /* 0x0000777209057816 */ /* 0x002fe400000000ff */
[----:B------:R-:W-:Y:S01]  /*2c9b0*/  ISETP.LT.AND P4, PT, R40, UR4, !P0 ;  /* 0x0000000428007c0c */ /* 0x000fe2000c781270 */
[----:B------:R-:W-:Y:S02]  /*2c9c0*/  ULDC UR4, c[0x0][0x22c] ;  /* 0x00008b0000047ab9 */ /* 0x000fe40000000800 */
[----:B------:R4:W-:Y:S01]  /*2c9d0*/  @P6 STG.E.U8 desc[UR28][R14.64], R5 ;  /* 0x000000050e006986 */ /* 0x0009e2000c10111c */
[-C--:B------:R-:W-:Y:S01]  /*2c9e0*/  IADD3 R6, P6, R0, R3.reuse, RZ ;  /* 0x0000000300067210 */ /* 0x080fe20007fde0ff */
[----:B--2---:R-:W-:Y:S01]  /*2c9f0*/  IMAD R2, R21, 0x2, R0 ;  /* 0x0000000215027824 */ /* 0x004fe200078e0200 */
[----:B------:R-:W-:Y:S01]  /*2ca00*/  ISETP.LT.AND P3, PT, R38, UR4, !P0 ;  /* 0x0000000426007c0c */ /* 0x000fe2000c761270 */
[----:B------:R-:W-:Y:S01]  /*2ca10*/  ULDC UR4, c[0x0][0x22c] ;  /* 0x00008b0000047ab9 */ /* 0x000fe20000000800 */
[----:B------:R-:W-:Y:S01]  /*2ca20*/  LEA.HI.X.SX32 R7, R0, R28, 0x1, P6 ;  /* 0x0000001c00077211 */ /* 0x000fe200030f0eff */
[----:B---3--:R-:W-:Y:S01]  /*2ca30*/  IMAD R0, R25, 0x2, R2 ;  /* 0x0000000219007824 */ /* 0x008fe200078e0202 */
[----:B------:R-:W-:Y:S01]  /*2ca40*/  ISETP.LT.AND P2, PT, R36, UR4, !P0 ;  /* 0x0000000424007c0c */ /* 0x000fe2000c741270 */
[----:B------:R-:W-:Y:S01]  /*2ca50*/  ULDC UR4, c[0x0][0x22c] ;  /* 0x00008b0000047ab9 */ /* 0x000fe20000000800 */
[----:B------:R-:W-:-:S02]  /*2ca60*/  IADD3 R12, P6, R2, R3, RZ ;  /* 0x00000003020c7210 */ /* 0x000fc40007fde0ff */
[----:B------:R-:W-:Y:S01]  /*2ca70*/  ISETP.LT.AND P1, PT, R29, UR4, !P0 ;  /* 0x000000041d007c0c */ /* 0x000fe2000c721270 */
[----:B----4-:R-:W-:Y:S01]  /*2ca80*/  IMAD R15, R27, 0x2, R0 ;  /* 0x000000021b0f7824 */ /* 0x010fe200078e0200 */
[----:B------:R-:W-:Y:S01]  /*2ca90*/  ULDC UR4, c[0x0][0x248] ;  /* 0x0000920000047ab9 */ /* 0x000fe20000000800 */
[----:B------:R-:W-:Y:S01]  /*2caa0*/  PRMT R23, R10, 0x7772, RZ ;  /* 0x000077720a177816 */ /* 0x000fe200000000ff */
[C---:B------:R-:W-:Y:S01]  /*2cab0*/  IMAD R16, R4.reuse, UR4, RZ ;  /* 0x0000000404107c24 */ /* 0x040fe2000f8e02ff */
[----:B------:R-:W-:Y:S02]  /*2cac0*/  ISETP.LT.AND P0, PT, R4, UR5, !P0 ;  /* 0x0000000504007c0c */ /* 0x000fe4000c701270 */
[----:B------:R-:W-:Y:S02]  /*2cad0*/  LEA.HI.X.SX32 R13, R2, R28, 0x1, P6 ;  /* 0x0000001c020d7211 */ /* 0x000fe400030f0eff */
[----:B------:R-:W-:Y:S01]  /*2cae0*/  PRMT R19, R8, 0x7773, RZ ;  /* 0x0000777308137816 */ /* 0x000fe200000000ff */
[----:B------:R-:W-:Y:S01]  /*2caf0*/  IMAD R8, R18, 0x2, R15 ;  /* 0x0000000212087824 */ /* 0x000fe200078e020f */
[----:B------:R-:W-:-:S02]  /*2cb00*/  IADD3 R4, P6, R0, R3, RZ ;  /* 0x0000000300047210 */ /* 0x000fc40007fde0ff */
[----:B------:R-:W-:Y:S01]  /*2cb10*/  PRMT R21, R11, 0x7772, RZ ;  /* 0x000077720b157816 */ /* 0x000fe200000000ff */
[----:B------:R0:W-:Y:S01]  /*2cb20*/  @P5 STG.E.U8 desc[UR28][R6.64], R23 ;  /* 0x0000001706005986 */ /* 0x0001e2000c10111c */
[-C--:B------:R-:W-:Y:S02]  /*2cb30*/  IADD3 R2, P5, R15, R3.reuse, RZ ;  /* 0x000000030f027210 */ /* 0x080fe40007fbe0ff */
[----:B------:R-:W-:Y:S01]  /*2cb40*/  LEA.HI.X.SX32 R5, R0, R28, 0x1, P6 ;  /* 0x0000001c00057211 */ /* 0x000fe200030f0eff */
[----:B------:R1:W-:Y:S01]  /*2cb50*/  @P4 STG.E.U8 desc[UR28][R12.64], R21 ;  /* 0x000000150c004986 */ /* 0x0003e2000c10111c */
[-C--:B------:R-:W-:Y:S02]  /*2cb60*/  IADD3 R14, P4, R16, R3.reuse, RZ ;  /* 0x00000003100e7210 */ /* 0x080fe40007f9e0ff */
[----:B------:R-:W-:Y:S02]  /*2cb70*/  PRMT R17, R9, 0x7773, RZ ;  /* 0x0000777309117816 */ /* 0x000fe400000000ff */
[----:B0-----:R-:W-:-:S02]  /*2cb80*/  IADD3 R6, P6, R8, R3, RZ ;  /* 0x0000000308067210 */ /* 0x001fc40007fde0ff */
[-C--:B------:R-:W-:Y:S02]  /*2cb90*/  LEA.HI.X.SX32 R3, R15, R28.reuse, 0x1, P5 ;  /* 0x0000001c0f037211 */ /* 0x080fe400028f0eff */
[----:B------:R-:W-:Y:S02]  /*2cba0*/  PRMT R9, R10, 0x7773, RZ ;  /* 0x000077730a097816 */ /* 0x000fe400000000ff */
[----:B------:R-:W-:Y:S01]  /*2cbb0*/  LEA.HI.X.SX32 R7, R8, R28, 0x1, P6 ;  /* 0x0000001c08077211 */ /* 0x000fe200030f0eff */
[----:B------:R1:W-:Y:S04]  /*2cbc0*/  @P3 STG.E.U8 desc[UR28][R4.64], R19 ;  /* 0x0000001304003986 */ /* 0x0003e8000c10111c */
[----:B------:R1:W-:Y:S01]  /*2cbd0*/  @P2 STG.E.U8 desc[UR28][R2.64], R17 ;  /* 0x0000001102002986 */ /* 0x0003e2000c10111c */
[----:B------:R-:W-:-:S03]  /*2cbe0*/  PRMT R11, R11, 0x7773, RZ ;  /* 0x000077730b0b7816 */ /* 0x000fc600000000ff */
[----:B------:R1:W-:Y:S01]  /*2cbf0*/  @P1 STG.E.U8 desc[UR28][R6.64], R9 ;  /* 0x0000000906001986 */ /* 0x0003e2000c10111c */
[----:B------:R-:W-:Y:S01]  /*2cc00*/  LEA.HI.X.SX32 R15, R16, R28, 0x1, P4 ;  /* 0x0000001c100f7211 */ /* 0x000fe200020f0eff */
[----:B------:R-:W-:Y:S06]  /*2cc10*/  @!P0 EXIT ;  /* 0x000000000000894d */ /* 0x000fec0003800000 */
[----:B------:R-:W-:Y:S01]  /*2cc20*/  STG.E.U8 desc[UR28][R14.64], R11 ;  /* 0x0000000b0e007986 */ /* 0x000fe2000c10111c */
[----:B------:R-:W-:Y:S05]  /*2cc30*/  EXIT ;  /* 0x000000000000794d */ /* 0x000fea0003800000 */
.L_x_3:
[----:B------:R-:W-:-:S00]  /*2cc40*/  BRA `(.L_x_3) ;  /* 0xfffffffc00fc7947 */ /* 0x000fc0000383ffff */
[----:B------:R-:W-:-:S00]  /*2cc50*/  NOP ;  /* 0x0000000000007918 */ /* 0x000fc00000000000 */
        /* <DEDUP_REMOVED lines=10> */
.L_x_4:


//--------------------- .nv.shared.matmul_kernel  --------------------------
	.section	.nv.shared.matmul_kernel,"aw",@nobits
	.sectionflags	@""
	.align	16
	.zero		1024


//--------------------- .nv.shared.reserved.0     --------------------------
	.section	.nv.shared.reserved.0,"aw",@nobits
	.weak		__nv_reservedSMEM_offset_0_alias
	.size		__nv_reservedSMEM_offset_0_alias, 0, 0
	.other		__nv_reservedSMEM_offset_0_alias,@"STO_CUDA_RESERVED_SHARED STV_DEFAULT"
__nv_reservedSMEM_offset_0_alias:
	.zero		0


//--------------------- .nv.constant0.matmul_kernel --------------------------
	.section	.nv.constant0.matmul_kernel,"a",@progbits
	.sectionflags	@""
	.align	4
.nv.constant0.matmul_kernel:
	.zero		608


//--------------------- SYMBOLS --------------------------

	.type		.nv.reservedSmem.offset0,@object
	.size		.nv.reservedSmem.offset0,0x4
